//
// Generated by NVIDIA NVVM Compiler
//
// Compiler Build ID: CL-36424714
// Cuda compilation tools, release 13.0, V13.0.88
// Based on NVVM 20.0.0
//

.version 9.0
.target sm_100
.address_size 64

	// .globl	_ZN3cub18CUB_300001_SM_10006detail11EmptyKernelIvEEvv
.const .align 8 .b8 d_a[960];
.const .align 8 .b8 d_b[240];
// _ZZN3cub18CUB_300001_SM_10006detail6select23DeviceSelectSweepKernelINS2_10policy_hubImNS0_8NullTypeEiLb0ELNS0_10SelectImplE0EE10Policy1000EN6thrust24THRUST_300001_SM_1000_NS17counting_iteratorImNSA_11use_defaultESC_SC_EEPS5_NSA_6detail15normal_iteratorINSA_10device_ptrImEEEEPlNS0_13ScanTileStateIiLb1EEE17CheckPointFunctorS5_iNS2_19streaming_context_tIlLb1EEELS6_0EEEvT0_T1_T2_T3_T4_T5_T6_T7_iT8_NS1_7vsmem_tEE19static_temp_storage has been demoted
.global .align 1 .b8 _ZN30_INTERNAL_a83a1fab_4_k_cu_main4cuda3std3__45__cpo5beginE[1];
.global .align 1 .b8 _ZN30_INTERNAL_a83a1fab_4_k_cu_main4cuda3std3__45__cpo3endE[1];
.global .align 1 .b8 _ZN30_INTERNAL_a83a1fab_4_k_cu_main4cuda3std3__45__cpo6cbeginE[1];
.global .align 1 .b8 _ZN30_INTERNAL_a83a1fab_4_k_cu_main4cuda3std3__45__cpo4cendE[1];
.global .align 1 .b8 _ZN30_INTERNAL_a83a1fab_4_k_cu_main4cuda3std3__45__cpo6rbeginE[1];
.global .align 1 .b8 _ZN30_INTERNAL_a83a1fab_4_k_cu_main4cuda3std3__45__cpo4rendE[1];
.global .align 1 .b8 _ZN30_INTERNAL_a83a1fab_4_k_cu_main4cuda3std3__45__cpo7crbeginE[1];
.global .align 1 .b8 _ZN30_INTERNAL_a83a1fab_4_k_cu_main4cuda3std3__45__cpo5crendE[1];
.global .align 1 .b8 _ZN30_INTERNAL_a83a1fab_4_k_cu_main4cuda3std3__432_GLOBAL__N__a83a1fab_4_k_cu_main6ignoreE[1];
.global .align 1 .b8 _ZN30_INTERNAL_a83a1fab_4_k_cu_main4cuda3std3__419piecewise_constructE[1];
.global .align 1 .b8 _ZN30_INTERNAL_a83a1fab_4_k_cu_main4cuda3std3__48in_placeE[1];
.global .align 1 .b8 _ZN30_INTERNAL_a83a1fab_4_k_cu_main4cuda3std3__420unreachable_sentinelE[1];
.global .align 1 .b8 _ZN30_INTERNAL_a83a1fab_4_k_cu_main4cuda3std3__47nulloptE[1];
.global .align 1 .b8 _ZN30_INTERNAL_a83a1fab_4_k_cu_main4cuda3std3__48unexpectE[1];
.global .align 1 .b8 _ZN30_INTERNAL_a83a1fab_4_k_cu_main4cuda3std6ranges3__45__cpo4swapE[1];
.global .align 1 .b8 _ZN30_INTERNAL_a83a1fab_4_k_cu_main4cuda3std6ranges3__45__cpo9iter_moveE[1];
.global .align 1 .b8 _ZN30_INTERNAL_a83a1fab_4_k_cu_main4cuda3std6ranges3__45__cpo5beginE[1];
.global .align 1 .b8 _ZN30_INTERNAL_a83a1fab_4_k_cu_main4cuda3std6ranges3__45__cpo3endE[1];
.global .align 1 .b8 _ZN30_INTERNAL_a83a1fab_4_k_cu_main4cuda3std6ranges3__45__cpo6cbeginE[1];
.global .align 1 .b8 _ZN30_INTERNAL_a83a1fab_4_k_cu_main4cuda3std6ranges3__45__cpo4cendE[1];
.global .align 1 .b8 _ZN30_INTERNAL_a83a1fab_4_k_cu_main4cuda3std6ranges3__45__cpo7advanceE[1];
.global .align 1 .b8 _ZN30_INTERNAL_a83a1fab_4_k_cu_main4cuda3std6ranges3__45__cpo9iter_swapE[1];
.global .align 1 .b8 _ZN30_INTERNAL_a83a1fab_4_k_cu_main4cuda3std6ranges3__45__cpo4nextE[1];
.global .align 1 .b8 _ZN30_INTERNAL_a83a1fab_4_k_cu_main4cuda3std6ranges3__45__cpo4prevE[1];
.global .align 1 .b8 _ZN30_INTERNAL_a83a1fab_4_k_cu_main4cuda3std6ranges3__45__cpo4dataE[1];
.global .align 1 .b8 _ZN30_INTERNAL_a83a1fab_4_k_cu_main4cuda3std6ranges3__45__cpo5cdataE[1];
.global .align 1 .b8 _ZN30_INTERNAL_a83a1fab_4_k_cu_main4cuda3std6ranges3__45__cpo4sizeE[1];
.global .align 1 .b8 _ZN30_INTERNAL_a83a1fab_4_k_cu_main4cuda3std6ranges3__45__cpo5ssizeE[1];
.global .align 1 .b8 _ZN30_INTERNAL_a83a1fab_4_k_cu_main4cuda3std6ranges3__45__cpo8distanceE[1];
.global .align 1 .b8 _ZN30_INTERNAL_a83a1fab_4_k_cu_main6thrust24THRUST_300001_SM_1000_NS8cuda_cub3parE[1];
.global .align 1 .b8 _ZN30_INTERNAL_a83a1fab_4_k_cu_main6thrust24THRUST_300001_SM_1000_NS8cuda_cub10par_nosyncE[1];
.global .align 1 .b8 _ZN30_INTERNAL_a83a1fab_4_k_cu_main6thrust24THRUST_300001_SM_1000_NS6system6detail10sequential3seqE[1];
.global .align 1 .b8 _ZN30_INTERNAL_a83a1fab_4_k_cu_main6thrust24THRUST_300001_SM_1000_NS6system3cpp3parE[1];
.global .align 1 .b8 _ZN30_INTERNAL_a83a1fab_4_k_cu_main6thrust24THRUST_300001_SM_1000_NS12placeholders2_1E[1];
.global .align 1 .b8 _ZN30_INTERNAL_a83a1fab_4_k_cu_main6thrust24THRUST_300001_SM_1000_NS12placeholders2_2E[1];
.global .align 1 .b8 _ZN30_INTERNAL_a83a1fab_4_k_cu_main6thrust24THRUST_300001_SM_1000_NS12placeholders2_3E[1];
.global .align 1 .b8 _ZN30_INTERNAL_a83a1fab_4_k_cu_main6thrust24THRUST_300001_SM_1000_NS12placeholders2_4E[1];
.global .align 1 .b8 _ZN30_INTERNAL_a83a1fab_4_k_cu_main6thrust24THRUST_300001_SM_1000_NS12placeholders2_5E[1];
.global .align 1 .b8 _ZN30_INTERNAL_a83a1fab_4_k_cu_main6thrust24THRUST_300001_SM_1000_NS12placeholders2_6E[1];
.global .align 1 .b8 _ZN30_INTERNAL_a83a1fab_4_k_cu_main6thrust24THRUST_300001_SM_1000_NS12placeholders2_7E[1];
.global .align 1 .b8 _ZN30_INTERNAL_a83a1fab_4_k_cu_main6thrust24THRUST_300001_SM_1000_NS12placeholders2_8E[1];
.global .align 1 .b8 _ZN30_INTERNAL_a83a1fab_4_k_cu_main6thrust24THRUST_300001_SM_1000_NS12placeholders2_9E[1];
.global .align 1 .b8 _ZN30_INTERNAL_a83a1fab_4_k_cu_main6thrust24THRUST_300001_SM_1000_NS12placeholders3_10E[1];
.global .align 1 .b8 _ZN30_INTERNAL_a83a1fab_4_k_cu_main6thrust24THRUST_300001_SM_1000_NS3seqE[1];
.global .align 1 .b8 _ZN30_INTERNAL_a83a1fab_4_k_cu_main6thrust24THRUST_300001_SM_1000_NS6deviceE[1];

.visible .entry _ZN3cub18CUB_300001_SM_10006detail11EmptyKernelIvEEvv()
{


	ret;

}
	// .globl	_ZN3cub18CUB_300001_SM_10006detail8for_each13static_kernelINS2_12policy_hub_t12policy_500_tEmN6thrust24THRUST_300001_SM_1000_NS8cuda_cub20__uninitialized_fill7functorINS7_10device_ptrImEEmEEEEvT0_T1_
.visible .entry _ZN3cub18CUB_300001_SM_10006detail8for_each13static_kernelINS2_12policy_hub_t12policy_500_tEmN6thrust24THRUST_300001_SM_1000_NS8cuda_cub20__uninitialized_fill7functorINS7_10device_ptrImEEmEEEEvT0_T1_(
	.param .u64 _ZN3cub18CUB_300001_SM_10006detail8for_each13static_kernelINS2_12policy_hub_t12policy_500_tEmN6thrust24THRUST_300001_SM_1000_NS8cuda_cub20__uninitialized_fill7functorINS7_10device_ptrImEEmEEEEvT0_T1__param_0,
	.param .align 8 .b8 _ZN3cub18CUB_300001_SM_10006detail8for_each13static_kernelINS2_12policy_hub_t12policy_500_tEmN6thrust24THRUST_300001_SM_1000_NS8cuda_cub20__uninitialized_fill7functorINS7_10device_ptrImEEmEEEEvT0_T1__param_1[16]
)
.maxntid 256
{
	.reg .pred 	%p<4>;
	.reg .b32 	%r<5>;
	.reg .b64 	%rd<18>;

	ld.param.u64 	%rd6, [_ZN3cub18CUB_300001_SM_10006detail8for_each13static_kernelINS2_12policy_hub_t12policy_500_tEmN6thrust24THRUST_300001_SM_1000_NS8cuda_cub20__uninitialized_fill7functorINS7_10device_ptrImEEmEEEEvT0_T1__param_1+8];
	ld.param.u64 	%rd5, [_ZN3cub18CUB_300001_SM_10006detail8for_each13static_kernelINS2_12policy_hub_t12policy_500_tEmN6thrust24THRUST_300001_SM_1000_NS8cuda_cub20__uninitialized_fill7functorINS7_10device_ptrImEEmEEEEvT0_T1__param_1];
	ld.param.u64 	%rd7, [_ZN3cub18CUB_300001_SM_10006detail8for_each13static_kernelINS2_12policy_hub_t12policy_500_tEmN6thrust24THRUST_300001_SM_1000_NS8cuda_cub20__uninitialized_fill7functorINS7_10device_ptrImEEmEEEEvT0_T1__param_0];
	mov.u32 	%r2, %ctaid.x;
	mul.wide.u32 	%rd1, %r2, 512;
	sub.s64 	%rd2, %rd7, %rd1;
	setp.lt.u64 	%p1, %rd2, 512;
	@%p1 bra 	$L__BB1_2;
	mov.u32 	%r4, %tid.x;
	cvta.to.global.u64 	%rd13, %rd5;
	cvt.u64.u32 	%rd14, %r4;
	add.s64 	%rd15, %rd1, %rd14;
	shl.b64 	%rd16, %rd15, 3;
	add.s64 	%rd17, %rd13, %rd16;
	st.global.u64 	[%rd17], %rd6;
	st.global.u64 	[%rd17+2048], %rd6;
	bra.uni 	$L__BB1_6;
$L__BB1_2:
	cvta.to.global.u64 	%rd8, %rd5;
	mov.u32 	%r1, %tid.x;
	cvt.u64.u32 	%rd9, %r1;
	setp.le.u64 	%p2, %rd2, %rd9;
	add.s64 	%rd10, %rd1, %rd9;
	shl.b64 	%rd11, %rd10, 3;
	add.s64 	%rd4, %rd8, %rd11;
	@%p2 bra 	$L__BB1_4;
	st.global.u64 	[%rd4], %rd6;
$L__BB1_4:
	add.s32 	%r3, %r1, 256;
	cvt.u64.u32 	%rd12, %r3;
	setp.le.u64 	%p3, %rd2, %rd12;
	@%p3 bra 	$L__BB1_6;
	st.global.u64 	[%rd4+2048], %rd6;
$L__BB1_6:
	ret;

}
	// .globl	_ZN3cub18CUB_300001_SM_10006detail4scan23DeviceCompactInitKernelINS0_13ScanTileStateIiLb1EEEPlEEvT_iT0_
.visible .entry _ZN3cub18CUB_300001_SM_10006detail4scan23DeviceCompactInitKernelINS0_13ScanTileStateIiLb1EEEPlEEvT_iT0_(
	.param .align 8 .b8 _ZN3cub18CUB_300001_SM_10006detail4scan23DeviceCompactInitKernelINS0_13ScanTileStateIiLb1EEEPlEEvT_iT0__param_0[8],
	.param .u32 _ZN3cub18CUB_300001_SM_10006detail4scan23DeviceCompactInitKernelINS0_13ScanTileStateIiLb1EEEPlEEvT_iT0__param_1,
	.param .u64 .ptr .align 1 _ZN3cub18CUB_300001_SM_10006detail4scan23DeviceCompactInitKernelINS0_13ScanTileStateIiLb1EEEPlEEvT_iT0__param_2
)
{
	.reg .pred 	%p<6>;
	.reg .b32 	%r<11>;
	.reg .b64 	%rd<10>;

	ld.param.u64 	%rd3, [_ZN3cub18CUB_300001_SM_10006detail4scan23DeviceCompactInitKernelINS0_13ScanTileStateIiLb1EEEPlEEvT_iT0__param_0];
	ld.param.u32 	%r4, [_ZN3cub18CUB_300001_SM_10006detail4scan23DeviceCompactInitKernelINS0_13ScanTileStateIiLb1EEEPlEEvT_iT0__param_1];
	ld.param.u64 	%rd2, [_ZN3cub18CUB_300001_SM_10006detail4scan23DeviceCompactInitKernelINS0_13ScanTileStateIiLb1EEEPlEEvT_iT0__param_2];
	cvta.to.global.u64 	%rd1, %rd3;
	mov.u32 	%r1, %ctaid.x;
	mov.u32 	%r5, %ntid.x;
	mov.u32 	%r2, %tid.x;
	mad.lo.s32 	%r3, %r1, %r5, %r2;
	setp.ge.s32 	%p1, %r3, %r4;
	@%p1 bra 	$L__BB2_2;
	mul.wide.s32 	%rd4, %r3, 8;
	add.s64 	%rd5, %rd1, %rd4;
	mov.b32 	%r6, 0;
	mov.b32 	%r7, 99;
	st.global.v2.u32 	[%rd5+256], {%r7, %r6};
$L__BB2_2:
	setp.ne.s32 	%p2, %r1, 0;
	setp.gt.u32 	%p3, %r2, 31;
	or.pred  	%p4, %p2, %p3;
	@%p4 bra 	$L__BB2_4;
	mul.wide.u32 	%rd6, %r2, 8;
	add.s64 	%rd7, %rd1, %rd6;
	mov.b32 	%r9, 0;
	st.global.v2.u32 	[%rd7], {%r9, %r9};
$L__BB2_4:
	or.b32  	%r10, %r1, %r2;
	setp.ne.s32 	%p5, %r10, 0;
	@%p5 bra 	$L__BB2_6;
	cvta.to.global.u64 	%rd8, %rd2;
	mov.b64 	%rd9, 0;
	st.global.u64 	[%rd8], %rd9;
$L__BB2_6:
	ret;

}
	// .globl	_ZN3cub18CUB_300001_SM_10006detail6select23DeviceSelectSweepKernelINS2_10policy_hubImNS0_8NullTypeEiLb0ELNS0_10SelectImplE0EE10Policy1000EN6thrust24THRUST_300001_SM_1000_NS17counting_iteratorImNSA_11use_defaultESC_SC_EEPS5_NSA_6detail15normal_iteratorINSA_10device_ptrImEEEEPlNS0_13ScanTileStateIiLb1EEE17CheckPointFunctorS5_iNS2_19streaming_context_tIlLb1EEELS6_0EEEvT0_T1_T2_T3_T4_T5_T6_T7_iT8_NS1_7vsmem_tE
.visible .entry _ZN3cub18CUB_300001_SM_10006detail6select23DeviceSelectSweepKernelINS2_10policy_hubImNS0_8NullTypeEiLb0ELNS0_10SelectImplE0EE10Policy1000EN6thrust24THRUST_300001_SM_1000_NS17counting_iteratorImNSA_11use_defaultESC_SC_EEPS5_NSA_6detail15normal_iteratorINSA_10device_ptrImEEEEPlNS0_13ScanTileStateIiLb1EEE17CheckPointFunctorS5_iNS2_19streaming_context_tIlLb1EEELS6_0EEEvT0_T1_T2_T3_T4_T5_T6_T7_iT8_NS1_7vsmem_tE(
	.param .align 8 .b8 _ZN3cub18CUB_300001_SM_10006detail6select23DeviceSelectSweepKernelINS2_10policy_hubImNS0_8NullTypeEiLb0ELNS0_10SelectImplE0EE10Policy1000EN6thrust24THRUST_300001_SM_1000_NS17counting_iteratorImNSA_11use_defaultESC_SC_EEPS5_NSA_6detail15normal_iteratorINSA_10device_ptrImEEEEPlNS0_13ScanTileStateIiLb1EEE17CheckPointFunctorS5_iNS2_19streaming_context_tIlLb1EEELS6_0EEEvT0_T1_T2_T3_T4_T5_T6_T7_iT8_NS1_7vsmem_tE_param_0[8],
	.param .u64 .ptr .align 1 _ZN3cub18CUB_300001_SM_10006detail6select23DeviceSelectSweepKernelINS2_10policy_hubImNS0_8NullTypeEiLb0ELNS0_10SelectImplE0EE10Policy1000EN6thrust24THRUST_300001_SM_1000_NS17counting_iteratorImNSA_11use_defaultESC_SC_EEPS5_NSA_6detail15normal_iteratorINSA_10device_ptrImEEEEPlNS0_13ScanTileStateIiLb1EEE17CheckPointFunctorS5_iNS2_19streaming_context_tIlLb1EEELS6_0EEEvT0_T1_T2_T3_T4_T5_T6_T7_iT8_NS1_7vsmem_tE_param_1,
	.param .align 8 .b8 _ZN3cub18CUB_300001_SM_10006detail6select23DeviceSelectSweepKernelINS2_10policy_hubImNS0_8NullTypeEiLb0ELNS0_10SelectImplE0EE10Policy1000EN6thrust24THRUST_300001_SM_1000_NS17counting_iteratorImNSA_11use_defaultESC_SC_EEPS5_NSA_6detail15normal_iteratorINSA_10device_ptrImEEEEPlNS0_13ScanTileStateIiLb1EEE17CheckPointFunctorS5_iNS2_19streaming_context_tIlLb1EEELS6_0EEEvT0_T1_T2_T3_T4_T5_T6_T7_iT8_NS1_7vsmem_tE_param_2[8],
	.param .u64 .ptr .align 1 _ZN3cub18CUB_300001_SM_10006detail6select23DeviceSelectSweepKernelINS2_10policy_hubImNS0_8NullTypeEiLb0ELNS0_10SelectImplE0EE10Policy1000EN6thrust24THRUST_300001_SM_1000_NS17counting_iteratorImNSA_11use_defaultESC_SC_EEPS5_NSA_6detail15normal_iteratorINSA_10device_ptrImEEEEPlNS0_13ScanTileStateIiLb1EEE17CheckPointFunctorS5_iNS2_19streaming_context_tIlLb1EEELS6_0EEEvT0_T1_T2_T3_T4_T5_T6_T7_iT8_NS1_7vsmem_tE_param_3,
	.param .align 8 .b8 _ZN3cub18CUB_300001_SM_10006detail6select23DeviceSelectSweepKernelINS2_10policy_hubImNS0_8NullTypeEiLb0ELNS0_10SelectImplE0EE10Policy1000EN6thrust24THRUST_300001_SM_1000_NS17counting_iteratorImNSA_11use_defaultESC_SC_EEPS5_NSA_6detail15normal_iteratorINSA_10device_ptrImEEEEPlNS0_13ScanTileStateIiLb1EEE17CheckPointFunctorS5_iNS2_19streaming_context_tIlLb1EEELS6_0EEEvT0_T1_T2_T3_T4_T5_T6_T7_iT8_NS1_7vsmem_tE_param_4[8],
	.param .align 8 .b8 _ZN3cub18CUB_300001_SM_10006detail6select23DeviceSelectSweepKernelINS2_10policy_hubImNS0_8NullTypeEiLb0ELNS0_10SelectImplE0EE10Policy1000EN6thrust24THRUST_300001_SM_1000_NS17counting_iteratorImNSA_11use_defaultESC_SC_EEPS5_NSA_6detail15normal_iteratorINSA_10device_ptrImEEEEPlNS0_13ScanTileStateIiLb1EEE17CheckPointFunctorS5_iNS2_19streaming_context_tIlLb1EEELS6_0EEEvT0_T1_T2_T3_T4_T5_T6_T7_iT8_NS1_7vsmem_tE_param_5[48],
	.param .align 1 .b8 _ZN3cub18CUB_300001_SM_10006detail6select23DeviceSelectSweepKernelINS2_10policy_hubImNS0_8NullTypeEiLb0ELNS0_10SelectImplE0EE10Policy1000EN6thrust24THRUST_300001_SM_1000_NS17counting_iteratorImNSA_11use_defaultESC_SC_EEPS5_NSA_6detail15normal_iteratorINSA_10device_ptrImEEEEPlNS0_13ScanTileStateIiLb1EEE17CheckPointFunctorS5_iNS2_19streaming_context_tIlLb1EEELS6_0EEEvT0_T1_T2_T3_T4_T5_T6_T7_iT8_NS1_7vsmem_tE_param_6[1],
	.param .u32 _ZN3cub18CUB_300001_SM_10006detail6select23DeviceSelectSweepKernelINS2_10policy_hubImNS0_8NullTypeEiLb0ELNS0_10SelectImplE0EE10Policy1000EN6thrust24THRUST_300001_SM_1000_NS17counting_iteratorImNSA_11use_defaultESC_SC_EEPS5_NSA_6detail15normal_iteratorINSA_10device_ptrImEEEEPlNS0_13ScanTileStateIiLb1EEE17CheckPointFunctorS5_iNS2_19streaming_context_tIlLb1EEELS6_0EEEvT0_T1_T2_T3_T4_T5_T6_T7_iT8_NS1_7vsmem_tE_param_7,
	.param .u32 _ZN3cub18CUB_300001_SM_10006detail6select23DeviceSelectSweepKernelINS2_10policy_hubImNS0_8NullTypeEiLb0ELNS0_10SelectImplE0EE10Policy1000EN6thrust24THRUST_300001_SM_1000_NS17counting_iteratorImNSA_11use_defaultESC_SC_EEPS5_NSA_6detail15normal_iteratorINSA_10device_ptrImEEEEPlNS0_13ScanTileStateIiLb1EEE17CheckPointFunctorS5_iNS2_19streaming_context_tIlLb1EEELS6_0EEEvT0_T1_T2_T3_T4_T5_T6_T7_iT8_NS1_7vsmem_tE_param_8,
	.param .align 8 .b8 _ZN3cub18CUB_300001_SM_10006detail6select23DeviceSelectSweepKernelINS2_10policy_hubImNS0_8NullTypeEiLb0ELNS0_10SelectImplE0EE10Policy1000EN6thrust24THRUST_300001_SM_1000_NS17counting_iteratorImNSA_11use_defaultESC_SC_EEPS5_NSA_6detail15normal_iteratorINSA_10device_ptrImEEEEPlNS0_13ScanTileStateIiLb1EEE17CheckPointFunctorS5_iNS2_19streaming_context_tIlLb1EEELS6_0EEEvT0_T1_T2_T3_T4_T5_T6_T7_iT8_NS1_7vsmem_tE_param_9[40],
	.param .align 8 .b8 _ZN3cub18CUB_300001_SM_10006detail6select23DeviceSelectSweepKernelINS2_10policy_hubImNS0_8NullTypeEiLb0ELNS0_10SelectImplE0EE10Policy1000EN6thrust24THRUST_300001_SM_1000_NS17counting_iteratorImNSA_11use_defaultESC_SC_EEPS5_NSA_6detail15normal_iteratorINSA_10device_ptrImEEEEPlNS0_13ScanTileStateIiLb1EEE17CheckPointFunctorS5_iNS2_19streaming_context_tIlLb1EEELS6_0EEEvT0_T1_T2_T3_T4_T5_T6_T7_iT8_NS1_7vsmem_tE_param_10[8]
)
.maxntid 384
{
	.reg .pred 	%p<959>;
	.reg .b16 	%rs<82>;
	.reg .b32 	%r<3693>;
	.reg .b64 	%rd<5478>;
	.reg .b64 	%fd<2870>;
	// demoted variable
	.shared .align 16 .b8 _ZZN3cub18CUB_300001_SM_10006detail6select23DeviceSelectSweepKernelINS2_10policy_hubImNS0_8NullTypeEiLb0ELNS0_10SelectImplE0EE10Policy1000EN6thrust24THRUST_300001_SM_1000_NS17counting_iteratorImNSA_11use_defaultESC_SC_EEPS5_NSA_6detail15normal_iteratorINSA_10device_ptrImEEEEPlNS0_13ScanTileStateIiLb1EEE17CheckPointFunctorS5_iNS2_19streaming_context_tIlLb1EEELS6_0EEEvT0_T1_T2_T3_T4_T5_T6_T7_iT8_NS1_7vsmem_tEE19static_temp_storage[33792];
	ld.param.f64 	%fd554, [_ZN3cub18CUB_300001_SM_10006detail6select23DeviceSelectSweepKernelINS2_10policy_hubImNS0_8NullTypeEiLb0ELNS0_10SelectImplE0EE10Policy1000EN6thrust24THRUST_300001_SM_1000_NS17counting_iteratorImNSA_11use_defaultESC_SC_EEPS5_NSA_6detail15normal_iteratorINSA_10device_ptrImEEEEPlNS0_13ScanTileStateIiLb1EEE17CheckPointFunctorS5_iNS2_19streaming_context_tIlLb1EEELS6_0EEEvT0_T1_T2_T3_T4_T5_T6_T7_iT8_NS1_7vsmem_tE_param_5];
	ld.param.u64 	%rd1, [_ZN3cub18CUB_300001_SM_10006detail6select23DeviceSelectSweepKernelINS2_10policy_hubImNS0_8NullTypeEiLb0ELNS0_10SelectImplE0EE10Policy1000EN6thrust24THRUST_300001_SM_1000_NS17counting_iteratorImNSA_11use_defaultESC_SC_EEPS5_NSA_6detail15normal_iteratorINSA_10device_ptrImEEEEPlNS0_13ScanTileStateIiLb1EEE17CheckPointFunctorS5_iNS2_19streaming_context_tIlLb1EEELS6_0EEEvT0_T1_T2_T3_T4_T5_T6_T7_iT8_NS1_7vsmem_tE_param_4];
	ld.param.u64 	%rd2, [_ZN3cub18CUB_300001_SM_10006detail6select23DeviceSelectSweepKernelINS2_10policy_hubImNS0_8NullTypeEiLb0ELNS0_10SelectImplE0EE10Policy1000EN6thrust24THRUST_300001_SM_1000_NS17counting_iteratorImNSA_11use_defaultESC_SC_EEPS5_NSA_6detail15normal_iteratorINSA_10device_ptrImEEEEPlNS0_13ScanTileStateIiLb1EEE17CheckPointFunctorS5_iNS2_19streaming_context_tIlLb1EEELS6_0EEEvT0_T1_T2_T3_T4_T5_T6_T7_iT8_NS1_7vsmem_tE_param_0];
	ld.param.u64 	%rd2592, [_ZN3cub18CUB_300001_SM_10006detail6select23DeviceSelectSweepKernelINS2_10policy_hubImNS0_8NullTypeEiLb0ELNS0_10SelectImplE0EE10Policy1000EN6thrust24THRUST_300001_SM_1000_NS17counting_iteratorImNSA_11use_defaultESC_SC_EEPS5_NSA_6detail15normal_iteratorINSA_10device_ptrImEEEEPlNS0_13ScanTileStateIiLb1EEE17CheckPointFunctorS5_iNS2_19streaming_context_tIlLb1EEELS6_0EEEvT0_T1_T2_T3_T4_T5_T6_T7_iT8_NS1_7vsmem_tE_param_2];
	ld.param.v2.u32 	{%r746, %r747}, [_ZN3cub18CUB_300001_SM_10006detail6select23DeviceSelectSweepKernelINS2_10policy_hubImNS0_8NullTypeEiLb0ELNS0_10SelectImplE0EE10Policy1000EN6thrust24THRUST_300001_SM_1000_NS17counting_iteratorImNSA_11use_defaultESC_SC_EEPS5_NSA_6detail15normal_iteratorINSA_10device_ptrImEEEEPlNS0_13ScanTileStateIiLb1EEE17CheckPointFunctorS5_iNS2_19streaming_context_tIlLb1EEELS6_0EEEvT0_T1_T2_T3_T4_T5_T6_T7_iT8_NS1_7vsmem_tE_param_5+40];
	ld.param.v2.u32 	{%r744, %r745}, [_ZN3cub18CUB_300001_SM_10006detail6select23DeviceSelectSweepKernelINS2_10policy_hubImNS0_8NullTypeEiLb0ELNS0_10SelectImplE0EE10Policy1000EN6thrust24THRUST_300001_SM_1000_NS17counting_iteratorImNSA_11use_defaultESC_SC_EEPS5_NSA_6detail15normal_iteratorINSA_10device_ptrImEEEEPlNS0_13ScanTileStateIiLb1EEE17CheckPointFunctorS5_iNS2_19streaming_context_tIlLb1EEELS6_0EEEvT0_T1_T2_T3_T4_T5_T6_T7_iT8_NS1_7vsmem_tE_param_5+32];
	ld.param.v2.u32 	{%r742, %r743}, [_ZN3cub18CUB_300001_SM_10006detail6select23DeviceSelectSweepKernelINS2_10policy_hubImNS0_8NullTypeEiLb0ELNS0_10SelectImplE0EE10Policy1000EN6thrust24THRUST_300001_SM_1000_NS17counting_iteratorImNSA_11use_defaultESC_SC_EEPS5_NSA_6detail15normal_iteratorINSA_10device_ptrImEEEEPlNS0_13ScanTileStateIiLb1EEE17CheckPointFunctorS5_iNS2_19streaming_context_tIlLb1EEELS6_0EEEvT0_T1_T2_T3_T4_T5_T6_T7_iT8_NS1_7vsmem_tE_param_5+24];
	ld.param.v2.u32 	{%r740, %r741}, [_ZN3cub18CUB_300001_SM_10006detail6select23DeviceSelectSweepKernelINS2_10policy_hubImNS0_8NullTypeEiLb0ELNS0_10SelectImplE0EE10Policy1000EN6thrust24THRUST_300001_SM_1000_NS17counting_iteratorImNSA_11use_defaultESC_SC_EEPS5_NSA_6detail15normal_iteratorINSA_10device_ptrImEEEEPlNS0_13ScanTileStateIiLb1EEE17CheckPointFunctorS5_iNS2_19streaming_context_tIlLb1EEELS6_0EEEvT0_T1_T2_T3_T4_T5_T6_T7_iT8_NS1_7vsmem_tE_param_5+16];
	ld.param.v2.u32 	{%r738, %r739}, [_ZN3cub18CUB_300001_SM_10006detail6select23DeviceSelectSweepKernelINS2_10policy_hubImNS0_8NullTypeEiLb0ELNS0_10SelectImplE0EE10Policy1000EN6thrust24THRUST_300001_SM_1000_NS17counting_iteratorImNSA_11use_defaultESC_SC_EEPS5_NSA_6detail15normal_iteratorINSA_10device_ptrImEEEEPlNS0_13ScanTileStateIiLb1EEE17CheckPointFunctorS5_iNS2_19streaming_context_tIlLb1EEELS6_0EEEvT0_T1_T2_T3_T4_T5_T6_T7_iT8_NS1_7vsmem_tE_param_5+8];
	ld.param.u32 	%r749, [_ZN3cub18CUB_300001_SM_10006detail6select23DeviceSelectSweepKernelINS2_10policy_hubImNS0_8NullTypeEiLb0ELNS0_10SelectImplE0EE10Policy1000EN6thrust24THRUST_300001_SM_1000_NS17counting_iteratorImNSA_11use_defaultESC_SC_EEPS5_NSA_6detail15normal_iteratorINSA_10device_ptrImEEEEPlNS0_13ScanTileStateIiLb1EEE17CheckPointFunctorS5_iNS2_19streaming_context_tIlLb1EEELS6_0EEEvT0_T1_T2_T3_T4_T5_T6_T7_iT8_NS1_7vsmem_tE_param_8];
	mov.b64 	%rd2591, _ZN3cub18CUB_300001_SM_10006detail6select23DeviceSelectSweepKernelINS2_10policy_hubImNS0_8NullTypeEiLb0ELNS0_10SelectImplE0EE10Policy1000EN6thrust24THRUST_300001_SM_1000_NS17counting_iteratorImNSA_11use_defaultESC_SC_EEPS5_NSA_6detail15normal_iteratorINSA_10device_ptrImEEEEPlNS0_13ScanTileStateIiLb1EEE17CheckPointFunctorS5_iNS2_19streaming_context_tIlLb1EEELS6_0EEEvT0_T1_T2_T3_T4_T5_T6_T7_iT8_NS1_7vsmem_tE_param_9;
	cvta.to.global.u64 	%rd3, %rd2592;
	mov.u32 	%r750, %ctaid.x;
	mov.u32 	%r751, %nctaid.y;
	mov.u32 	%r752, %ctaid.y;
	mad.lo.s32 	%r1, %r750, %r751, %r752;
	add.s32 	%r753, %r749, -1;
	setp.ge.s32 	%p1, %r1, %r753;
	@%p1 bra 	$L__BB3_839;
	setp.ne.s32 	%p506, %r1, 0;
	@%p506 bra 	$L__BB3_409;
	mov.u64 	%rd4062, %rd2591;
	ld.param.u8 	%rs65, [%rd4062];
	setp.eq.s16 	%p749, %rs65, 0;
	ld.param.u64 	%rd4063, [%rd4062+16];
	selp.b64 	%rd4064, %rd4063, 0, %p749;
	mul.lo.s32 	%r2903, %r1, 4224;
	cvt.u64.u32 	%rd4065, %r2903;
	mov.u32 	%r2904, %tid.x;
	and.b32  	%r2905, %r2904, 31;
	and.b32  	%r2906, %r2904, 992;
	mul.lo.s32 	%r2907, %r2906, 11;
	or.b32  	%r2908, %r2907, %r2905;
	add.s64 	%rd4066, %rd2, %rd4065;
	add.s64 	%rd4067, %rd4066, %rd4064;
	cvt.u64.u32 	%rd4068, %r2908;
	add.s64 	%rd4069, %rd4067, %rd4068;
	add.s32 	%r2909, %r2908, 32;
	cvt.u64.u32 	%rd4070, %r2909;
	add.s64 	%rd4071, %rd4067, %rd4070;
	add.s32 	%r2910, %r2908, 64;
	cvt.u64.u32 	%rd4072, %r2910;
	add.s64 	%rd4073, %rd4067, %rd4072;
	add.s32 	%r2911, %r2908, 96;
	cvt.u64.u32 	%rd4074, %r2911;
	add.s64 	%rd4075, %rd4067, %rd4074;
	add.s32 	%r2912, %r2908, 128;
	cvt.u64.u32 	%rd4076, %r2912;
	add.s64 	%rd4077, %rd4067, %rd4076;
	add.s32 	%r2913, %r2908, 160;
	cvt.u64.u32 	%rd4078, %r2913;
	add.s64 	%rd4079, %rd4067, %rd4078;
	add.s32 	%r2914, %r2908, 192;
	cvt.u64.u32 	%rd4080, %r2914;
	add.s64 	%rd4081, %rd4067, %rd4080;
	add.s32 	%r2915, %r2908, 224;
	cvt.u64.u32 	%rd4082, %r2915;
	add.s64 	%rd4083, %rd4067, %rd4082;
	add.s32 	%r2916, %r2908, 256;
	cvt.u64.u32 	%rd4084, %r2916;
	add.s64 	%rd4085, %rd4067, %rd4084;
	add.s32 	%r2917, %r2908, 288;
	cvt.u64.u32 	%rd4086, %r2917;
	add.s64 	%rd4087, %rd4067, %rd4086;
	add.s32 	%r2918, %r2908, 320;
	cvt.u64.u32 	%rd4088, %r2918;
	add.s64 	%rd4089, %rd4067, %rd4088;
	// begin inline asm
	mov.u32 %r2898, %laneid;
	// end inline asm
	shr.u32 	%r2919, %r2904, 5;
	mad.lo.s32 	%r2920, %r2919, 352, %r2898;
	shl.b32 	%r2921, %r2920, 3;
	mov.u32 	%r2922, _ZZN3cub18CUB_300001_SM_10006detail6select23DeviceSelectSweepKernelINS2_10policy_hubImNS0_8NullTypeEiLb0ELNS0_10SelectImplE0EE10Policy1000EN6thrust24THRUST_300001_SM_1000_NS17counting_iteratorImNSA_11use_defaultESC_SC_EEPS5_NSA_6detail15normal_iteratorINSA_10device_ptrImEEEEPlNS0_13ScanTileStateIiLb1EEE17CheckPointFunctorS5_iNS2_19streaming_context_tIlLb1EEELS6_0EEEvT0_T1_T2_T3_T4_T5_T6_T7_iT8_NS1_7vsmem_tEE19static_temp_storage;
	add.s32 	%r2923, %r2922, %r2921;
	st.shared.u64 	[%r2923], %rd4069;
	st.shared.u64 	[%r2923+256], %rd4071;
	st.shared.u64 	[%r2923+512], %rd4073;
	st.shared.u64 	[%r2923+768], %rd4075;
	st.shared.u64 	[%r2923+1024], %rd4077;
	st.shared.u64 	[%r2923+1280], %rd4079;
	st.shared.u64 	[%r2923+1536], %rd4081;
	st.shared.u64 	[%r2923+1792], %rd4083;
	st.shared.u64 	[%r2923+2048], %rd4085;
	st.shared.u64 	[%r2923+2304], %rd4087;
	st.shared.u64 	[%r2923+2560], %rd4089;
	bar.warp.sync 	-1;
	mad.lo.s32 	%r2924, %r2898, 80, %r2923;
	ld.shared.u64 	%rd4, [%r2924];
	ld.shared.u64 	%rd5, [%r2924+8];
	ld.shared.u64 	%rd6, [%r2924+16];
	ld.shared.u64 	%rd7, [%r2924+24];
	ld.shared.u64 	%rd8, [%r2924+32];
	ld.shared.u64 	%rd9, [%r2924+40];
	ld.shared.u64 	%rd10, [%r2924+48];
	ld.shared.u64 	%rd11, [%r2924+56];
	ld.shared.u64 	%rd12, [%r2924+64];
	ld.shared.u64 	%rd13, [%r2924+72];
	ld.shared.u64 	%rd14, [%r2924+80];
	ld.const.f64 	%fd1, [d_b+16];
	ld.const.f64 	%fd2, [d_b+40];
	ld.const.f64 	%fd3, [d_b+48];
	ld.const.f64 	%fd4, [d_b+72];
	ld.const.f64 	%fd5, [d_b+88];
	ld.const.f64 	%fd6, [d_b+96];
	ld.const.f64 	%fd7, [d_b+112];
	ld.const.f64 	%fd8, [d_b+136];
	ld.const.f64 	%fd9, [d_b+184];
	ld.const.f64 	%fd10, [d_b+192];
	ld.const.f64 	%fd11, [d_b+232];
	and.b64  	%rd4090, %rd4, -4294967296;
	setp.ne.s64 	%p750, %rd4090, 0;
	@%p750 bra 	$L__BB3_4;
	cvt.u32.u64 	%r2925, %rd4;
	div.u32 	%r2926, %r2925, %r747;
	mul.lo.s32 	%r2927, %r2926, %r747;
	sub.s32 	%r2928, %r2925, %r2927;
	cvt.u64.u32 	%rd4616, %r2926;
	cvt.u64.u32 	%rd4617, %r2928;
	bra.uni 	$L__BB3_5;
$L__BB3_4:
	cvt.u64.u32 	%rd4091, %r747;
	div.u64 	%rd4616, %rd4, %rd4091;
	mul.lo.s64 	%rd4092, %rd4616, %rd4091;
	sub.s64 	%rd4617, %rd4, %rd4092;
$L__BB3_5:
	cvt.u32.u64 	%r3, %rd4617;
	and.b64  	%rd4093, %rd4616, -4294967296;
	setp.ne.s64 	%p751, %rd4093, 0;
	@%p751 bra 	$L__BB3_7;
	cvt.u32.u64 	%r2929, %rd4616;
	div.u32 	%r2930, %r2929, %r746;
	mul.lo.s32 	%r2931, %r2930, %r746;
	sub.s32 	%r2932, %r2929, %r2931;
	cvt.u64.u32 	%rd4618, %r2930;
	cvt.u64.u32 	%rd4619, %r2932;
	bra.uni 	$L__BB3_8;
$L__BB3_7:
	cvt.u64.u32 	%rd4094, %r746;
	div.u64 	%rd4618, %rd4616, %rd4094;
	mul.lo.s64 	%rd4095, %rd4618, %rd4094;
	sub.s64 	%rd4619, %rd4616, %rd4095;
$L__BB3_8:
	cvt.u32.u64 	%r4, %rd4619;
	and.b64  	%rd4096, %rd4618, -4294967296;
	setp.ne.s64 	%p752, %rd4096, 0;
	@%p752 bra 	$L__BB3_10;
	cvt.u32.u64 	%r2933, %rd4618;
	div.u32 	%r2934, %r2933, %r745;
	mul.lo.s32 	%r2935, %r2934, %r745;
	sub.s32 	%r2936, %r2933, %r2935;
	cvt.u64.u32 	%rd4620, %r2934;
	cvt.u64.u32 	%rd4621, %r2936;
	bra.uni 	$L__BB3_11;
$L__BB3_10:
	cvt.u64.u32 	%rd4097, %r745;
	div.u64 	%rd4620, %rd4618, %rd4097;
	mul.lo.s64 	%rd4098, %rd4620, %rd4097;
	sub.s64 	%rd4621, %rd4618, %rd4098;
$L__BB3_11:
	cvt.u32.u64 	%r5, %rd4621;
	and.b64  	%rd4099, %rd4620, -4294967296;
	setp.ne.s64 	%p753, %rd4099, 0;
	@%p753 bra 	$L__BB3_13;
	cvt.u32.u64 	%r2937, %rd4620;
	div.u32 	%r2938, %r2937, %r744;
	mul.lo.s32 	%r2939, %r2938, %r744;
	sub.s32 	%r2940, %r2937, %r2939;
	cvt.u64.u32 	%rd4622, %r2938;
	cvt.u64.u32 	%rd4623, %r2940;
	bra.uni 	$L__BB3_14;
$L__BB3_13:
	cvt.u64.u32 	%rd4100, %r744;
	div.u64 	%rd4622, %rd4620, %rd4100;
	mul.lo.s64 	%rd4101, %rd4622, %rd4100;
	sub.s64 	%rd4623, %rd4620, %rd4101;
$L__BB3_14:
	cvt.u32.u64 	%r6, %rd4623;
	and.b64  	%rd4102, %rd4622, -4294967296;
	setp.ne.s64 	%p754, %rd4102, 0;
	@%p754 bra 	$L__BB3_16;
	cvt.u32.u64 	%r2941, %rd4622;
	div.u32 	%r2942, %r2941, %r743;
	mul.lo.s32 	%r2943, %r2942, %r743;
	sub.s32 	%r2944, %r2941, %r2943;
	cvt.u64.u32 	%rd4624, %r2942;
	cvt.u64.u32 	%rd4625, %r2944;
	bra.uni 	$L__BB3_17;
$L__BB3_16:
	cvt.u64.u32 	%rd4103, %r743;
	div.u64 	%rd4624, %rd4622, %rd4103;
	mul.lo.s64 	%rd4104, %rd4624, %rd4103;
	sub.s64 	%rd4625, %rd4622, %rd4104;
$L__BB3_17:
	cvt.u32.u64 	%r7, %rd4625;
	and.b64  	%rd4105, %rd4624, -4294967296;
	setp.ne.s64 	%p755, %rd4105, 0;
	@%p755 bra 	$L__BB3_19;
	cvt.u32.u64 	%r2945, %rd4624;
	div.u32 	%r2946, %r2945, %r742;
	mul.lo.s32 	%r2947, %r2946, %r742;
	sub.s32 	%r2948, %r2945, %r2947;
	cvt.u64.u32 	%rd4626, %r2946;
	cvt.u64.u32 	%rd4627, %r2948;
	bra.uni 	$L__BB3_20;
$L__BB3_19:
	cvt.u64.u32 	%rd4106, %r742;
	div.u64 	%rd4626, %rd4624, %rd4106;
	mul.lo.s64 	%rd4107, %rd4626, %rd4106;
	sub.s64 	%rd4627, %rd4624, %rd4107;
$L__BB3_20:
	cvt.u32.u64 	%r8, %rd4627;
	and.b64  	%rd4108, %rd4626, -4294967296;
	setp.ne.s64 	%p756, %rd4108, 0;
	@%p756 bra 	$L__BB3_22;
	cvt.u32.u64 	%r2949, %rd4626;
	div.u32 	%r2950, %r2949, %r741;
	mul.lo.s32 	%r2951, %r2950, %r741;
	sub.s32 	%r2952, %r2949, %r2951;
	cvt.u64.u32 	%rd4628, %r2950;
	cvt.u64.u32 	%rd4629, %r2952;
	bra.uni 	$L__BB3_23;
$L__BB3_22:
	cvt.u64.u32 	%rd4109, %r741;
	div.u64 	%rd4628, %rd4626, %rd4109;
	mul.lo.s64 	%rd4110, %rd4628, %rd4109;
	sub.s64 	%rd4629, %rd4626, %rd4110;
$L__BB3_23:
	cvt.u32.u64 	%r9, %rd4629;
	and.b64  	%rd4111, %rd4628, -4294967296;
	setp.ne.s64 	%p757, %rd4111, 0;
	@%p757 bra 	$L__BB3_25;
	cvt.u32.u64 	%r2953, %rd4628;
	div.u32 	%r2954, %r2953, %r740;
	mul.lo.s32 	%r2955, %r2954, %r740;
	sub.s32 	%r2956, %r2953, %r2955;
	cvt.u64.u32 	%rd4630, %r2954;
	cvt.u64.u32 	%rd4631, %r2956;
	bra.uni 	$L__BB3_26;
$L__BB3_25:
	cvt.u64.u32 	%rd4112, %r740;
	div.u64 	%rd4630, %rd4628, %rd4112;
	mul.lo.s64 	%rd4113, %rd4630, %rd4112;
	sub.s64 	%rd4631, %rd4628, %rd4113;
$L__BB3_26:
	cvt.u32.u64 	%r10, %rd4631;
	and.b64  	%rd4114, %rd4630, -4294967296;
	setp.ne.s64 	%p758, %rd4114, 0;
	@%p758 bra 	$L__BB3_28;
	cvt.u32.u64 	%r2957, %rd4630;
	div.u32 	%r2958, %r2957, %r739;
	mul.lo.s32 	%r2959, %r2958, %r739;
	sub.s32 	%r2960, %r2957, %r2959;
	cvt.u64.u32 	%rd4632, %r2958;
	cvt.u64.u32 	%rd4633, %r2960;
	bra.uni 	$L__BB3_29;
$L__BB3_28:
	cvt.u64.u32 	%rd4115, %r739;
	div.u64 	%rd4632, %rd4630, %rd4115;
	mul.lo.s64 	%rd4116, %rd4632, %rd4115;
	sub.s64 	%rd4633, %rd4630, %rd4116;
$L__BB3_29:
	cvt.u32.u64 	%r2962, %rd4633;
	cvt.u32.u64 	%r2963, %rd4632;
	cvt.rn.f64.u32 	%fd2228, %r2963;
	ld.const.f64 	%fd2229, [d_b];
	fma.rn.f64 	%fd12, %fd1, %fd2228, %fd2229;
	cvt.rn.f64.u32 	%fd2230, %r2962;
	ld.const.f64 	%fd2231, [d_b+24];
	fma.rn.f64 	%fd13, %fd2, %fd2230, %fd2231;
	cvt.rn.f64.u32 	%fd2232, %r10;
	ld.const.f64 	%fd2233, [d_b+64];
	fma.rn.f64 	%fd14, %fd2233, %fd2232, %fd3;
	cvt.rn.f64.u32 	%fd2234, %r9;
	fma.rn.f64 	%fd15, %fd5, %fd2234, %fd4;
	cvt.rn.f64.u32 	%fd2235, %r8;
	fma.rn.f64 	%fd16, %fd7, %fd2235, %fd6;
	cvt.rn.f64.u32 	%fd2236, %r7;
	ld.const.f64 	%fd2237, [d_b+120];
	fma.rn.f64 	%fd17, %fd8, %fd2236, %fd2237;
	cvt.rn.f64.u32 	%fd2238, %r6;
	ld.const.f64 	%fd2239, [d_b+160];
	ld.const.f64 	%fd2240, [d_b+144];
	fma.rn.f64 	%fd18, %fd2239, %fd2238, %fd2240;
	cvt.rn.f64.u32 	%fd2241, %r5;
	ld.const.f64 	%fd2242, [d_b+168];
	fma.rn.f64 	%fd19, %fd9, %fd2241, %fd2242;
	cvt.rn.f64.u32 	%fd2243, %r4;
	ld.const.f64 	%fd2244, [d_b+208];
	fma.rn.f64 	%fd20, %fd2244, %fd2243, %fd10;
	cvt.rn.f64.u32 	%fd2245, %r3;
	ld.const.f64 	%fd2246, [d_b+216];
	fma.rn.f64 	%fd21, %fd11, %fd2245, %fd2246;
	mov.b32 	%r3586, 0;
	mov.u64 	%rd4118, d_a;
$L__BB3_30:
	mov.u32 	%r11, %r3586;
	mul.lo.s32 	%r2964, %r11, 12;
	mul.wide.u32 	%rd4117, %r2964, 8;
	add.s64 	%rd4119, %rd4118, %rd4117;
	ld.const.f64 	%fd2247, [%rd4119];
	ld.const.f64 	%fd2248, [%rd4119+8];
	mul.f64 	%fd2249, %fd13, %fd2248;
	fma.rn.f64 	%fd2250, %fd12, %fd2247, %fd2249;
	ld.const.f64 	%fd2251, [%rd4119+16];
	fma.rn.f64 	%fd2252, %fd14, %fd2251, %fd2250;
	ld.const.f64 	%fd2253, [%rd4119+24];
	fma.rn.f64 	%fd2254, %fd15, %fd2253, %fd2252;
	ld.const.f64 	%fd2255, [%rd4119+32];
	fma.rn.f64 	%fd2256, %fd16, %fd2255, %fd2254;
	ld.const.f64 	%fd2257, [%rd4119+40];
	fma.rn.f64 	%fd2258, %fd17, %fd2257, %fd2256;
	ld.const.f64 	%fd2259, [%rd4119+48];
	fma.rn.f64 	%fd2260, %fd18, %fd2259, %fd2258;
	ld.const.f64 	%fd2261, [%rd4119+56];
	fma.rn.f64 	%fd2262, %fd19, %fd2261, %fd2260;
	ld.const.f64 	%fd2263, [%rd4119+64];
	fma.rn.f64 	%fd2264, %fd20, %fd2263, %fd2262;
	ld.const.f64 	%fd2265, [%rd4119+72];
	fma.rn.f64 	%fd2266, %fd21, %fd2265, %fd2264;
	ld.const.f64 	%fd2267, [%rd4119+80];
	sub.f64 	%fd2268, %fd2266, %fd2267;
	abs.f64 	%fd22, %fd2268;
	ld.const.f64 	%fd2269, [%rd4119+88];
	mul.f64 	%fd2270, %fd554, %fd2269;
	setp.leu.f64 	%p759, %fd22, %fd2270;
	add.s32 	%r3586, %r11, 1;
	setp.lt.u32 	%p760, %r11, 9;
	and.pred  	%p761, %p759, %p760;
	@%p761 bra 	$L__BB3_30;
	and.b64  	%rd4120, %rd5, -4294967296;
	setp.ne.s64 	%p762, %rd4120, 0;
	@%p762 bra 	$L__BB3_33;
	cvt.u32.u64 	%r2965, %rd5;
	div.u32 	%r2966, %r2965, %r747;
	mul.lo.s32 	%r2967, %r2966, %r747;
	sub.s32 	%r2968, %r2965, %r2967;
	cvt.u64.u32 	%rd4634, %r2966;
	cvt.u64.u32 	%rd4635, %r2968;
	bra.uni 	$L__BB3_34;
$L__BB3_33:
	cvt.u64.u32 	%rd4121, %r747;
	div.u64 	%rd4634, %rd5, %rd4121;
	mul.lo.s64 	%rd4122, %rd4634, %rd4121;
	sub.s64 	%rd4635, %rd5, %rd4122;
$L__BB3_34:
	cvt.u32.u64 	%r13, %rd4635;
	and.b64  	%rd4123, %rd4634, -4294967296;
	setp.ne.s64 	%p763, %rd4123, 0;
	@%p763 bra 	$L__BB3_36;
	cvt.u32.u64 	%r2969, %rd4634;
	div.u32 	%r2970, %r2969, %r746;
	mul.lo.s32 	%r2971, %r2970, %r746;
	sub.s32 	%r2972, %r2969, %r2971;
	cvt.u64.u32 	%rd4636, %r2970;
	cvt.u64.u32 	%rd4637, %r2972;
	bra.uni 	$L__BB3_37;
$L__BB3_36:
	cvt.u64.u32 	%rd4124, %r746;
	div.u64 	%rd4636, %rd4634, %rd4124;
	mul.lo.s64 	%rd4125, %rd4636, %rd4124;
	sub.s64 	%rd4637, %rd4634, %rd4125;
$L__BB3_37:
	cvt.u32.u64 	%r14, %rd4637;
	and.b64  	%rd4126, %rd4636, -4294967296;
	setp.ne.s64 	%p764, %rd4126, 0;
	@%p764 bra 	$L__BB3_39;
	cvt.u32.u64 	%r2973, %rd4636;
	div.u32 	%r2974, %r2973, %r745;
	mul.lo.s32 	%r2975, %r2974, %r745;
	sub.s32 	%r2976, %r2973, %r2975;
	cvt.u64.u32 	%rd4638, %r2974;
	cvt.u64.u32 	%rd4639, %r2976;
	bra.uni 	$L__BB3_40;
$L__BB3_39:
	cvt.u64.u32 	%rd4127, %r745;
	div.u64 	%rd4638, %rd4636, %rd4127;
	mul.lo.s64 	%rd4128, %rd4638, %rd4127;
	sub.s64 	%rd4639, %rd4636, %rd4128;
$L__BB3_40:
	cvt.u32.u64 	%r15, %rd4639;
	and.b64  	%rd4129, %rd4638, -4294967296;
	setp.ne.s64 	%p765, %rd4129, 0;
	@%p765 bra 	$L__BB3_42;
	cvt.u32.u64 	%r2977, %rd4638;
	div.u32 	%r2978, %r2977, %r744;
	mul.lo.s32 	%r2979, %r2978, %r744;
	sub.s32 	%r2980, %r2977, %r2979;
	cvt.u64.u32 	%rd4640, %r2978;
	cvt.u64.u32 	%rd4641, %r2980;
	bra.uni 	$L__BB3_43;
$L__BB3_42:
	cvt.u64.u32 	%rd4130, %r744;
	div.u64 	%rd4640, %rd4638, %rd4130;
	mul.lo.s64 	%rd4131, %rd4640, %rd4130;
	sub.s64 	%rd4641, %rd4638, %rd4131;
$L__BB3_43:
	cvt.u32.u64 	%r16, %rd4641;
	and.b64  	%rd4132, %rd4640, -4294967296;
	setp.ne.s64 	%p766, %rd4132, 0;
	@%p766 bra 	$L__BB3_45;
	cvt.u32.u64 	%r2981, %rd4640;
	div.u32 	%r2982, %r2981, %r743;
	mul.lo.s32 	%r2983, %r2982, %r743;
	sub.s32 	%r2984, %r2981, %r2983;
	cvt.u64.u32 	%rd4642, %r2982;
	cvt.u64.u32 	%rd4643, %r2984;
	bra.uni 	$L__BB3_46;
$L__BB3_45:
	cvt.u64.u32 	%rd4133, %r743;
	div.u64 	%rd4642, %rd4640, %rd4133;
	mul.lo.s64 	%rd4134, %rd4642, %rd4133;
	sub.s64 	%rd4643, %rd4640, %rd4134;
$L__BB3_46:
	cvt.u32.u64 	%r17, %rd4643;
	and.b64  	%rd4135, %rd4642, -4294967296;
	setp.ne.s64 	%p767, %rd4135, 0;
	@%p767 bra 	$L__BB3_48;
	cvt.u32.u64 	%r2985, %rd4642;
	div.u32 	%r2986, %r2985, %r742;
	mul.lo.s32 	%r2987, %r2986, %r742;
	sub.s32 	%r2988, %r2985, %r2987;
	cvt.u64.u32 	%rd4644, %r2986;
	cvt.u64.u32 	%rd4645, %r2988;
	bra.uni 	$L__BB3_49;
$L__BB3_48:
	cvt.u64.u32 	%rd4136, %r742;
	div.u64 	%rd4644, %rd4642, %rd4136;
	mul.lo.s64 	%rd4137, %rd4644, %rd4136;
	sub.s64 	%rd4645, %rd4642, %rd4137;
$L__BB3_49:
	cvt.u32.u64 	%r18, %rd4645;
	and.b64  	%rd4138, %rd4644, -4294967296;
	setp.ne.s64 	%p768, %rd4138, 0;
	@%p768 bra 	$L__BB3_51;
	cvt.u32.u64 	%r2989, %rd4644;
	div.u32 	%r2990, %r2989, %r741;
	mul.lo.s32 	%r2991, %r2990, %r741;
	sub.s32 	%r2992, %r2989, %r2991;
	cvt.u64.u32 	%rd4646, %r2990;
	cvt.u64.u32 	%rd4647, %r2992;
	bra.uni 	$L__BB3_52;
$L__BB3_51:
	cvt.u64.u32 	%rd4139, %r741;
	div.u64 	%rd4646, %rd4644, %rd4139;
	mul.lo.s64 	%rd4140, %rd4646, %rd4139;
	sub.s64 	%rd4647, %rd4644, %rd4140;
$L__BB3_52:
	cvt.u32.u64 	%r19, %rd4647;
	and.b64  	%rd4141, %rd4646, -4294967296;
	setp.ne.s64 	%p769, %rd4141, 0;
	@%p769 bra 	$L__BB3_54;
	cvt.u32.u64 	%r2993, %rd4646;
	div.u32 	%r2994, %r2993, %r740;
	mul.lo.s32 	%r2995, %r2994, %r740;
	sub.s32 	%r2996, %r2993, %r2995;
	cvt.u64.u32 	%rd4648, %r2994;
	cvt.u64.u32 	%rd4649, %r2996;
	bra.uni 	$L__BB3_55;
$L__BB3_54:
	cvt.u64.u32 	%rd4142, %r740;
	div.u64 	%rd4648, %rd4646, %rd4142;
	mul.lo.s64 	%rd4143, %rd4648, %rd4142;
	sub.s64 	%rd4649, %rd4646, %rd4143;
$L__BB3_55:
	cvt.u32.u64 	%r20, %rd4649;
	and.b64  	%rd4144, %rd4648, -4294967296;
	setp.ne.s64 	%p770, %rd4144, 0;
	@%p770 bra 	$L__BB3_57;
	cvt.u32.u64 	%r2997, %rd4648;
	div.u32 	%r2998, %r2997, %r739;
	mul.lo.s32 	%r2999, %r2998, %r739;
	sub.s32 	%r3000, %r2997, %r2999;
	cvt.u64.u32 	%rd4650, %r2998;
	cvt.u64.u32 	%rd4651, %r3000;
	bra.uni 	$L__BB3_58;
$L__BB3_57:
	cvt.u64.u32 	%rd4145, %r739;
	div.u64 	%rd4650, %rd4648, %rd4145;
	mul.lo.s64 	%rd4146, %rd4650, %rd4145;
	sub.s64 	%rd4651, %rd4648, %rd4146;
$L__BB3_58:
	cvt.u32.u64 	%r3002, %rd4651;
	cvt.u32.u64 	%r3003, %rd4650;
	cvt.rn.f64.u32 	%fd2271, %r3003;
	ld.const.f64 	%fd2272, [d_b];
	fma.rn.f64 	%fd23, %fd1, %fd2271, %fd2272;
	cvt.rn.f64.u32 	%fd2273, %r3002;
	ld.const.f64 	%fd2274, [d_b+40];
	ld.const.f64 	%fd2275, [d_b+24];
	fma.rn.f64 	%fd24, %fd2274, %fd2273, %fd2275;
	cvt.rn.f64.u32 	%fd2276, %r20;
	ld.const.f64 	%fd2277, [d_b+64];
	fma.rn.f64 	%fd25, %fd2277, %fd2276, %fd3;
	cvt.rn.f64.u32 	%fd2278, %r19;
	fma.rn.f64 	%fd26, %fd5, %fd2278, %fd4;
	cvt.rn.f64.u32 	%fd2279, %r18;
	fma.rn.f64 	%fd27, %fd7, %fd2279, %fd6;
	cvt.rn.f64.u32 	%fd2280, %r17;
	ld.const.f64 	%fd2281, [d_b+120];
	fma.rn.f64 	%fd28, %fd8, %fd2280, %fd2281;
	cvt.rn.f64.u32 	%fd2282, %r16;
	ld.const.f64 	%fd2283, [d_b+160];
	ld.const.f64 	%fd2284, [d_b+144];
	fma.rn.f64 	%fd29, %fd2283, %fd2282, %fd2284;
	cvt.rn.f64.u32 	%fd2285, %r15;
	ld.const.f64 	%fd2286, [d_b+168];
	fma.rn.f64 	%fd30, %fd9, %fd2285, %fd2286;
	cvt.rn.f64.u32 	%fd2287, %r14;
	ld.const.f64 	%fd2288, [d_b+208];
	ld.const.f64 	%fd2289, [d_b+192];
	fma.rn.f64 	%fd31, %fd2288, %fd2287, %fd2289;
	cvt.rn.f64.u32 	%fd2290, %r13;
	ld.const.f64 	%fd2291, [d_b+232];
	ld.const.f64 	%fd2292, [d_b+216];
	fma.rn.f64 	%fd32, %fd2291, %fd2290, %fd2292;
	mov.b32 	%r3587, 0;
	mov.u64 	%rd4148, d_a;
$L__BB3_59:
	mov.u32 	%r21, %r3587;
	mul.lo.s32 	%r3004, %r21, 12;
	mul.wide.u32 	%rd4147, %r3004, 8;
	add.s64 	%rd4149, %rd4148, %rd4147;
	ld.const.f64 	%fd2293, [%rd4149];
	ld.const.f64 	%fd2294, [%rd4149+8];
	mul.f64 	%fd2295, %fd24, %fd2294;
	fma.rn.f64 	%fd2296, %fd23, %fd2293, %fd2295;
	ld.const.f64 	%fd2297, [%rd4149+16];
	fma.rn.f64 	%fd2298, %fd25, %fd2297, %fd2296;
	ld.const.f64 	%fd2299, [%rd4149+24];
	fma.rn.f64 	%fd2300, %fd26, %fd2299, %fd2298;
	ld.const.f64 	%fd2301, [%rd4149+32];
	fma.rn.f64 	%fd2302, %fd27, %fd2301, %fd2300;
	ld.const.f64 	%fd2303, [%rd4149+40];
	fma.rn.f64 	%fd2304, %fd28, %fd2303, %fd2302;
	ld.const.f64 	%fd2305, [%rd4149+48];
	fma.rn.f64 	%fd2306, %fd29, %fd2305, %fd2304;
	ld.const.f64 	%fd2307, [%rd4149+56];
	fma.rn.f64 	%fd2308, %fd30, %fd2307, %fd2306;
	ld.const.f64 	%fd2309, [%rd4149+64];
	fma.rn.f64 	%fd2310, %fd31, %fd2309, %fd2308;
	ld.const.f64 	%fd2311, [%rd4149+72];
	fma.rn.f64 	%fd2312, %fd32, %fd2311, %fd2310;
	ld.const.f64 	%fd2313, [%rd4149+80];
	sub.f64 	%fd2314, %fd2312, %fd2313;
	abs.f64 	%fd33, %fd2314;
	ld.const.f64 	%fd2315, [%rd4149+88];
	mul.f64 	%fd2316, %fd554, %fd2315;
	setp.leu.f64 	%p771, %fd33, %fd2316;
	add.s32 	%r3587, %r21, 1;
	setp.lt.u32 	%p772, %r21, 9;
	and.pred  	%p773, %p771, %p772;
	@%p773 bra 	$L__BB3_59;
	and.b64  	%rd4150, %rd6, -4294967296;
	setp.ne.s64 	%p774, %rd4150, 0;
	@%p774 bra 	$L__BB3_62;
	cvt.u32.u64 	%r3005, %rd6;
	div.u32 	%r3006, %r3005, %r747;
	mul.lo.s32 	%r3007, %r3006, %r747;
	sub.s32 	%r3008, %r3005, %r3007;
	cvt.u64.u32 	%rd4652, %r3006;
	cvt.u64.u32 	%rd4653, %r3008;
	bra.uni 	$L__BB3_63;
$L__BB3_62:
	cvt.u64.u32 	%rd4151, %r747;
	div.u64 	%rd4652, %rd6, %rd4151;
	mul.lo.s64 	%rd4152, %rd4652, %rd4151;
	sub.s64 	%rd4653, %rd6, %rd4152;
$L__BB3_63:
	cvt.u32.u64 	%r23, %rd4653;
	and.b64  	%rd4153, %rd4652, -4294967296;
	setp.ne.s64 	%p775, %rd4153, 0;
	@%p775 bra 	$L__BB3_65;
	cvt.u32.u64 	%r3009, %rd4652;
	div.u32 	%r3010, %r3009, %r746;
	mul.lo.s32 	%r3011, %r3010, %r746;
	sub.s32 	%r3012, %r3009, %r3011;
	cvt.u64.u32 	%rd4654, %r3010;
	cvt.u64.u32 	%rd4655, %r3012;
	bra.uni 	$L__BB3_66;
$L__BB3_65:
	cvt.u64.u32 	%rd4154, %r746;
	div.u64 	%rd4654, %rd4652, %rd4154;
	mul.lo.s64 	%rd4155, %rd4654, %rd4154;
	sub.s64 	%rd4655, %rd4652, %rd4155;
$L__BB3_66:
	cvt.u32.u64 	%r24, %rd4655;
	and.b64  	%rd4156, %rd4654, -4294967296;
	setp.ne.s64 	%p776, %rd4156, 0;
	@%p776 bra 	$L__BB3_68;
	cvt.u32.u64 	%r3013, %rd4654;
	div.u32 	%r3014, %r3013, %r745;
	mul.lo.s32 	%r3015, %r3014, %r745;
	sub.s32 	%r3016, %r3013, %r3015;
	cvt.u64.u32 	%rd4656, %r3014;
	cvt.u64.u32 	%rd4657, %r3016;
	bra.uni 	$L__BB3_69;
$L__BB3_68:
	cvt.u64.u32 	%rd4157, %r745;
	div.u64 	%rd4656, %rd4654, %rd4157;
	mul.lo.s64 	%rd4158, %rd4656, %rd4157;
	sub.s64 	%rd4657, %rd4654, %rd4158;
$L__BB3_69:
	cvt.u32.u64 	%r25, %rd4657;
	and.b64  	%rd4159, %rd4656, -4294967296;
	setp.ne.s64 	%p777, %rd4159, 0;
	@%p777 bra 	$L__BB3_71;
	cvt.u32.u64 	%r3017, %rd4656;
	div.u32 	%r3018, %r3017, %r744;
	mul.lo.s32 	%r3019, %r3018, %r744;
	sub.s32 	%r3020, %r3017, %r3019;
	cvt.u64.u32 	%rd4658, %r3018;
	cvt.u64.u32 	%rd4659, %r3020;
	bra.uni 	$L__BB3_72;
$L__BB3_71:
	cvt.u64.u32 	%rd4160, %r744;
	div.u64 	%rd4658, %rd4656, %rd4160;
	mul.lo.s64 	%rd4161, %rd4658, %rd4160;
	sub.s64 	%rd4659, %rd4656, %rd4161;
$L__BB3_72:
	cvt.u32.u64 	%r26, %rd4659;
	and.b64  	%rd4162, %rd4658, -4294967296;
	setp.ne.s64 	%p778, %rd4162, 0;
	@%p778 bra 	$L__BB3_74;
	cvt.u32.u64 	%r3021, %rd4658;
	div.u32 	%r3022, %r3021, %r743;
	mul.lo.s32 	%r3023, %r3022, %r743;
	sub.s32 	%r3024, %r3021, %r3023;
	cvt.u64.u32 	%rd4660, %r3022;
	cvt.u64.u32 	%rd4661, %r3024;
	bra.uni 	$L__BB3_75;
$L__BB3_74:
	cvt.u64.u32 	%rd4163, %r743;
	div.u64 	%rd4660, %rd4658, %rd4163;
	mul.lo.s64 	%rd4164, %rd4660, %rd4163;
	sub.s64 	%rd4661, %rd4658, %rd4164;
$L__BB3_75:
	cvt.u32.u64 	%r27, %rd4661;
	and.b64  	%rd4165, %rd4660, -4294967296;
	setp.ne.s64 	%p779, %rd4165, 0;
	@%p779 bra 	$L__BB3_77;
	cvt.u32.u64 	%r3025, %rd4660;
	div.u32 	%r3026, %r3025, %r742;
	mul.lo.s32 	%r3027, %r3026, %r742;
	sub.s32 	%r3028, %r3025, %r3027;
	cvt.u64.u32 	%rd4662, %r3026;
	cvt.u64.u32 	%rd4663, %r3028;
	bra.uni 	$L__BB3_78;
$L__BB3_77:
	cvt.u64.u32 	%rd4166, %r742;
	div.u64 	%rd4662, %rd4660, %rd4166;
	mul.lo.s64 	%rd4167, %rd4662, %rd4166;
	sub.s64 	%rd4663, %rd4660, %rd4167;
$L__BB3_78:
	cvt.u32.u64 	%r28, %rd4663;
	and.b64  	%rd4168, %rd4662, -4294967296;
	setp.ne.s64 	%p780, %rd4168, 0;
	@%p780 bra 	$L__BB3_80;
	cvt.u32.u64 	%r3029, %rd4662;
	div.u32 	%r3030, %r3029, %r741;
	mul.lo.s32 	%r3031, %r3030, %r741;
	sub.s32 	%r3032, %r3029, %r3031;
	cvt.u64.u32 	%rd4664, %r3030;
	cvt.u64.u32 	%rd4665, %r3032;
	bra.uni 	$L__BB3_81;
$L__BB3_80:
	cvt.u64.u32 	%rd4169, %r741;
	div.u64 	%rd4664, %rd4662, %rd4169;
	mul.lo.s64 	%rd4170, %rd4664, %rd4169;
	sub.s64 	%rd4665, %rd4662, %rd4170;
$L__BB3_81:
	cvt.u32.u64 	%r29, %rd4665;
	and.b64  	%rd4171, %rd4664, -4294967296;
	setp.ne.s64 	%p781, %rd4171, 0;
	@%p781 bra 	$L__BB3_83;
	cvt.u32.u64 	%r3033, %rd4664;
	div.u32 	%r3034, %r3033, %r740;
	mul.lo.s32 	%r3035, %r3034, %r740;
	sub.s32 	%r3036, %r3033, %r3035;
	cvt.u64.u32 	%rd4666, %r3034;
	cvt.u64.u32 	%rd4667, %r3036;
	bra.uni 	$L__BB3_84;
$L__BB3_83:
	cvt.u64.u32 	%rd4172, %r740;
	div.u64 	%rd4666, %rd4664, %rd4172;
	mul.lo.s64 	%rd4173, %rd4666, %rd4172;
	sub.s64 	%rd4667, %rd4664, %rd4173;
$L__BB3_84:
	cvt.u32.u64 	%r30, %rd4667;
	and.b64  	%rd4174, %rd4666, -4294967296;
	setp.ne.s64 	%p782, %rd4174, 0;
	@%p782 bra 	$L__BB3_86;
	cvt.u32.u64 	%r3037, %rd4666;
	div.u32 	%r3038, %r3037, %r739;
	mul.lo.s32 	%r3039, %r3038, %r739;
	sub.s32 	%r3040, %r3037, %r3039;
	cvt.u64.u32 	%rd4668, %r3038;
	cvt.u64.u32 	%rd4669, %r3040;
	bra.uni 	$L__BB3_87;
$L__BB3_86:
	cvt.u64.u32 	%rd4175, %r739;
	div.u64 	%rd4668, %rd4666, %rd4175;
	mul.lo.s64 	%rd4176, %rd4668, %rd4175;
	sub.s64 	%rd4669, %rd4666, %rd4176;
$L__BB3_87:
	cvt.u32.u64 	%r3042, %rd4669;
	cvt.u32.u64 	%r3043, %rd4668;
	cvt.rn.f64.u32 	%fd2317, %r3043;
	ld.const.f64 	%fd2318, [d_b];
	fma.rn.f64 	%fd34, %fd1, %fd2317, %fd2318;
	cvt.rn.f64.u32 	%fd2319, %r3042;
	ld.const.f64 	%fd2320, [d_b+40];
	ld.const.f64 	%fd2321, [d_b+24];
	fma.rn.f64 	%fd35, %fd2320, %fd2319, %fd2321;
	cvt.rn.f64.u32 	%fd2322, %r30;
	ld.const.f64 	%fd2323, [d_b+64];
	fma.rn.f64 	%fd36, %fd2323, %fd2322, %fd3;
	cvt.rn.f64.u32 	%fd2324, %r29;
	fma.rn.f64 	%fd37, %fd5, %fd2324, %fd4;
	cvt.rn.f64.u32 	%fd2325, %r28;
	ld.const.f64 	%fd2326, [d_b+96];
	fma.rn.f64 	%fd38, %fd7, %fd2325, %fd2326;
	cvt.rn.f64.u32 	%fd2327, %r27;
	ld.const.f64 	%fd2328, [d_b+136];
	ld.const.f64 	%fd2329, [d_b+120];
	fma.rn.f64 	%fd39, %fd2328, %fd2327, %fd2329;
	cvt.rn.f64.u32 	%fd2330, %r26;
	ld.const.f64 	%fd2331, [d_b+160];
	ld.const.f64 	%fd2332, [d_b+144];
	fma.rn.f64 	%fd40, %fd2331, %fd2330, %fd2332;
	cvt.rn.f64.u32 	%fd2333, %r25;
	ld.const.f64 	%fd2334, [d_b+168];
	fma.rn.f64 	%fd41, %fd9, %fd2333, %fd2334;
	cvt.rn.f64.u32 	%fd2335, %r24;
	ld.const.f64 	%fd2336, [d_b+208];
	ld.const.f64 	%fd2337, [d_b+192];
	fma.rn.f64 	%fd42, %fd2336, %fd2335, %fd2337;
	cvt.rn.f64.u32 	%fd2338, %r23;
	ld.const.f64 	%fd2339, [d_b+232];
	ld.const.f64 	%fd2340, [d_b+216];
	fma.rn.f64 	%fd43, %fd2339, %fd2338, %fd2340;
	mov.b32 	%r3588, 0;
	mov.u64 	%rd4178, d_a;
$L__BB3_88:
	mov.u32 	%r31, %r3588;
	mul.lo.s32 	%r3044, %r31, 12;
	mul.wide.u32 	%rd4177, %r3044, 8;
	add.s64 	%rd4179, %rd4178, %rd4177;
	ld.const.f64 	%fd2341, [%rd4179];
	ld.const.f64 	%fd2342, [%rd4179+8];
	mul.f64 	%fd2343, %fd35, %fd2342;
	fma.rn.f64 	%fd2344, %fd34, %fd2341, %fd2343;
	ld.const.f64 	%fd2345, [%rd4179+16];
	fma.rn.f64 	%fd2346, %fd36, %fd2345, %fd2344;
	ld.const.f64 	%fd2347, [%rd4179+24];
	fma.rn.f64 	%fd2348, %fd37, %fd2347, %fd2346;
	ld.const.f64 	%fd2349, [%rd4179+32];
	fma.rn.f64 	%fd2350, %fd38, %fd2349, %fd2348;
	ld.const.f64 	%fd2351, [%rd4179+40];
	fma.rn.f64 	%fd2352, %fd39, %fd2351, %fd2350;
	ld.const.f64 	%fd2353, [%rd4179+48];
	fma.rn.f64 	%fd2354, %fd40, %fd2353, %fd2352;
	ld.const.f64 	%fd2355, [%rd4179+56];
	fma.rn.f64 	%fd2356, %fd41, %fd2355, %fd2354;
	ld.const.f64 	%fd2357, [%rd4179+64];
	fma.rn.f64 	%fd2358, %fd42, %fd2357, %fd2356;
	ld.const.f64 	%fd2359, [%rd4179+72];
	fma.rn.f64 	%fd2360, %fd43, %fd2359, %fd2358;
	ld.const.f64 	%fd2361, [%rd4179+80];
	sub.f64 	%fd2362, %fd2360, %fd2361;
	abs.f64 	%fd44, %fd2362;
	ld.const.f64 	%fd2363, [%rd4179+88];
	mul.f64 	%fd2364, %fd554, %fd2363;
	setp.leu.f64 	%p783, %fd44, %fd2364;
	add.s32 	%r3588, %r31, 1;
	setp.lt.u32 	%p784, %r31, 9;
	and.pred  	%p785, %p783, %p784;
	@%p785 bra 	$L__BB3_88;
	and.b64  	%rd4180, %rd7, -4294967296;
	setp.ne.s64 	%p786, %rd4180, 0;
	@%p786 bra 	$L__BB3_91;
	cvt.u32.u64 	%r3045, %rd7;
	div.u32 	%r3046, %r3045, %r747;
	mul.lo.s32 	%r3047, %r3046, %r747;
	sub.s32 	%r3048, %r3045, %r3047;
	cvt.u64.u32 	%rd4670, %r3046;
	cvt.u64.u32 	%rd4671, %r3048;
	bra.uni 	$L__BB3_92;
$L__BB3_91:
	cvt.u64.u32 	%rd4181, %r747;
	div.u64 	%rd4670, %rd7, %rd4181;
	mul.lo.s64 	%rd4182, %rd4670, %rd4181;
	sub.s64 	%rd4671, %rd7, %rd4182;
$L__BB3_92:
	cvt.u32.u64 	%r33, %rd4671;
	and.b64  	%rd4183, %rd4670, -4294967296;
	setp.ne.s64 	%p787, %rd4183, 0;
	@%p787 bra 	$L__BB3_94;
	cvt.u32.u64 	%r3049, %rd4670;
	div.u32 	%r3050, %r3049, %r746;
	mul.lo.s32 	%r3051, %r3050, %r746;
	sub.s32 	%r3052, %r3049, %r3051;
	cvt.u64.u32 	%rd4672, %r3050;
	cvt.u64.u32 	%rd4673, %r3052;
	bra.uni 	$L__BB3_95;
$L__BB3_94:
	cvt.u64.u32 	%rd4184, %r746;
	div.u64 	%rd4672, %rd4670, %rd4184;
	mul.lo.s64 	%rd4185, %rd4672, %rd4184;
	sub.s64 	%rd4673, %rd4670, %rd4185;
$L__BB3_95:
	cvt.u32.u64 	%r34, %rd4673;
	and.b64  	%rd4186, %rd4672, -4294967296;
	setp.ne.s64 	%p788, %rd4186, 0;
	@%p788 bra 	$L__BB3_97;
	cvt.u32.u64 	%r3053, %rd4672;
	div.u32 	%r3054, %r3053, %r745;
	mul.lo.s32 	%r3055, %r3054, %r745;
	sub.s32 	%r3056, %r3053, %r3055;
	cvt.u64.u32 	%rd4674, %r3054;
	cvt.u64.u32 	%rd4675, %r3056;
	bra.uni 	$L__BB3_98;
$L__BB3_97:
	cvt.u64.u32 	%rd4187, %r745;
	div.u64 	%rd4674, %rd4672, %rd4187;
	mul.lo.s64 	%rd4188, %rd4674, %rd4187;
	sub.s64 	%rd4675, %rd4672, %rd4188;
$L__BB3_98:
	cvt.u32.u64 	%r35, %rd4675;
	and.b64  	%rd4189, %rd4674, -4294967296;
	setp.ne.s64 	%p789, %rd4189, 0;
	@%p789 bra 	$L__BB3_100;
	cvt.u32.u64 	%r3057, %rd4674;
	div.u32 	%r3058, %r3057, %r744;
	mul.lo.s32 	%r3059, %r3058, %r744;
	sub.s32 	%r3060, %r3057, %r3059;
	cvt.u64.u32 	%rd4676, %r3058;
	cvt.u64.u32 	%rd4677, %r3060;
	bra.uni 	$L__BB3_101;
$L__BB3_100:
	cvt.u64.u32 	%rd4190, %r744;
	div.u64 	%rd4676, %rd4674, %rd4190;
	mul.lo.s64 	%rd4191, %rd4676, %rd4190;
	sub.s64 	%rd4677, %rd4674, %rd4191;
$L__BB3_101:
	cvt.u32.u64 	%r36, %rd4677;
	and.b64  	%rd4192, %rd4676, -4294967296;
	setp.ne.s64 	%p790, %rd4192, 0;
	@%p790 bra 	$L__BB3_103;
	cvt.u32.u64 	%r3061, %rd4676;
	div.u32 	%r3062, %r3061, %r743;
	mul.lo.s32 	%r3063, %r3062, %r743;
	sub.s32 	%r3064, %r3061, %r3063;
	cvt.u64.u32 	%rd4678, %r3062;
	cvt.u64.u32 	%rd4679, %r3064;
	bra.uni 	$L__BB3_104;
$L__BB3_103:
	cvt.u64.u32 	%rd4193, %r743;
	div.u64 	%rd4678, %rd4676, %rd4193;
	mul.lo.s64 	%rd4194, %rd4678, %rd4193;
	sub.s64 	%rd4679, %rd4676, %rd4194;
$L__BB3_104:
	cvt.u32.u64 	%r37, %rd4679;
	and.b64  	%rd4195, %rd4678, -4294967296;
	setp.ne.s64 	%p791, %rd4195, 0;
	@%p791 bra 	$L__BB3_106;
	cvt.u32.u64 	%r3065, %rd4678;
	div.u32 	%r3066, %r3065, %r742;
	mul.lo.s32 	%r3067, %r3066, %r742;
	sub.s32 	%r3068, %r3065, %r3067;
	cvt.u64.u32 	%rd4680, %r3066;
	cvt.u64.u32 	%rd4681, %r3068;
	bra.uni 	$L__BB3_107;
$L__BB3_106:
	cvt.u64.u32 	%rd4196, %r742;
	div.u64 	%rd4680, %rd4678, %rd4196;
	mul.lo.s64 	%rd4197, %rd4680, %rd4196;
	sub.s64 	%rd4681, %rd4678, %rd4197;
$L__BB3_107:
	cvt.u32.u64 	%r38, %rd4681;
	and.b64  	%rd4198, %rd4680, -4294967296;
	setp.ne.s64 	%p792, %rd4198, 0;
	@%p792 bra 	$L__BB3_109;
	cvt.u32.u64 	%r3069, %rd4680;
	div.u32 	%r3070, %r3069, %r741;
	mul.lo.s32 	%r3071, %r3070, %r741;
	sub.s32 	%r3072, %r3069, %r3071;
	cvt.u64.u32 	%rd4682, %r3070;
	cvt.u64.u32 	%rd4683, %r3072;
	bra.uni 	$L__BB3_110;
$L__BB3_109:
	cvt.u64.u32 	%rd4199, %r741;
	div.u64 	%rd4682, %rd4680, %rd4199;
	mul.lo.s64 	%rd4200, %rd4682, %rd4199;
	sub.s64 	%rd4683, %rd4680, %rd4200;
$L__BB3_110:
	cvt.u32.u64 	%r39, %rd4683;
	and.b64  	%rd4201, %rd4682, -4294967296;
	setp.ne.s64 	%p793, %rd4201, 0;
	@%p793 bra 	$L__BB3_112;
	cvt.u32.u64 	%r3073, %rd4682;
	div.u32 	%r3074, %r3073, %r740;
	mul.lo.s32 	%r3075, %r3074, %r740;
	sub.s32 	%r3076, %r3073, %r3075;
	cvt.u64.u32 	%rd4684, %r3074;
	cvt.u64.u32 	%rd4685, %r3076;
	bra.uni 	$L__BB3_113;
$L__BB3_112:
	cvt.u64.u32 	%rd4202, %r740;
	div.u64 	%rd4684, %rd4682, %rd4202;
	mul.lo.s64 	%rd4203, %rd4684, %rd4202;
	sub.s64 	%rd4685, %rd4682, %rd4203;
$L__BB3_113:
	cvt.u32.u64 	%r40, %rd4685;
	and.b64  	%rd4204, %rd4684, -4294967296;
	setp.ne.s64 	%p794, %rd4204, 0;
	@%p794 bra 	$L__BB3_115;
	cvt.u32.u64 	%r3077, %rd4684;
	div.u32 	%r3078, %r3077, %r739;
	mul.lo.s32 	%r3079, %r3078, %r739;
	sub.s32 	%r3080, %r3077, %r3079;
	cvt.u64.u32 	%rd4686, %r3078;
	cvt.u64.u32 	%rd4687, %r3080;
	bra.uni 	$L__BB3_116;
$L__BB3_115:
	cvt.u64.u32 	%rd4205, %r739;
	div.u64 	%rd4686, %rd4684, %rd4205;
	mul.lo.s64 	%rd4206, %rd4686, %rd4205;
	sub.s64 	%rd4687, %rd4684, %rd4206;
$L__BB3_116:
	cvt.u32.u64 	%r3082, %rd4687;
	cvt.u32.u64 	%r3083, %rd4686;
	cvt.rn.f64.u32 	%fd2365, %r3083;
	ld.const.f64 	%fd2366, [d_b];
	fma.rn.f64 	%fd45, %fd1, %fd2365, %fd2366;
	cvt.rn.f64.u32 	%fd2367, %r3082;
	ld.const.f64 	%fd2368, [d_b+40];
	ld.const.f64 	%fd2369, [d_b+24];
	fma.rn.f64 	%fd46, %fd2368, %fd2367, %fd2369;
	cvt.rn.f64.u32 	%fd2370, %r40;
	ld.const.f64 	%fd2371, [d_b+64];
	ld.const.f64 	%fd2372, [d_b+48];
	fma.rn.f64 	%fd47, %fd2371, %fd2370, %fd2372;
	cvt.rn.f64.u32 	%fd2373, %r39;
	fma.rn.f64 	%fd48, %fd5, %fd2373, %fd4;
	cvt.rn.f64.u32 	%fd2374, %r38;
	ld.const.f64 	%fd2375, [d_b+96];
	fma.rn.f64 	%fd49, %fd7, %fd2374, %fd2375;
	cvt.rn.f64.u32 	%fd2376, %r37;
	ld.const.f64 	%fd2377, [d_b+136];
	ld.const.f64 	%fd2378, [d_b+120];
	fma.rn.f64 	%fd50, %fd2377, %fd2376, %fd2378;
	cvt.rn.f64.u32 	%fd2379, %r36;
	ld.const.f64 	%fd2380, [d_b+160];
	ld.const.f64 	%fd2381, [d_b+144];
	fma.rn.f64 	%fd51, %fd2380, %fd2379, %fd2381;
	cvt.rn.f64.u32 	%fd2382, %r35;
	ld.const.f64 	%fd2383, [d_b+168];
	fma.rn.f64 	%fd52, %fd9, %fd2382, %fd2383;
	cvt.rn.f64.u32 	%fd2384, %r34;
	ld.const.f64 	%fd2385, [d_b+208];
	ld.const.f64 	%fd2386, [d_b+192];
	fma.rn.f64 	%fd53, %fd2385, %fd2384, %fd2386;
	cvt.rn.f64.u32 	%fd2387, %r33;
	ld.const.f64 	%fd2388, [d_b+232];
	ld.const.f64 	%fd2389, [d_b+216];
	fma.rn.f64 	%fd54, %fd2388, %fd2387, %fd2389;
	mov.b32 	%r3589, 0;
	mov.u64 	%rd4208, d_a;
$L__BB3_117:
	mov.u32 	%r41, %r3589;
	mul.lo.s32 	%r3084, %r41, 12;
	mul.wide.u32 	%rd4207, %r3084, 8;
	add.s64 	%rd4209, %rd4208, %rd4207;
	ld.const.f64 	%fd2390, [%rd4209];
	ld.const.f64 	%fd2391, [%rd4209+8];
	mul.f64 	%fd2392, %fd46, %fd2391;
	fma.rn.f64 	%fd2393, %fd45, %fd2390, %fd2392;
	ld.const.f64 	%fd2394, [%rd4209+16];
	fma.rn.f64 	%fd2395, %fd47, %fd2394, %fd2393;
	ld.const.f64 	%fd2396, [%rd4209+24];
	fma.rn.f64 	%fd2397, %fd48, %fd2396, %fd2395;
	ld.const.f64 	%fd2398, [%rd4209+32];
	fma.rn.f64 	%fd2399, %fd49, %fd2398, %fd2397;
	ld.const.f64 	%fd2400, [%rd4209+40];
	fma.rn.f64 	%fd2401, %fd50, %fd2400, %fd2399;
	ld.const.f64 	%fd2402, [%rd4209+48];
	fma.rn.f64 	%fd2403, %fd51, %fd2402, %fd2401;
	ld.const.f64 	%fd2404, [%rd4209+56];
	fma.rn.f64 	%fd2405, %fd52, %fd2404, %fd2403;
	ld.const.f64 	%fd2406, [%rd4209+64];
	fma.rn.f64 	%fd2407, %fd53, %fd2406, %fd2405;
	ld.const.f64 	%fd2408, [%rd4209+72];
	fma.rn.f64 	%fd2409, %fd54, %fd2408, %fd2407;
	ld.const.f64 	%fd2410, [%rd4209+80];
	sub.f64 	%fd2411, %fd2409, %fd2410;
	abs.f64 	%fd55, %fd2411;
	ld.const.f64 	%fd2412, [%rd4209+88];
	mul.f64 	%fd2413, %fd554, %fd2412;
	setp.leu.f64 	%p795, %fd55, %fd2413;
	add.s32 	%r3589, %r41, 1;
	setp.lt.u32 	%p796, %r41, 9;
	and.pred  	%p797, %p795, %p796;
	@%p797 bra 	$L__BB3_117;
	and.b64  	%rd4210, %rd8, -4294967296;
	setp.ne.s64 	%p798, %rd4210, 0;
	@%p798 bra 	$L__BB3_120;
	cvt.u32.u64 	%r3085, %rd8;
	div.u32 	%r3086, %r3085, %r747;
	mul.lo.s32 	%r3087, %r3086, %r747;
	sub.s32 	%r3088, %r3085, %r3087;
	cvt.u64.u32 	%rd4688, %r3086;
	cvt.u64.u32 	%rd4689, %r3088;
	bra.uni 	$L__BB3_121;
$L__BB3_120:
	cvt.u64.u32 	%rd4211, %r747;
	div.u64 	%rd4688, %rd8, %rd4211;
	mul.lo.s64 	%rd4212, %rd4688, %rd4211;
	sub.s64 	%rd4689, %rd8, %rd4212;
$L__BB3_121:
	cvt.u32.u64 	%r43, %rd4689;
	and.b64  	%rd4213, %rd4688, -4294967296;
	setp.ne.s64 	%p799, %rd4213, 0;
	@%p799 bra 	$L__BB3_123;
	cvt.u32.u64 	%r3089, %rd4688;
	div.u32 	%r3090, %r3089, %r746;
	mul.lo.s32 	%r3091, %r3090, %r746;
	sub.s32 	%r3092, %r3089, %r3091;
	cvt.u64.u32 	%rd4690, %r3090;
	cvt.u64.u32 	%rd4691, %r3092;
	bra.uni 	$L__BB3_124;
$L__BB3_123:
	cvt.u64.u32 	%rd4214, %r746;
	div.u64 	%rd4690, %rd4688, %rd4214;
	mul.lo.s64 	%rd4215, %rd4690, %rd4214;
	sub.s64 	%rd4691, %rd4688, %rd4215;
$L__BB3_124:
	cvt.u32.u64 	%r44, %rd4691;
	and.b64  	%rd4216, %rd4690, -4294967296;
	setp.ne.s64 	%p800, %rd4216, 0;
	@%p800 bra 	$L__BB3_126;
	cvt.u32.u64 	%r3093, %rd4690;
	div.u32 	%r3094, %r3093, %r745;
	mul.lo.s32 	%r3095, %r3094, %r745;
	sub.s32 	%r3096, %r3093, %r3095;
	cvt.u64.u32 	%rd4692, %r3094;
	cvt.u64.u32 	%rd4693, %r3096;
	bra.uni 	$L__BB3_127;
$L__BB3_126:
	cvt.u64.u32 	%rd4217, %r745;
	div.u64 	%rd4692, %rd4690, %rd4217;
	mul.lo.s64 	%rd4218, %rd4692, %rd4217;
	sub.s64 	%rd4693, %rd4690, %rd4218;
$L__BB3_127:
	cvt.u32.u64 	%r45, %rd4693;
	and.b64  	%rd4219, %rd4692, -4294967296;
	setp.ne.s64 	%p801, %rd4219, 0;
	@%p801 bra 	$L__BB3_129;
	cvt.u32.u64 	%r3097, %rd4692;
	div.u32 	%r3098, %r3097, %r744;
	mul.lo.s32 	%r3099, %r3098, %r744;
	sub.s32 	%r3100, %r3097, %r3099;
	cvt.u64.u32 	%rd4694, %r3098;
	cvt.u64.u32 	%rd4695, %r3100;
	bra.uni 	$L__BB3_130;
$L__BB3_129:
	cvt.u64.u32 	%rd4220, %r744;
	div.u64 	%rd4694, %rd4692, %rd4220;
	mul.lo.s64 	%rd4221, %rd4694, %rd4220;
	sub.s64 	%rd4695, %rd4692, %rd4221;
$L__BB3_130:
	cvt.u32.u64 	%r46, %rd4695;
	and.b64  	%rd4222, %rd4694, -4294967296;
	setp.ne.s64 	%p802, %rd4222, 0;
	@%p802 bra 	$L__BB3_132;
	cvt.u32.u64 	%r3101, %rd4694;
	div.u32 	%r3102, %r3101, %r743;
	mul.lo.s32 	%r3103, %r3102, %r743;
	sub.s32 	%r3104, %r3101, %r3103;
	cvt.u64.u32 	%rd4696, %r3102;
	cvt.u64.u32 	%rd4697, %r3104;
	bra.uni 	$L__BB3_133;
$L__BB3_132:
	cvt.u64.u32 	%rd4223, %r743;
	div.u64 	%rd4696, %rd4694, %rd4223;
	mul.lo.s64 	%rd4224, %rd4696, %rd4223;
	sub.s64 	%rd4697, %rd4694, %rd4224;
$L__BB3_133:
	cvt.u32.u64 	%r47, %rd4697;
	and.b64  	%rd4225, %rd4696, -4294967296;
	setp.ne.s64 	%p803, %rd4225, 0;
	@%p803 bra 	$L__BB3_135;
	cvt.u32.u64 	%r3105, %rd4696;
	div.u32 	%r3106, %r3105, %r742;
	mul.lo.s32 	%r3107, %r3106, %r742;
	sub.s32 	%r3108, %r3105, %r3107;
	cvt.u64.u32 	%rd4698, %r3106;
	cvt.u64.u32 	%rd4699, %r3108;
	bra.uni 	$L__BB3_136;
$L__BB3_135:
	cvt.u64.u32 	%rd4226, %r742;
	div.u64 	%rd4698, %rd4696, %rd4226;
	mul.lo.s64 	%rd4227, %rd4698, %rd4226;
	sub.s64 	%rd4699, %rd4696, %rd4227;
$L__BB3_136:
	cvt.u32.u64 	%r48, %rd4699;
	and.b64  	%rd4228, %rd4698, -4294967296;
	setp.ne.s64 	%p804, %rd4228, 0;
	@%p804 bra 	$L__BB3_138;
	cvt.u32.u64 	%r3109, %rd4698;
	div.u32 	%r3110, %r3109, %r741;
	mul.lo.s32 	%r3111, %r3110, %r741;
	sub.s32 	%r3112, %r3109, %r3111;
	cvt.u64.u32 	%rd4700, %r3110;
	cvt.u64.u32 	%rd4701, %r3112;
	bra.uni 	$L__BB3_139;
$L__BB3_138:
	cvt.u64.u32 	%rd4229, %r741;
	div.u64 	%rd4700, %rd4698, %rd4229;
	mul.lo.s64 	%rd4230, %rd4700, %rd4229;
	sub.s64 	%rd4701, %rd4698, %rd4230;
$L__BB3_139:
	cvt.u32.u64 	%r49, %rd4701;
	and.b64  	%rd4231, %rd4700, -4294967296;
	setp.ne.s64 	%p805, %rd4231, 0;
	@%p805 bra 	$L__BB3_141;
	cvt.u32.u64 	%r3113, %rd4700;
	div.u32 	%r3114, %r3113, %r740;
	mul.lo.s32 	%r3115, %r3114, %r740;
	sub.s32 	%r3116, %r3113, %r3115;
	cvt.u64.u32 	%rd4702, %r3114;
	cvt.u64.u32 	%rd4703, %r3116;
	bra.uni 	$L__BB3_142;
$L__BB3_141:
	cvt.u64.u32 	%rd4232, %r740;
	div.u64 	%rd4702, %rd4700, %rd4232;
	mul.lo.s64 	%rd4233, %rd4702, %rd4232;
	sub.s64 	%rd4703, %rd4700, %rd4233;
$L__BB3_142:
	cvt.u32.u64 	%r50, %rd4703;
	and.b64  	%rd4234, %rd4702, -4294967296;
	setp.ne.s64 	%p806, %rd4234, 0;
	@%p806 bra 	$L__BB3_144;
	cvt.u32.u64 	%r3117, %rd4702;
	div.u32 	%r3118, %r3117, %r739;
	mul.lo.s32 	%r3119, %r3118, %r739;
	sub.s32 	%r3120, %r3117, %r3119;
	cvt.u64.u32 	%rd4704, %r3118;
	cvt.u64.u32 	%rd4705, %r3120;
	bra.uni 	$L__BB3_145;
$L__BB3_144:
	cvt.u64.u32 	%rd4235, %r739;
	div.u64 	%rd4704, %rd4702, %rd4235;
	mul.lo.s64 	%rd4236, %rd4704, %rd4235;
	sub.s64 	%rd4705, %rd4702, %rd4236;
$L__BB3_145:
	cvt.u32.u64 	%r3122, %rd4705;
	cvt.u32.u64 	%r3123, %rd4704;
	cvt.rn.f64.u32 	%fd2414, %r3123;
	ld.const.f64 	%fd2415, [d_b+16];
	ld.const.f64 	%fd2416, [d_b];
	fma.rn.f64 	%fd56, %fd2415, %fd2414, %fd2416;
	cvt.rn.f64.u32 	%fd2417, %r3122;
	ld.const.f64 	%fd2418, [d_b+40];
	ld.const.f64 	%fd2419, [d_b+24];
	fma.rn.f64 	%fd57, %fd2418, %fd2417, %fd2419;
	cvt.rn.f64.u32 	%fd2420, %r50;
	ld.const.f64 	%fd2421, [d_b+64];
	ld.const.f64 	%fd2422, [d_b+48];
	fma.rn.f64 	%fd58, %fd2421, %fd2420, %fd2422;
	cvt.rn.f64.u32 	%fd2423, %r49;
	fma.rn.f64 	%fd59, %fd5, %fd2423, %fd4;
	cvt.rn.f64.u32 	%fd2424, %r48;
	ld.const.f64 	%fd2425, [d_b+96];
	fma.rn.f64 	%fd60, %fd7, %fd2424, %fd2425;
	cvt.rn.f64.u32 	%fd2426, %r47;
	ld.const.f64 	%fd2427, [d_b+136];
	ld.const.f64 	%fd2428, [d_b+120];
	fma.rn.f64 	%fd61, %fd2427, %fd2426, %fd2428;
	cvt.rn.f64.u32 	%fd2429, %r46;
	ld.const.f64 	%fd2430, [d_b+160];
	ld.const.f64 	%fd2431, [d_b+144];
	fma.rn.f64 	%fd62, %fd2430, %fd2429, %fd2431;
	cvt.rn.f64.u32 	%fd2432, %r45;
	ld.const.f64 	%fd2433, [d_b+184];
	ld.const.f64 	%fd2434, [d_b+168];
	fma.rn.f64 	%fd63, %fd2433, %fd2432, %fd2434;
	cvt.rn.f64.u32 	%fd2435, %r44;
	ld.const.f64 	%fd2436, [d_b+208];
	ld.const.f64 	%fd2437, [d_b+192];
	fma.rn.f64 	%fd64, %fd2436, %fd2435, %fd2437;
	cvt.rn.f64.u32 	%fd2438, %r43;
	ld.const.f64 	%fd2439, [d_b+232];
	ld.const.f64 	%fd2440, [d_b+216];
	fma.rn.f64 	%fd65, %fd2439, %fd2438, %fd2440;
	mov.b32 	%r3590, 0;
	mov.u64 	%rd4238, d_a;
$L__BB3_146:
	mov.u32 	%r51, %r3590;
	mul.lo.s32 	%r3124, %r51, 12;
	mul.wide.u32 	%rd4237, %r3124, 8;
	add.s64 	%rd4239, %rd4238, %rd4237;
	ld.const.f64 	%fd2441, [%rd4239];
	ld.const.f64 	%fd2442, [%rd4239+8];
	mul.f64 	%fd2443, %fd57, %fd2442;
	fma.rn.f64 	%fd2444, %fd56, %fd2441, %fd2443;
	ld.const.f64 	%fd2445, [%rd4239+16];
	fma.rn.f64 	%fd2446, %fd58, %fd2445, %fd2444;
	ld.const.f64 	%fd2447, [%rd4239+24];
	fma.rn.f64 	%fd2448, %fd59, %fd2447, %fd2446;
	ld.const.f64 	%fd2449, [%rd4239+32];
	fma.rn.f64 	%fd2450, %fd60, %fd2449, %fd2448;
	ld.const.f64 	%fd2451, [%rd4239+40];
	fma.rn.f64 	%fd2452, %fd61, %fd2451, %fd2450;
	ld.const.f64 	%fd2453, [%rd4239+48];
	fma.rn.f64 	%fd2454, %fd62, %fd2453, %fd2452;
	ld.const.f64 	%fd2455, [%rd4239+56];
	fma.rn.f64 	%fd2456, %fd63, %fd2455, %fd2454;
	ld.const.f64 	%fd2457, [%rd4239+64];
	fma.rn.f64 	%fd2458, %fd64, %fd2457, %fd2456;
	ld.const.f64 	%fd2459, [%rd4239+72];
	fma.rn.f64 	%fd2460, %fd65, %fd2459, %fd2458;
	ld.const.f64 	%fd2461, [%rd4239+80];
	sub.f64 	%fd2462, %fd2460, %fd2461;
	abs.f64 	%fd66, %fd2462;
	ld.const.f64 	%fd2463, [%rd4239+88];
	mul.f64 	%fd2464, %fd554, %fd2463;
	setp.leu.f64 	%p807, %fd66, %fd2464;
	add.s32 	%r3590, %r51, 1;
	setp.lt.u32 	%p808, %r51, 9;
	and.pred  	%p809, %p807, %p808;
	@%p809 bra 	$L__BB3_146;
	and.b64  	%rd4240, %rd9, -4294967296;
	setp.ne.s64 	%p810, %rd4240, 0;
	@%p810 bra 	$L__BB3_149;
	cvt.u32.u64 	%r3125, %rd9;
	div.u32 	%r3126, %r3125, %r747;
	mul.lo.s32 	%r3127, %r3126, %r747;
	sub.s32 	%r3128, %r3125, %r3127;
	cvt.u64.u32 	%rd4706, %r3126;
	cvt.u64.u32 	%rd4707, %r3128;
	bra.uni 	$L__BB3_150;
$L__BB3_149:
	cvt.u64.u32 	%rd4241, %r747;
	div.u64 	%rd4706, %rd9, %rd4241;
	mul.lo.s64 	%rd4242, %rd4706, %rd4241;
	sub.s64 	%rd4707, %rd9, %rd4242;
$L__BB3_150:
	cvt.u32.u64 	%r53, %rd4707;
	and.b64  	%rd4243, %rd4706, -4294967296;
	setp.ne.s64 	%p811, %rd4243, 0;
	@%p811 bra 	$L__BB3_152;
	cvt.u32.u64 	%r3129, %rd4706;
	div.u32 	%r3130, %r3129, %r746;
	mul.lo.s32 	%r3131, %r3130, %r746;
	sub.s32 	%r3132, %r3129, %r3131;
	cvt.u64.u32 	%rd4708, %r3130;
	cvt.u64.u32 	%rd4709, %r3132;
	bra.uni 	$L__BB3_153;
$L__BB3_152:
	cvt.u64.u32 	%rd4244, %r746;
	div.u64 	%rd4708, %rd4706, %rd4244;
	mul.lo.s64 	%rd4245, %rd4708, %rd4244;
	sub.s64 	%rd4709, %rd4706, %rd4245;
$L__BB3_153:
	cvt.u32.u64 	%r54, %rd4709;
	and.b64  	%rd4246, %rd4708, -4294967296;
	setp.ne.s64 	%p812, %rd4246, 0;
	@%p812 bra 	$L__BB3_155;
	cvt.u32.u64 	%r3133, %rd4708;
	div.u32 	%r3134, %r3133, %r745;
	mul.lo.s32 	%r3135, %r3134, %r745;
	sub.s32 	%r3136, %r3133, %r3135;
	cvt.u64.u32 	%rd4710, %r3134;
	cvt.u64.u32 	%rd4711, %r3136;
	bra.uni 	$L__BB3_156;
$L__BB3_155:
	cvt.u64.u32 	%rd4247, %r745;
	div.u64 	%rd4710, %rd4708, %rd4247;
	mul.lo.s64 	%rd4248, %rd4710, %rd4247;
	sub.s64 	%rd4711, %rd4708, %rd4248;
$L__BB3_156:
	cvt.u32.u64 	%r55, %rd4711;
	and.b64  	%rd4249, %rd4710, -4294967296;
	setp.ne.s64 	%p813, %rd4249, 0;
	@%p813 bra 	$L__BB3_158;
	cvt.u32.u64 	%r3137, %rd4710;
	div.u32 	%r3138, %r3137, %r744;
	mul.lo.s32 	%r3139, %r3138, %r744;
	sub.s32 	%r3140, %r3137, %r3139;
	cvt.u64.u32 	%rd4712, %r3138;
	cvt.u64.u32 	%rd4713, %r3140;
	bra.uni 	$L__BB3_159;
$L__BB3_158:
	cvt.u64.u32 	%rd4250, %r744;
	div.u64 	%rd4712, %rd4710, %rd4250;
	mul.lo.s64 	%rd4251, %rd4712, %rd4250;
	sub.s64 	%rd4713, %rd4710, %rd4251;
$L__BB3_159:
	cvt.u32.u64 	%r56, %rd4713;
	and.b64  	%rd4252, %rd4712, -4294967296;
	setp.ne.s64 	%p814, %rd4252, 0;
	@%p814 bra 	$L__BB3_161;
	cvt.u32.u64 	%r3141, %rd4712;
	div.u32 	%r3142, %r3141, %r743;
	mul.lo.s32 	%r3143, %r3142, %r743;
	sub.s32 	%r3144, %r3141, %r3143;
	cvt.u64.u32 	%rd4714, %r3142;
	cvt.u64.u32 	%rd4715, %r3144;
	bra.uni 	$L__BB3_162;
$L__BB3_161:
	cvt.u64.u32 	%rd4253, %r743;
	div.u64 	%rd4714, %rd4712, %rd4253;
	mul.lo.s64 	%rd4254, %rd4714, %rd4253;
	sub.s64 	%rd4715, %rd4712, %rd4254;
$L__BB3_162:
	cvt.u32.u64 	%r57, %rd4715;
	and.b64  	%rd4255, %rd4714, -4294967296;
	setp.ne.s64 	%p815, %rd4255, 0;
	@%p815 bra 	$L__BB3_164;
	cvt.u32.u64 	%r3145, %rd4714;
	div.u32 	%r3146, %r3145, %r742;
	mul.lo.s32 	%r3147, %r3146, %r742;
	sub.s32 	%r3148, %r3145, %r3147;
	cvt.u64.u32 	%rd4716, %r3146;
	cvt.u64.u32 	%rd4717, %r3148;
	bra.uni 	$L__BB3_165;
$L__BB3_164:
	cvt.u64.u32 	%rd4256, %r742;
	div.u64 	%rd4716, %rd4714, %rd4256;
	mul.lo.s64 	%rd4257, %rd4716, %rd4256;
	sub.s64 	%rd4717, %rd4714, %rd4257;
$L__BB3_165:
	cvt.u32.u64 	%r58, %rd4717;
	and.b64  	%rd4258, %rd4716, -4294967296;
	setp.ne.s64 	%p816, %rd4258, 0;
	@%p816 bra 	$L__BB3_167;
	cvt.u32.u64 	%r3149, %rd4716;
	div.u32 	%r3150, %r3149, %r741;
	mul.lo.s32 	%r3151, %r3150, %r741;
	sub.s32 	%r3152, %r3149, %r3151;
	cvt.u64.u32 	%rd4718, %r3150;
	cvt.u64.u32 	%rd4719, %r3152;
	bra.uni 	$L__BB3_168;
$L__BB3_167:
	cvt.u64.u32 	%rd4259, %r741;
	div.u64 	%rd4718, %rd4716, %rd4259;
	mul.lo.s64 	%rd4260, %rd4718, %rd4259;
	sub.s64 	%rd4719, %rd4716, %rd4260;
$L__BB3_168:
	cvt.u32.u64 	%r59, %rd4719;
	and.b64  	%rd4261, %rd4718, -4294967296;
	setp.ne.s64 	%p817, %rd4261, 0;
	@%p817 bra 	$L__BB3_170;
	cvt.u32.u64 	%r3153, %rd4718;
	div.u32 	%r3154, %r3153, %r740;
	mul.lo.s32 	%r3155, %r3154, %r740;
	sub.s32 	%r3156, %r3153, %r3155;
	cvt.u64.u32 	%rd4720, %r3154;
	cvt.u64.u32 	%rd4721, %r3156;
	bra.uni 	$L__BB3_171;
$L__BB3_170:
	cvt.u64.u32 	%rd4262, %r740;
	div.u64 	%rd4720, %rd4718, %rd4262;
	mul.lo.s64 	%rd4263, %rd4720, %rd4262;
	sub.s64 	%rd4721, %rd4718, %rd4263;
$L__BB3_171:
	cvt.u32.u64 	%r60, %rd4721;
	and.b64  	%rd4264, %rd4720, -4294967296;
	setp.ne.s64 	%p818, %rd4264, 0;
	@%p818 bra 	$L__BB3_173;
	cvt.u32.u64 	%r3157, %rd4720;
	div.u32 	%r3158, %r3157, %r739;
	mul.lo.s32 	%r3159, %r3158, %r739;
	sub.s32 	%r3160, %r3157, %r3159;
	cvt.u64.u32 	%rd4722, %r3158;
	cvt.u64.u32 	%rd4723, %r3160;
	bra.uni 	$L__BB3_174;
$L__BB3_173:
	cvt.u64.u32 	%rd4265, %r739;
	div.u64 	%rd4722, %rd4720, %rd4265;
	mul.lo.s64 	%rd4266, %rd4722, %rd4265;
	sub.s64 	%rd4723, %rd4720, %rd4266;
$L__BB3_174:
	cvt.u32.u64 	%r3162, %rd4723;
	cvt.u32.u64 	%r3163, %rd4722;
	cvt.rn.f64.u32 	%fd2465, %r3163;
	ld.const.f64 	%fd2466, [d_b+16];
	ld.const.f64 	%fd2467, [d_b];
	fma.rn.f64 	%fd67, %fd2466, %fd2465, %fd2467;
	cvt.rn.f64.u32 	%fd2468, %r3162;
	ld.const.f64 	%fd2469, [d_b+40];
	ld.const.f64 	%fd2470, [d_b+24];
	fma.rn.f64 	%fd68, %fd2469, %fd2468, %fd2470;
	cvt.rn.f64.u32 	%fd2471, %r60;
	ld.const.f64 	%fd2472, [d_b+64];
	ld.const.f64 	%fd2473, [d_b+48];
	fma.rn.f64 	%fd69, %fd2472, %fd2471, %fd2473;
	cvt.rn.f64.u32 	%fd2474, %r59;
	ld.const.f64 	%fd2475, [d_b+88];
	ld.const.f64 	%fd2476, [d_b+72];
	fma.rn.f64 	%fd70, %fd2475, %fd2474, %fd2476;
	cvt.rn.f64.u32 	%fd2477, %r58;
	ld.const.f64 	%fd2478, [d_b+96];
	fma.rn.f64 	%fd71, %fd7, %fd2477, %fd2478;
	cvt.rn.f64.u32 	%fd2479, %r57;
	ld.const.f64 	%fd2480, [d_b+136];
	ld.const.f64 	%fd2481, [d_b+120];
	fma.rn.f64 	%fd72, %fd2480, %fd2479, %fd2481;
	cvt.rn.f64.u32 	%fd2482, %r56;
	ld.const.f64 	%fd2483, [d_b+160];
	ld.const.f64 	%fd2484, [d_b+144];
	fma.rn.f64 	%fd73, %fd2483, %fd2482, %fd2484;
	cvt.rn.f64.u32 	%fd2485, %r55;
	ld.const.f64 	%fd2486, [d_b+184];
	ld.const.f64 	%fd2487, [d_b+168];
	fma.rn.f64 	%fd74, %fd2486, %fd2485, %fd2487;
	cvt.rn.f64.u32 	%fd2488, %r54;
	ld.const.f64 	%fd2489, [d_b+208];
	ld.const.f64 	%fd2490, [d_b+192];
	fma.rn.f64 	%fd75, %fd2489, %fd2488, %fd2490;
	cvt.rn.f64.u32 	%fd2491, %r53;
	ld.const.f64 	%fd2492, [d_b+232];
	ld.const.f64 	%fd2493, [d_b+216];
	fma.rn.f64 	%fd76, %fd2492, %fd2491, %fd2493;
	mov.b32 	%r3591, 0;
	mov.u64 	%rd4268, d_a;
$L__BB3_175:
	mov.u32 	%r61, %r3591;
	mul.lo.s32 	%r3164, %r61, 12;
	mul.wide.u32 	%rd4267, %r3164, 8;
	add.s64 	%rd4269, %rd4268, %rd4267;
	ld.const.f64 	%fd2494, [%rd4269];
	ld.const.f64 	%fd2495, [%rd4269+8];
	mul.f64 	%fd2496, %fd68, %fd2495;
	fma.rn.f64 	%fd2497, %fd67, %fd2494, %fd2496;
	ld.const.f64 	%fd2498, [%rd4269+16];
	fma.rn.f64 	%fd2499, %fd69, %fd2498, %fd2497;
	ld.const.f64 	%fd2500, [%rd4269+24];
	fma.rn.f64 	%fd2501, %fd70, %fd2500, %fd2499;
	ld.const.f64 	%fd2502, [%rd4269+32];
	fma.rn.f64 	%fd2503, %fd71, %fd2502, %fd2501;
	ld.const.f64 	%fd2504, [%rd4269+40];
	fma.rn.f64 	%fd2505, %fd72, %fd2504, %fd2503;
	ld.const.f64 	%fd2506, [%rd4269+48];
	fma.rn.f64 	%fd2507, %fd73, %fd2506, %fd2505;
	ld.const.f64 	%fd2508, [%rd4269+56];
	fma.rn.f64 	%fd2509, %fd74, %fd2508, %fd2507;
	ld.const.f64 	%fd2510, [%rd4269+64];
	fma.rn.f64 	%fd2511, %fd75, %fd2510, %fd2509;
	ld.const.f64 	%fd2512, [%rd4269+72];
	fma.rn.f64 	%fd2513, %fd76, %fd2512, %fd2511;
	ld.const.f64 	%fd2514, [%rd4269+80];
	sub.f64 	%fd2515, %fd2513, %fd2514;
	abs.f64 	%fd77, %fd2515;
	ld.const.f64 	%fd2516, [%rd4269+88];
	mul.f64 	%fd2517, %fd554, %fd2516;
	setp.leu.f64 	%p819, %fd77, %fd2517;
	add.s32 	%r3591, %r61, 1;
	setp.lt.u32 	%p820, %r61, 9;
	and.pred  	%p821, %p819, %p820;
	@%p821 bra 	$L__BB3_175;
	and.b64  	%rd4270, %rd10, -4294967296;
	setp.ne.s64 	%p822, %rd4270, 0;
	@%p822 bra 	$L__BB3_178;
	cvt.u32.u64 	%r3165, %rd10;
	div.u32 	%r3166, %r3165, %r747;
	mul.lo.s32 	%r3167, %r3166, %r747;
	sub.s32 	%r3168, %r3165, %r3167;
	cvt.u64.u32 	%rd4724, %r3166;
	cvt.u64.u32 	%rd4725, %r3168;
	bra.uni 	$L__BB3_179;
$L__BB3_178:
	cvt.u64.u32 	%rd4271, %r747;
	div.u64 	%rd4724, %rd10, %rd4271;
	mul.lo.s64 	%rd4272, %rd4724, %rd4271;
	sub.s64 	%rd4725, %rd10, %rd4272;
$L__BB3_179:
	cvt.u32.u64 	%r63, %rd4725;
	and.b64  	%rd4273, %rd4724, -4294967296;
	setp.ne.s64 	%p823, %rd4273, 0;
	@%p823 bra 	$L__BB3_181;
	cvt.u32.u64 	%r3169, %rd4724;
	div.u32 	%r3170, %r3169, %r746;
	mul.lo.s32 	%r3171, %r3170, %r746;
	sub.s32 	%r3172, %r3169, %r3171;
	cvt.u64.u32 	%rd4726, %r3170;
	cvt.u64.u32 	%rd4727, %r3172;
	bra.uni 	$L__BB3_182;
$L__BB3_181:
	cvt.u64.u32 	%rd4274, %r746;
	div.u64 	%rd4726, %rd4724, %rd4274;
	mul.lo.s64 	%rd4275, %rd4726, %rd4274;
	sub.s64 	%rd4727, %rd4724, %rd4275;
$L__BB3_182:
	cvt.u32.u64 	%r64, %rd4727;
	and.b64  	%rd4276, %rd4726, -4294967296;
	setp.ne.s64 	%p824, %rd4276, 0;
	@%p824 bra 	$L__BB3_184;
	cvt.u32.u64 	%r3173, %rd4726;
	div.u32 	%r3174, %r3173, %r745;
	mul.lo.s32 	%r3175, %r3174, %r745;
	sub.s32 	%r3176, %r3173, %r3175;
	cvt.u64.u32 	%rd4728, %r3174;
	cvt.u64.u32 	%rd4729, %r3176;
	bra.uni 	$L__BB3_185;
$L__BB3_184:
	cvt.u64.u32 	%rd4277, %r745;
	div.u64 	%rd4728, %rd4726, %rd4277;
	mul.lo.s64 	%rd4278, %rd4728, %rd4277;
	sub.s64 	%rd4729, %rd4726, %rd4278;
$L__BB3_185:
	cvt.u32.u64 	%r65, %rd4729;
	and.b64  	%rd4279, %rd4728, -4294967296;
	setp.ne.s64 	%p825, %rd4279, 0;
	@%p825 bra 	$L__BB3_187;
	cvt.u32.u64 	%r3177, %rd4728;
	div.u32 	%r3178, %r3177, %r744;
	mul.lo.s32 	%r3179, %r3178, %r744;
	sub.s32 	%r3180, %r3177, %r3179;
	cvt.u64.u32 	%rd4730, %r3178;
	cvt.u64.u32 	%rd4731, %r3180;
	bra.uni 	$L__BB3_188;
$L__BB3_187:
	cvt.u64.u32 	%rd4280, %r744;
	div.u64 	%rd4730, %rd4728, %rd4280;
	mul.lo.s64 	%rd4281, %rd4730, %rd4280;
	sub.s64 	%rd4731, %rd4728, %rd4281;
$L__BB3_188:
	cvt.u32.u64 	%r66, %rd4731;
	and.b64  	%rd4282, %rd4730, -4294967296;
	setp.ne.s64 	%p826, %rd4282, 0;
	@%p826 bra 	$L__BB3_190;
	cvt.u32.u64 	%r3181, %rd4730;
	div.u32 	%r3182, %r3181, %r743;
	mul.lo.s32 	%r3183, %r3182, %r743;
	sub.s32 	%r3184, %r3181, %r3183;
	cvt.u64.u32 	%rd4732, %r3182;
	cvt.u64.u32 	%rd4733, %r3184;
	bra.uni 	$L__BB3_191;
$L__BB3_190:
	cvt.u64.u32 	%rd4283, %r743;
	div.u64 	%rd4732, %rd4730, %rd4283;
	mul.lo.s64 	%rd4284, %rd4732, %rd4283;
	sub.s64 	%rd4733, %rd4730, %rd4284;
$L__BB3_191:
	cvt.u32.u64 	%r67, %rd4733;
	and.b64  	%rd4285, %rd4732, -4294967296;
	setp.ne.s64 	%p827, %rd4285, 0;
	@%p827 bra 	$L__BB3_193;
	cvt.u32.u64 	%r3185, %rd4732;
	div.u32 	%r3186, %r3185, %r742;
	mul.lo.s32 	%r3187, %r3186, %r742;
	sub.s32 	%r3188, %r3185, %r3187;
	cvt.u64.u32 	%rd4734, %r3186;
	cvt.u64.u32 	%rd4735, %r3188;
	bra.uni 	$L__BB3_194;
$L__BB3_193:
	cvt.u64.u32 	%rd4286, %r742;
	div.u64 	%rd4734, %rd4732, %rd4286;
	mul.lo.s64 	%rd4287, %rd4734, %rd4286;
	sub.s64 	%rd4735, %rd4732, %rd4287;
$L__BB3_194:
	cvt.u32.u64 	%r68, %rd4735;
	and.b64  	%rd4288, %rd4734, -4294967296;
	setp.ne.s64 	%p828, %rd4288, 0;
	@%p828 bra 	$L__BB3_196;
	cvt.u32.u64 	%r3189, %rd4734;
	div.u32 	%r3190, %r3189, %r741;
	mul.lo.s32 	%r3191, %r3190, %r741;
	sub.s32 	%r3192, %r3189, %r3191;
	cvt.u64.u32 	%rd4736, %r3190;
	cvt.u64.u32 	%rd4737, %r3192;
	bra.uni 	$L__BB3_197;
$L__BB3_196:
	cvt.u64.u32 	%rd4289, %r741;
	div.u64 	%rd4736, %rd4734, %rd4289;
	mul.lo.s64 	%rd4290, %rd4736, %rd4289;
	sub.s64 	%rd4737, %rd4734, %rd4290;
$L__BB3_197:
	cvt.u32.u64 	%r69, %rd4737;
	and.b64  	%rd4291, %rd4736, -4294967296;
	setp.ne.s64 	%p829, %rd4291, 0;
	@%p829 bra 	$L__BB3_199;
	cvt.u32.u64 	%r3193, %rd4736;
	div.u32 	%r3194, %r3193, %r740;
	mul.lo.s32 	%r3195, %r3194, %r740;
	sub.s32 	%r3196, %r3193, %r3195;
	cvt.u64.u32 	%rd4738, %r3194;
	cvt.u64.u32 	%rd4739, %r3196;
	bra.uni 	$L__BB3_200;
$L__BB3_199:
	cvt.u64.u32 	%rd4292, %r740;
	div.u64 	%rd4738, %rd4736, %rd4292;
	mul.lo.s64 	%rd4293, %rd4738, %rd4292;
	sub.s64 	%rd4739, %rd4736, %rd4293;
$L__BB3_200:
	cvt.u32.u64 	%r70, %rd4739;
	and.b64  	%rd4294, %rd4738, -4294967296;
	setp.ne.s64 	%p830, %rd4294, 0;
	@%p830 bra 	$L__BB3_202;
	cvt.u32.u64 	%r3197, %rd4738;
	div.u32 	%r3198, %r3197, %r739;
	mul.lo.s32 	%r3199, %r3198, %r739;
	sub.s32 	%r3200, %r3197, %r3199;
	cvt.u64.u32 	%rd4740, %r3198;
	cvt.u64.u32 	%rd4741, %r3200;
	bra.uni 	$L__BB3_203;
$L__BB3_202:
	cvt.u64.u32 	%rd4295, %r739;
	div.u64 	%rd4740, %rd4738, %rd4295;
	mul.lo.s64 	%rd4296, %rd4740, %rd4295;
	sub.s64 	%rd4741, %rd4738, %rd4296;
$L__BB3_203:
	cvt.u32.u64 	%r3202, %rd4741;
	cvt.u32.u64 	%r3203, %rd4740;
	cvt.rn.f64.u32 	%fd2518, %r3203;
	ld.const.f64 	%fd2519, [d_b+16];
	ld.const.f64 	%fd2520, [d_b];
	fma.rn.f64 	%fd78, %fd2519, %fd2518, %fd2520;
	cvt.rn.f64.u32 	%fd2521, %r3202;
	ld.const.f64 	%fd2522, [d_b+40];
	ld.const.f64 	%fd2523, [d_b+24];
	fma.rn.f64 	%fd79, %fd2522, %fd2521, %fd2523;
	cvt.rn.f64.u32 	%fd2524, %r70;
	ld.const.f64 	%fd2525, [d_b+64];
	ld.const.f64 	%fd2526, [d_b+48];
	fma.rn.f64 	%fd80, %fd2525, %fd2524, %fd2526;
	cvt.rn.f64.u32 	%fd2527, %r69;
	ld.const.f64 	%fd2528, [d_b+88];
	ld.const.f64 	%fd2529, [d_b+72];
	fma.rn.f64 	%fd81, %fd2528, %fd2527, %fd2529;
	cvt.rn.f64.u32 	%fd2530, %r68;
	ld.const.f64 	%fd2531, [d_b+112];
	ld.const.f64 	%fd2532, [d_b+96];
	fma.rn.f64 	%fd82, %fd2531, %fd2530, %fd2532;
	cvt.rn.f64.u32 	%fd2533, %r67;
	ld.const.f64 	%fd2534, [d_b+136];
	ld.const.f64 	%fd2535, [d_b+120];
	fma.rn.f64 	%fd83, %fd2534, %fd2533, %fd2535;
	cvt.rn.f64.u32 	%fd2536, %r66;
	ld.const.f64 	%fd2537, [d_b+160];
	ld.const.f64 	%fd2538, [d_b+144];
	fma.rn.f64 	%fd84, %fd2537, %fd2536, %fd2538;
	cvt.rn.f64.u32 	%fd2539, %r65;
	ld.const.f64 	%fd2540, [d_b+184];
	ld.const.f64 	%fd2541, [d_b+168];
	fma.rn.f64 	%fd85, %fd2540, %fd2539, %fd2541;
	cvt.rn.f64.u32 	%fd2542, %r64;
	ld.const.f64 	%fd2543, [d_b+208];
	ld.const.f64 	%fd2544, [d_b+192];
	fma.rn.f64 	%fd86, %fd2543, %fd2542, %fd2544;
	cvt.rn.f64.u32 	%fd2545, %r63;
	ld.const.f64 	%fd2546, [d_b+232];
	ld.const.f64 	%fd2547, [d_b+216];
	fma.rn.f64 	%fd87, %fd2546, %fd2545, %fd2547;
	mov.b32 	%r3592, 0;
	mov.u64 	%rd4298, d_a;
$L__BB3_204:
	mov.u32 	%r71, %r3592;
	mul.lo.s32 	%r3204, %r71, 12;
	mul.wide.u32 	%rd4297, %r3204, 8;
	add.s64 	%rd4299, %rd4298, %rd4297;
	ld.const.f64 	%fd2548, [%rd4299];
	ld.const.f64 	%fd2549, [%rd4299+8];
	mul.f64 	%fd2550, %fd79, %fd2549;
	fma.rn.f64 	%fd2551, %fd78, %fd2548, %fd2550;
	ld.const.f64 	%fd2552, [%rd4299+16];
	fma.rn.f64 	%fd2553, %fd80, %fd2552, %fd2551;
	ld.const.f64 	%fd2554, [%rd4299+24];
	fma.rn.f64 	%fd2555, %fd81, %fd2554, %fd2553;
	ld.const.f64 	%fd2556, [%rd4299+32];
	fma.rn.f64 	%fd2557, %fd82, %fd2556, %fd2555;
	ld.const.f64 	%fd2558, [%rd4299+40];
	fma.rn.f64 	%fd2559, %fd83, %fd2558, %fd2557;
	ld.const.f64 	%fd2560, [%rd4299+48];
	fma.rn.f64 	%fd2561, %fd84, %fd2560, %fd2559;
	ld.const.f64 	%fd2562, [%rd4299+56];
	fma.rn.f64 	%fd2563, %fd85, %fd2562, %fd2561;
	ld.const.f64 	%fd2564, [%rd4299+64];
	fma.rn.f64 	%fd2565, %fd86, %fd2564, %fd2563;
	ld.const.f64 	%fd2566, [%rd4299+72];
	fma.rn.f64 	%fd2567, %fd87, %fd2566, %fd2565;
	ld.const.f64 	%fd2568, [%rd4299+80];
	sub.f64 	%fd2569, %fd2567, %fd2568;
	abs.f64 	%fd88, %fd2569;
	ld.const.f64 	%fd2570, [%rd4299+88];
	mul.f64 	%fd2571, %fd554, %fd2570;
	setp.leu.f64 	%p831, %fd88, %fd2571;
	add.s32 	%r3592, %r71, 1;
	setp.lt.u32 	%p832, %r71, 9;
	and.pred  	%p833, %p831, %p832;
	@%p833 bra 	$L__BB3_204;
	and.b64  	%rd4300, %rd11, -4294967296;
	setp.ne.s64 	%p834, %rd4300, 0;
	@%p834 bra 	$L__BB3_207;
	cvt.u32.u64 	%r3205, %rd11;
	div.u32 	%r3206, %r3205, %r747;
	mul.lo.s32 	%r3207, %r3206, %r747;
	sub.s32 	%r3208, %r3205, %r3207;
	cvt.u64.u32 	%rd4742, %r3206;
	cvt.u64.u32 	%rd4743, %r3208;
	bra.uni 	$L__BB3_208;
$L__BB3_207:
	cvt.u64.u32 	%rd4301, %r747;
	div.u64 	%rd4742, %rd11, %rd4301;
	mul.lo.s64 	%rd4302, %rd4742, %rd4301;
	sub.s64 	%rd4743, %rd11, %rd4302;
$L__BB3_208:
	cvt.u32.u64 	%r73, %rd4743;
	and.b64  	%rd4303, %rd4742, -4294967296;
	setp.ne.s64 	%p835, %rd4303, 0;
	@%p835 bra 	$L__BB3_210;
	cvt.u32.u64 	%r3209, %rd4742;
	div.u32 	%r3210, %r3209, %r746;
	mul.lo.s32 	%r3211, %r3210, %r746;
	sub.s32 	%r3212, %r3209, %r3211;
	cvt.u64.u32 	%rd4744, %r3210;
	cvt.u64.u32 	%rd4745, %r3212;
	bra.uni 	$L__BB3_211;
$L__BB3_210:
	cvt.u64.u32 	%rd4304, %r746;
	div.u64 	%rd4744, %rd4742, %rd4304;
	mul.lo.s64 	%rd4305, %rd4744, %rd4304;
	sub.s64 	%rd4745, %rd4742, %rd4305;
$L__BB3_211:
	cvt.u32.u64 	%r74, %rd4745;
	and.b64  	%rd4306, %rd4744, -4294967296;
	setp.ne.s64 	%p836, %rd4306, 0;
	@%p836 bra 	$L__BB3_213;
	cvt.u32.u64 	%r3213, %rd4744;
	div.u32 	%r3214, %r3213, %r745;
	mul.lo.s32 	%r3215, %r3214, %r745;
	sub.s32 	%r3216, %r3213, %r3215;
	cvt.u64.u32 	%rd4746, %r3214;
	cvt.u64.u32 	%rd4747, %r3216;
	bra.uni 	$L__BB3_214;
$L__BB3_213:
	cvt.u64.u32 	%rd4307, %r745;
	div.u64 	%rd4746, %rd4744, %rd4307;
	mul.lo.s64 	%rd4308, %rd4746, %rd4307;
	sub.s64 	%rd4747, %rd4744, %rd4308;
$L__BB3_214:
	cvt.u32.u64 	%r75, %rd4747;
	and.b64  	%rd4309, %rd4746, -4294967296;
	setp.ne.s64 	%p837, %rd4309, 0;
	@%p837 bra 	$L__BB3_216;
	cvt.u32.u64 	%r3217, %rd4746;
	div.u32 	%r3218, %r3217, %r744;
	mul.lo.s32 	%r3219, %r3218, %r744;
	sub.s32 	%r3220, %r3217, %r3219;
	cvt.u64.u32 	%rd4748, %r3218;
	cvt.u64.u32 	%rd4749, %r3220;
	bra.uni 	$L__BB3_217;
$L__BB3_216:
	cvt.u64.u32 	%rd4310, %r744;
	div.u64 	%rd4748, %rd4746, %rd4310;
	mul.lo.s64 	%rd4311, %rd4748, %rd4310;
	sub.s64 	%rd4749, %rd4746, %rd4311;
$L__BB3_217:
	cvt.u32.u64 	%r76, %rd4749;
	and.b64  	%rd4312, %rd4748, -4294967296;
	setp.ne.s64 	%p838, %rd4312, 0;
	@%p838 bra 	$L__BB3_219;
	cvt.u32.u64 	%r3221, %rd4748;
	div.u32 	%r3222, %r3221, %r743;
	mul.lo.s32 	%r3223, %r3222, %r743;
	sub.s32 	%r3224, %r3221, %r3223;
	cvt.u64.u32 	%rd4750, %r3222;
	cvt.u64.u32 	%rd4751, %r3224;
	bra.uni 	$L__BB3_220;
$L__BB3_219:
	cvt.u64.u32 	%rd4313, %r743;
	div.u64 	%rd4750, %rd4748, %rd4313;
	mul.lo.s64 	%rd4314, %rd4750, %rd4313;
	sub.s64 	%rd4751, %rd4748, %rd4314;
$L__BB3_220:
	cvt.u32.u64 	%r77, %rd4751;
	and.b64  	%rd4315, %rd4750, -4294967296;
	setp.ne.s64 	%p839, %rd4315, 0;
	@%p839 bra 	$L__BB3_222;
	cvt.u32.u64 	%r3225, %rd4750;
	div.u32 	%r3226, %r3225, %r742;
	mul.lo.s32 	%r3227, %r3226, %r742;
	sub.s32 	%r3228, %r3225, %r3227;
	cvt.u64.u32 	%rd4752, %r3226;
	cvt.u64.u32 	%rd4753, %r3228;
	bra.uni 	$L__BB3_223;
$L__BB3_222:
	cvt.u64.u32 	%rd4316, %r742;
	div.u64 	%rd4752, %rd4750, %rd4316;
	mul.lo.s64 	%rd4317, %rd4752, %rd4316;
	sub.s64 	%rd4753, %rd4750, %rd4317;
$L__BB3_223:
	cvt.u32.u64 	%r78, %rd4753;
	and.b64  	%rd4318, %rd4752, -4294967296;
	setp.ne.s64 	%p840, %rd4318, 0;
	@%p840 bra 	$L__BB3_225;
	cvt.u32.u64 	%r3229, %rd4752;
	div.u32 	%r3230, %r3229, %r741;
	mul.lo.s32 	%r3231, %r3230, %r741;
	sub.s32 	%r3232, %r3229, %r3231;
	cvt.u64.u32 	%rd4754, %r3230;
	cvt.u64.u32 	%rd4755, %r3232;
	bra.uni 	$L__BB3_226;
$L__BB3_225:
	cvt.u64.u32 	%rd4319, %r741;
	div.u64 	%rd4754, %rd4752, %rd4319;
	mul.lo.s64 	%rd4320, %rd4754, %rd4319;
	sub.s64 	%rd4755, %rd4752, %rd4320;
$L__BB3_226:
	cvt.u32.u64 	%r79, %rd4755;
	and.b64  	%rd4321, %rd4754, -4294967296;
	setp.ne.s64 	%p841, %rd4321, 0;
	@%p841 bra 	$L__BB3_228;
	cvt.u32.u64 	%r3233, %rd4754;
	div.u32 	%r3234, %r3233, %r740;
	mul.lo.s32 	%r3235, %r3234, %r740;
	sub.s32 	%r3236, %r3233, %r3235;
	cvt.u64.u32 	%rd4756, %r3234;
	cvt.u64.u32 	%rd4757, %r3236;
	bra.uni 	$L__BB3_229;
$L__BB3_228:
	cvt.u64.u32 	%rd4322, %r740;
	div.u64 	%rd4756, %rd4754, %rd4322;
	mul.lo.s64 	%rd4323, %rd4756, %rd4322;
	sub.s64 	%rd4757, %rd4754, %rd4323;
$L__BB3_229:
	cvt.u32.u64 	%r80, %rd4757;
	and.b64  	%rd4324, %rd4756, -4294967296;
	setp.ne.s64 	%p842, %rd4324, 0;
	@%p842 bra 	$L__BB3_231;
	cvt.u32.u64 	%r3237, %rd4756;
	div.u32 	%r3238, %r3237, %r739;
	mul.lo.s32 	%r3239, %r3238, %r739;
	sub.s32 	%r3240, %r3237, %r3239;
	cvt.u64.u32 	%rd4758, %r3238;
	cvt.u64.u32 	%rd4759, %r3240;
	bra.uni 	$L__BB3_232;
$L__BB3_231:
	cvt.u64.u32 	%rd4325, %r739;
	div.u64 	%rd4758, %rd4756, %rd4325;
	mul.lo.s64 	%rd4326, %rd4758, %rd4325;
	sub.s64 	%rd4759, %rd4756, %rd4326;
$L__BB3_232:
	cvt.u32.u64 	%r3242, %rd4759;
	cvt.u32.u64 	%r3243, %rd4758;
	cvt.rn.f64.u32 	%fd2572, %r3243;
	ld.const.f64 	%fd2573, [d_b+16];
	ld.const.f64 	%fd2574, [d_b];
	fma.rn.f64 	%fd89, %fd2573, %fd2572, %fd2574;
	cvt.rn.f64.u32 	%fd2575, %r3242;
	ld.const.f64 	%fd2576, [d_b+40];
	ld.const.f64 	%fd2577, [d_b+24];
	fma.rn.f64 	%fd90, %fd2576, %fd2575, %fd2577;
	cvt.rn.f64.u32 	%fd2578, %r80;
	ld.const.f64 	%fd2579, [d_b+64];
	ld.const.f64 	%fd2580, [d_b+48];
	fma.rn.f64 	%fd91, %fd2579, %fd2578, %fd2580;
	cvt.rn.f64.u32 	%fd2581, %r79;
	ld.const.f64 	%fd2582, [d_b+88];
	ld.const.f64 	%fd2583, [d_b+72];
	fma.rn.f64 	%fd92, %fd2582, %fd2581, %fd2583;
	cvt.rn.f64.u32 	%fd2584, %r78;
	ld.const.f64 	%fd2585, [d_b+112];
	ld.const.f64 	%fd2586, [d_b+96];
	fma.rn.f64 	%fd93, %fd2585, %fd2584, %fd2586;
	cvt.rn.f64.u32 	%fd2587, %r77;
	ld.const.f64 	%fd2588, [d_b+136];
	ld.const.f64 	%fd2589, [d_b+120];
	fma.rn.f64 	%fd94, %fd2588, %fd2587, %fd2589;
	cvt.rn.f64.u32 	%fd2590, %r76;
	ld.const.f64 	%fd2591, [d_b+160];
	ld.const.f64 	%fd2592, [d_b+144];
	fma.rn.f64 	%fd95, %fd2591, %fd2590, %fd2592;
	cvt.rn.f64.u32 	%fd2593, %r75;
	ld.const.f64 	%fd2594, [d_b+184];
	ld.const.f64 	%fd2595, [d_b+168];
	fma.rn.f64 	%fd96, %fd2594, %fd2593, %fd2595;
	cvt.rn.f64.u32 	%fd2596, %r74;
	ld.const.f64 	%fd2597, [d_b+208];
	ld.const.f64 	%fd2598, [d_b+192];
	fma.rn.f64 	%fd97, %fd2597, %fd2596, %fd2598;
	cvt.rn.f64.u32 	%fd2599, %r73;
	ld.const.f64 	%fd2600, [d_b+232];
	ld.const.f64 	%fd2601, [d_b+216];
	fma.rn.f64 	%fd98, %fd2600, %fd2599, %fd2601;
	mov.b32 	%r3593, 0;
	mov.u64 	%rd4328, d_a;
$L__BB3_233:
	mov.u32 	%r81, %r3593;
	mul.lo.s32 	%r3244, %r81, 12;
	mul.wide.u32 	%rd4327, %r3244, 8;
	add.s64 	%rd4329, %rd4328, %rd4327;
	ld.const.f64 	%fd2602, [%rd4329];
	ld.const.f64 	%fd2603, [%rd4329+8];
	mul.f64 	%fd2604, %fd90, %fd2603;
	fma.rn.f64 	%fd2605, %fd89, %fd2602, %fd2604;
	ld.const.f64 	%fd2606, [%rd4329+16];
	fma.rn.f64 	%fd2607, %fd91, %fd2606, %fd2605;
	ld.const.f64 	%fd2608, [%rd4329+24];
	fma.rn.f64 	%fd2609, %fd92, %fd2608, %fd2607;
	ld.const.f64 	%fd2610, [%rd4329+32];
	fma.rn.f64 	%fd2611, %fd93, %fd2610, %fd2609;
	ld.const.f64 	%fd2612, [%rd4329+40];
	fma.rn.f64 	%fd2613, %fd94, %fd2612, %fd2611;
	ld.const.f64 	%fd2614, [%rd4329+48];
	fma.rn.f64 	%fd2615, %fd95, %fd2614, %fd2613;
	ld.const.f64 	%fd2616, [%rd4329+56];
	fma.rn.f64 	%fd2617, %fd96, %fd2616, %fd2615;
	ld.const.f64 	%fd2618, [%rd4329+64];
	fma.rn.f64 	%fd2619, %fd97, %fd2618, %fd2617;
	ld.const.f64 	%fd2620, [%rd4329+72];
	fma.rn.f64 	%fd2621, %fd98, %fd2620, %fd2619;
	ld.const.f64 	%fd2622, [%rd4329+80];
	sub.f64 	%fd2623, %fd2621, %fd2622;
	abs.f64 	%fd99, %fd2623;
	ld.const.f64 	%fd2624, [%rd4329+88];
	mul.f64 	%fd2625, %fd554, %fd2624;
	setp.leu.f64 	%p843, %fd99, %fd2625;
	add.s32 	%r3593, %r81, 1;
	setp.lt.u32 	%p844, %r81, 9;
	and.pred  	%p845, %p843, %p844;
	@%p845 bra 	$L__BB3_233;
	and.b64  	%rd4330, %rd12, -4294967296;
	setp.ne.s64 	%p846, %rd4330, 0;
	@%p846 bra 	$L__BB3_236;
	cvt.u32.u64 	%r3245, %rd12;
	div.u32 	%r3246, %r3245, %r747;
	mul.lo.s32 	%r3247, %r3246, %r747;
	sub.s32 	%r3248, %r3245, %r3247;
	cvt.u64.u32 	%rd4760, %r3246;
	cvt.u64.u32 	%rd4761, %r3248;
	bra.uni 	$L__BB3_237;
$L__BB3_236:
	cvt.u64.u32 	%rd4331, %r747;
	div.u64 	%rd4760, %rd12, %rd4331;
	mul.lo.s64 	%rd4332, %rd4760, %rd4331;
	sub.s64 	%rd4761, %rd12, %rd4332;
$L__BB3_237:
	cvt.u32.u64 	%r83, %rd4761;
	and.b64  	%rd4333, %rd4760, -4294967296;
	setp.ne.s64 	%p847, %rd4333, 0;
	@%p847 bra 	$L__BB3_239;
	cvt.u32.u64 	%r3249, %rd4760;
	div.u32 	%r3250, %r3249, %r746;
	mul.lo.s32 	%r3251, %r3250, %r746;
	sub.s32 	%r3252, %r3249, %r3251;
	cvt.u64.u32 	%rd4762, %r3250;
	cvt.u64.u32 	%rd4763, %r3252;
	bra.uni 	$L__BB3_240;
$L__BB3_239:
	cvt.u64.u32 	%rd4334, %r746;
	div.u64 	%rd4762, %rd4760, %rd4334;
	mul.lo.s64 	%rd4335, %rd4762, %rd4334;
	sub.s64 	%rd4763, %rd4760, %rd4335;
$L__BB3_240:
	cvt.u32.u64 	%r84, %rd4763;
	and.b64  	%rd4336, %rd4762, -4294967296;
	setp.ne.s64 	%p848, %rd4336, 0;
	@%p848 bra 	$L__BB3_242;
	cvt.u32.u64 	%r3253, %rd4762;
	div.u32 	%r3254, %r3253, %r745;
	mul.lo.s32 	%r3255, %r3254, %r745;
	sub.s32 	%r3256, %r3253, %r3255;
	cvt.u64.u32 	%rd4764, %r3254;
	cvt.u64.u32 	%rd4765, %r3256;
	bra.uni 	$L__BB3_243;
$L__BB3_242:
	cvt.u64.u32 	%rd4337, %r745;
	div.u64 	%rd4764, %rd4762, %rd4337;
	mul.lo.s64 	%rd4338, %rd4764, %rd4337;
	sub.s64 	%rd4765, %rd4762, %rd4338;
$L__BB3_243:
	cvt.u32.u64 	%r85, %rd4765;
	and.b64  	%rd4339, %rd4764, -4294967296;
	setp.ne.s64 	%p849, %rd4339, 0;
	@%p849 bra 	$L__BB3_245;
	cvt.u32.u64 	%r3257, %rd4764;
	div.u32 	%r3258, %r3257, %r744;
	mul.lo.s32 	%r3259, %r3258, %r744;
	sub.s32 	%r3260, %r3257, %r3259;
	cvt.u64.u32 	%rd4766, %r3258;
	cvt.u64.u32 	%rd4767, %r3260;
	bra.uni 	$L__BB3_246;
$L__BB3_245:
	cvt.u64.u32 	%rd4340, %r744;
	div.u64 	%rd4766, %rd4764, %rd4340;
	mul.lo.s64 	%rd4341, %rd4766, %rd4340;
	sub.s64 	%rd4767, %rd4764, %rd4341;
$L__BB3_246:
	cvt.u32.u64 	%r86, %rd4767;
	and.b64  	%rd4342, %rd4766, -4294967296;
	setp.ne.s64 	%p850, %rd4342, 0;
	@%p850 bra 	$L__BB3_248;
	cvt.u32.u64 	%r3261, %rd4766;
	div.u32 	%r3262, %r3261, %r743;
	mul.lo.s32 	%r3263, %r3262, %r743;
	sub.s32 	%r3264, %r3261, %r3263;
	cvt.u64.u32 	%rd4768, %r3262;
	cvt.u64.u32 	%rd4769, %r3264;
	bra.uni 	$L__BB3_249;
$L__BB3_248:
	cvt.u64.u32 	%rd4343, %r743;
	div.u64 	%rd4768, %rd4766, %rd4343;
	mul.lo.s64 	%rd4344, %rd4768, %rd4343;
	sub.s64 	%rd4769, %rd4766, %rd4344;
$L__BB3_249:
	cvt.u32.u64 	%r87, %rd4769;
	and.b64  	%rd4345, %rd4768, -4294967296;
	setp.ne.s64 	%p851, %rd4345, 0;
	@%p851 bra 	$L__BB3_251;
	cvt.u32.u64 	%r3265, %rd4768;
	div.u32 	%r3266, %r3265, %r742;
	mul.lo.s32 	%r3267, %r3266, %r742;
	sub.s32 	%r3268, %r3265, %r3267;
	cvt.u64.u32 	%rd4770, %r3266;
	cvt.u64.u32 	%rd4771, %r3268;
	bra.uni 	$L__BB3_252;
$L__BB3_251:
	cvt.u64.u32 	%rd4346, %r742;
	div.u64 	%rd4770, %rd4768, %rd4346;
	mul.lo.s64 	%rd4347, %rd4770, %rd4346;
	sub.s64 	%rd4771, %rd4768, %rd4347;
$L__BB3_252:
	cvt.u32.u64 	%r88, %rd4771;
	and.b64  	%rd4348, %rd4770, -4294967296;
	setp.ne.s64 	%p852, %rd4348, 0;
	@%p852 bra 	$L__BB3_254;
	cvt.u32.u64 	%r3269, %rd4770;
	div.u32 	%r3270, %r3269, %r741;
	mul.lo.s32 	%r3271, %r3270, %r741;
	sub.s32 	%r3272, %r3269, %r3271;
	cvt.u64.u32 	%rd4772, %r3270;
	cvt.u64.u32 	%rd4773, %r3272;
	bra.uni 	$L__BB3_255;
$L__BB3_254:
	cvt.u64.u32 	%rd4349, %r741;
	div.u64 	%rd4772, %rd4770, %rd4349;
	mul.lo.s64 	%rd4350, %rd4772, %rd4349;
	sub.s64 	%rd4773, %rd4770, %rd4350;
$L__BB3_255:
	cvt.u32.u64 	%r89, %rd4773;
	and.b64  	%rd4351, %rd4772, -4294967296;
	setp.ne.s64 	%p853, %rd4351, 0;
	@%p853 bra 	$L__BB3_257;
	cvt.u32.u64 	%r3273, %rd4772;
	div.u32 	%r3274, %r3273, %r740;
	mul.lo.s32 	%r3275, %r3274, %r740;
	sub.s32 	%r3276, %r3273, %r3275;
	cvt.u64.u32 	%rd4774, %r3274;
	cvt.u64.u32 	%rd4775, %r3276;
	bra.uni 	$L__BB3_258;
$L__BB3_257:
	cvt.u64.u32 	%rd4352, %r740;
	div.u64 	%rd4774, %rd4772, %rd4352;
	mul.lo.s64 	%rd4353, %rd4774, %rd4352;
	sub.s64 	%rd4775, %rd4772, %rd4353;
$L__BB3_258:
	cvt.u32.u64 	%r90, %rd4775;
	and.b64  	%rd4354, %rd4774, -4294967296;
	setp.ne.s64 	%p854, %rd4354, 0;
	@%p854 bra 	$L__BB3_260;
	cvt.u32.u64 	%r3277, %rd4774;
	div.u32 	%r3278, %r3277, %r739;
	mul.lo.s32 	%r3279, %r3278, %r739;
	sub.s32 	%r3280, %r3277, %r3279;
	cvt.u64.u32 	%rd4776, %r3278;
	cvt.u64.u32 	%rd4777, %r3280;
	bra.uni 	$L__BB3_261;
$L__BB3_260:
	cvt.u64.u32 	%rd4355, %r739;
	div.u64 	%rd4776, %rd4774, %rd4355;
	mul.lo.s64 	%rd4356, %rd4776, %rd4355;
	sub.s64 	%rd4777, %rd4774, %rd4356;
$L__BB3_261:
	cvt.u32.u64 	%r3282, %rd4777;
	cvt.u32.u64 	%r3283, %rd4776;
	cvt.rn.f64.u32 	%fd2626, %r3283;
	ld.const.f64 	%fd2627, [d_b+16];
	ld.const.f64 	%fd2628, [d_b];
	fma.rn.f64 	%fd100, %fd2627, %fd2626, %fd2628;
	cvt.rn.f64.u32 	%fd2629, %r3282;
	ld.const.f64 	%fd2630, [d_b+40];
	ld.const.f64 	%fd2631, [d_b+24];
	fma.rn.f64 	%fd101, %fd2630, %fd2629, %fd2631;
	cvt.rn.f64.u32 	%fd2632, %r90;
	ld.const.f64 	%fd2633, [d_b+64];
	ld.const.f64 	%fd2634, [d_b+48];
	fma.rn.f64 	%fd102, %fd2633, %fd2632, %fd2634;
	cvt.rn.f64.u32 	%fd2635, %r89;
	ld.const.f64 	%fd2636, [d_b+88];
	ld.const.f64 	%fd2637, [d_b+72];
	fma.rn.f64 	%fd103, %fd2636, %fd2635, %fd2637;
	cvt.rn.f64.u32 	%fd2638, %r88;
	ld.const.f64 	%fd2639, [d_b+112];
	ld.const.f64 	%fd2640, [d_b+96];
	fma.rn.f64 	%fd104, %fd2639, %fd2638, %fd2640;
	cvt.rn.f64.u32 	%fd2641, %r87;
	ld.const.f64 	%fd2642, [d_b+136];
	ld.const.f64 	%fd2643, [d_b+120];
	fma.rn.f64 	%fd105, %fd2642, %fd2641, %fd2643;
	cvt.rn.f64.u32 	%fd2644, %r86;
	ld.const.f64 	%fd2645, [d_b+160];
	ld.const.f64 	%fd2646, [d_b+144];
	fma.rn.f64 	%fd106, %fd2645, %fd2644, %fd2646;
	cvt.rn.f64.u32 	%fd2647, %r85;
	ld.const.f64 	%fd2648, [d_b+184];
	ld.const.f64 	%fd2649, [d_b+168];
	fma.rn.f64 	%fd107, %fd2648, %fd2647, %fd2649;
	cvt.rn.f64.u32 	%fd2650, %r84;
	ld.const.f64 	%fd2651, [d_b+208];
	ld.const.f64 	%fd2652, [d_b+192];
	fma.rn.f64 	%fd108, %fd2651, %fd2650, %fd2652;
	cvt.rn.f64.u32 	%fd2653, %r83;
	ld.const.f64 	%fd2654, [d_b+232];
	ld.const.f64 	%fd2655, [d_b+216];
	fma.rn.f64 	%fd109, %fd2654, %fd2653, %fd2655;
	mov.b32 	%r3594, 0;
	mov.u64 	%rd4358, d_a;
$L__BB3_262:
	mov.u32 	%r91, %r3594;
	mul.lo.s32 	%r3284, %r91, 12;
	mul.wide.u32 	%rd4357, %r3284, 8;
	add.s64 	%rd4359, %rd4358, %rd4357;
	ld.const.f64 	%fd2656, [%rd4359];
	ld.const.f64 	%fd2657, [%rd4359+8];
	mul.f64 	%fd2658, %fd101, %fd2657;
	fma.rn.f64 	%fd2659, %fd100, %fd2656, %fd2658;
	ld.const.f64 	%fd2660, [%rd4359+16];
	fma.rn.f64 	%fd2661, %fd102, %fd2660, %fd2659;
	ld.const.f64 	%fd2662, [%rd4359+24];
	fma.rn.f64 	%fd2663, %fd103, %fd2662, %fd2661;
	ld.const.f64 	%fd2664, [%rd4359+32];
	fma.rn.f64 	%fd2665, %fd104, %fd2664, %fd2663;
	ld.const.f64 	%fd2666, [%rd4359+40];
	fma.rn.f64 	%fd2667, %fd105, %fd2666, %fd2665;
	ld.const.f64 	%fd2668, [%rd4359+48];
	fma.rn.f64 	%fd2669, %fd106, %fd2668, %fd2667;
	ld.const.f64 	%fd2670, [%rd4359+56];
	fma.rn.f64 	%fd2671, %fd107, %fd2670, %fd2669;
	ld.const.f64 	%fd2672, [%rd4359+64];
	fma.rn.f64 	%fd2673, %fd108, %fd2672, %fd2671;
	ld.const.f64 	%fd2674, [%rd4359+72];
	fma.rn.f64 	%fd2675, %fd109, %fd2674, %fd2673;
	ld.const.f64 	%fd2676, [%rd4359+80];
	sub.f64 	%fd2677, %fd2675, %fd2676;
	abs.f64 	%fd110, %fd2677;
	ld.const.f64 	%fd2678, [%rd4359+88];
	mul.f64 	%fd2679, %fd554, %fd2678;
	setp.leu.f64 	%p855, %fd110, %fd2679;
	add.s32 	%r3594, %r91, 1;
	setp.lt.u32 	%p856, %r91, 9;
	and.pred  	%p857, %p855, %p856;
	@%p857 bra 	$L__BB3_262;
	and.b64  	%rd4360, %rd13, -4294967296;
	setp.ne.s64 	%p858, %rd4360, 0;
	@%p858 bra 	$L__BB3_265;
	cvt.u32.u64 	%r3285, %rd13;
	div.u32 	%r3286, %r3285, %r747;
	mul.lo.s32 	%r3287, %r3286, %r747;
	sub.s32 	%r3288, %r3285, %r3287;
	cvt.u64.u32 	%rd4778, %r3286;
	cvt.u64.u32 	%rd4779, %r3288;
	bra.uni 	$L__BB3_266;
$L__BB3_265:
	cvt.u64.u32 	%rd4361, %r747;
	div.u64 	%rd4778, %rd13, %rd4361;
	mul.lo.s64 	%rd4362, %rd4778, %rd4361;
	sub.s64 	%rd4779, %rd13, %rd4362;
$L__BB3_266:
	cvt.u32.u64 	%r93, %rd4779;
	and.b64  	%rd4363, %rd4778, -4294967296;
	setp.ne.s64 	%p859, %rd4363, 0;
	@%p859 bra 	$L__BB3_268;
	cvt.u32.u64 	%r3289, %rd4778;
	div.u32 	%r3290, %r3289, %r746;
	mul.lo.s32 	%r3291, %r3290, %r746;
	sub.s32 	%r3292, %r3289, %r3291;
	cvt.u64.u32 	%rd4780, %r3290;
	cvt.u64.u32 	%rd4781, %r3292;
	bra.uni 	$L__BB3_269;
$L__BB3_268:
	cvt.u64.u32 	%rd4364, %r746;
	div.u64 	%rd4780, %rd4778, %rd4364;
	mul.lo.s64 	%rd4365, %rd4780, %rd4364;
	sub.s64 	%rd4781, %rd4778, %rd4365;
$L__BB3_269:
	cvt.u32.u64 	%r94, %rd4781;
	and.b64  	%rd4366, %rd4780, -4294967296;
	setp.ne.s64 	%p860, %rd4366, 0;
	@%p860 bra 	$L__BB3_271;
	cvt.u32.u64 	%r3293, %rd4780;
	div.u32 	%r3294, %r3293, %r745;
	mul.lo.s32 	%r3295, %r3294, %r745;
	sub.s32 	%r3296, %r3293, %r3295;
	cvt.u64.u32 	%rd4782, %r3294;
	cvt.u64.u32 	%rd4783, %r3296;
	bra.uni 	$L__BB3_272;
$L__BB3_271:
	cvt.u64.u32 	%rd4367, %r745;
	div.u64 	%rd4782, %rd4780, %rd4367;
	mul.lo.s64 	%rd4368, %rd4782, %rd4367;
	sub.s64 	%rd4783, %rd4780, %rd4368;
$L__BB3_272:
	cvt.u32.u64 	%r95, %rd4783;
	and.b64  	%rd4369, %rd4782, -4294967296;
	setp.ne.s64 	%p861, %rd4369, 0;
	@%p861 bra 	$L__BB3_274;
	cvt.u32.u64 	%r3297, %rd4782;
	div.u32 	%r3298, %r3297, %r744;
	mul.lo.s32 	%r3299, %r3298, %r744;
	sub.s32 	%r3300, %r3297, %r3299;
	cvt.u64.u32 	%rd4784, %r3298;
	cvt.u64.u32 	%rd4785, %r3300;
	bra.uni 	$L__BB3_275;
$L__BB3_274:
	cvt.u64.u32 	%rd4370, %r744;
	div.u64 	%rd4784, %rd4782, %rd4370;
	mul.lo.s64 	%rd4371, %rd4784, %rd4370;
	sub.s64 	%rd4785, %rd4782, %rd4371;
$L__BB3_275:
	cvt.u32.u64 	%r96, %rd4785;
	and.b64  	%rd4372, %rd4784, -4294967296;
	setp.ne.s64 	%p862, %rd4372, 0;
	@%p862 bra 	$L__BB3_277;
	cvt.u32.u64 	%r3301, %rd4784;
	div.u32 	%r3302, %r3301, %r743;
	mul.lo.s32 	%r3303, %r3302, %r743;
	sub.s32 	%r3304, %r3301, %r3303;
	cvt.u64.u32 	%rd4786, %r3302;
	cvt.u64.u32 	%rd4787, %r3304;
	bra.uni 	$L__BB3_278;
$L__BB3_277:
	cvt.u64.u32 	%rd4373, %r743;
	div.u64 	%rd4786, %rd4784, %rd4373;
	mul.lo.s64 	%rd4374, %rd4786, %rd4373;
	sub.s64 	%rd4787, %rd4784, %rd4374;
$L__BB3_278:
	cvt.u32.u64 	%r97, %rd4787;
	and.b64  	%rd4375, %rd4786, -4294967296;
	setp.ne.s64 	%p863, %rd4375, 0;
	@%p863 bra 	$L__BB3_280;
	cvt.u32.u64 	%r3305, %rd4786;
	div.u32 	%r3306, %r3305, %r742;
	mul.lo.s32 	%r3307, %r3306, %r742;
	sub.s32 	%r3308, %r3305, %r3307;
	cvt.u64.u32 	%rd4788, %r3306;
	cvt.u64.u32 	%rd4789, %r3308;
	bra.uni 	$L__BB3_281;
$L__BB3_280:
	cvt.u64.u32 	%rd4376, %r742;
	div.u64 	%rd4788, %rd4786, %rd4376;
	mul.lo.s64 	%rd4377, %rd4788, %rd4376;
	sub.s64 	%rd4789, %rd4786, %rd4377;
$L__BB3_281:
	cvt.u32.u64 	%r98, %rd4789;
	and.b64  	%rd4378, %rd4788, -4294967296;
	setp.ne.s64 	%p864, %rd4378, 0;
	@%p864 bra 	$L__BB3_283;
	cvt.u32.u64 	%r3309, %rd4788;
	div.u32 	%r3310, %r3309, %r741;
	mul.lo.s32 	%r3311, %r3310, %r741;
	sub.s32 	%r3312, %r3309, %r3311;
	cvt.u64.u32 	%rd4790, %r3310;
	cvt.u64.u32 	%rd4791, %r3312;
	bra.uni 	$L__BB3_284;
$L__BB3_283:
	cvt.u64.u32 	%rd4379, %r741;
	div.u64 	%rd4790, %rd4788, %rd4379;
	mul.lo.s64 	%rd4380, %rd4790, %rd4379;
	sub.s64 	%rd4791, %rd4788, %rd4380;
$L__BB3_284:
	cvt.u32.u64 	%r99, %rd4791;
	and.b64  	%rd4381, %rd4790, -4294967296;
	setp.ne.s64 	%p865, %rd4381, 0;
	@%p865 bra 	$L__BB3_286;
	cvt.u32.u64 	%r3313, %rd4790;
	div.u32 	%r3314, %r3313, %r740;
	mul.lo.s32 	%r3315, %r3314, %r740;
	sub.s32 	%r3316, %r3313, %r3315;
	cvt.u64.u32 	%rd4792, %r3314;
	cvt.u64.u32 	%rd4793, %r3316;
	bra.uni 	$L__BB3_287;
$L__BB3_286:
	cvt.u64.u32 	%rd4382, %r740;
	div.u64 	%rd4792, %rd4790, %rd4382;
	mul.lo.s64 	%rd4383, %rd4792, %rd4382;
	sub.s64 	%rd4793, %rd4790, %rd4383;
$L__BB3_287:
	cvt.u32.u64 	%r100, %rd4793;
	and.b64  	%rd4384, %rd4792, -4294967296;
	setp.ne.s64 	%p866, %rd4384, 0;
	@%p866 bra 	$L__BB3_289;
	cvt.u32.u64 	%r3317, %rd4792;
	div.u32 	%r3318, %r3317, %r739;
	mul.lo.s32 	%r3319, %r3318, %r739;
	sub.s32 	%r3320, %r3317, %r3319;
	cvt.u64.u32 	%rd4794, %r3318;
	cvt.u64.u32 	%rd4795, %r3320;
	bra.uni 	$L__BB3_290;
$L__BB3_289:
	cvt.u64.u32 	%rd4385, %r739;
	div.u64 	%rd4794, %rd4792, %rd4385;
	mul.lo.s64 	%rd4386, %rd4794, %rd4385;
	sub.s64 	%rd4795, %rd4792, %rd4386;
$L__BB3_290:
	cvt.u32.u64 	%r3322, %rd4795;
	cvt.u32.u64 	%r3323, %rd4794;
	cvt.rn.f64.u32 	%fd2680, %r3323;
	ld.const.f64 	%fd2681, [d_b+16];
	ld.const.f64 	%fd2682, [d_b];
	fma.rn.f64 	%fd111, %fd2681, %fd2680, %fd2682;
	cvt.rn.f64.u32 	%fd2683, %r3322;
	ld.const.f64 	%fd2684, [d_b+40];
	ld.const.f64 	%fd2685, [d_b+24];
	fma.rn.f64 	%fd112, %fd2684, %fd2683, %fd2685;
	cvt.rn.f64.u32 	%fd2686, %r100;
	ld.const.f64 	%fd2687, [d_b+64];
	ld.const.f64 	%fd2688, [d_b+48];
	fma.rn.f64 	%fd113, %fd2687, %fd2686, %fd2688;
	cvt.rn.f64.u32 	%fd2689, %r99;
	ld.const.f64 	%fd2690, [d_b+88];
	ld.const.f64 	%fd2691, [d_b+72];
	fma.rn.f64 	%fd114, %fd2690, %fd2689, %fd2691;
	cvt.rn.f64.u32 	%fd2692, %r98;
	ld.const.f64 	%fd2693, [d_b+112];
	ld.const.f64 	%fd2694, [d_b+96];
	fma.rn.f64 	%fd115, %fd2693, %fd2692, %fd2694;
	cvt.rn.f64.u32 	%fd2695, %r97;
	ld.const.f64 	%fd2696, [d_b+136];
	ld.const.f64 	%fd2697, [d_b+120];
	fma.rn.f64 	%fd116, %fd2696, %fd2695, %fd2697;
	cvt.rn.f64.u32 	%fd2698, %r96;
	ld.const.f64 	%fd2699, [d_b+160];
	ld.const.f64 	%fd2700, [d_b+144];
	fma.rn.f64 	%fd117, %fd2699, %fd2698, %fd2700;
	cvt.rn.f64.u32 	%fd2701, %r95;
	ld.const.f64 	%fd2702, [d_b+184];
	ld.const.f64 	%fd2703, [d_b+168];
	fma.rn.f64 	%fd118, %fd2702, %fd2701, %fd2703;
	cvt.rn.f64.u32 	%fd2704, %r94;
	ld.const.f64 	%fd2705, [d_b+208];
	ld.const.f64 	%fd2706, [d_b+192];
	fma.rn.f64 	%fd119, %fd2705, %fd2704, %fd2706;
	cvt.rn.f64.u32 	%fd2707, %r93;
	ld.const.f64 	%fd2708, [d_b+232];
	ld.const.f64 	%fd2709, [d_b+216];
	fma.rn.f64 	%fd120, %fd2708, %fd2707, %fd2709;
	mov.b32 	%r3595, 0;
	mov.u64 	%rd4388, d_a;
$L__BB3_291:
	mov.u32 	%r101, %r3595;
	mul.lo.s32 	%r3324, %r101, 12;
	mul.wide.u32 	%rd4387, %r3324, 8;
	add.s64 	%rd4389, %rd4388, %rd4387;
	ld.const.f64 	%fd2710, [%rd4389];
	ld.const.f64 	%fd2711, [%rd4389+8];
	mul.f64 	%fd2712, %fd112, %fd2711;
	fma.rn.f64 	%fd2713, %fd111, %fd2710, %fd2712;
	ld.const.f64 	%fd2714, [%rd4389+16];
	fma.rn.f64 	%fd2715, %fd113, %fd2714, %fd2713;
	ld.const.f64 	%fd2716, [%rd4389+24];
	fma.rn.f64 	%fd2717, %fd114, %fd2716, %fd2715;
	ld.const.f64 	%fd2718, [%rd4389+32];
	fma.rn.f64 	%fd2719, %fd115, %fd2718, %fd2717;
	ld.const.f64 	%fd2720, [%rd4389+40];
	fma.rn.f64 	%fd2721, %fd116, %fd2720, %fd2719;
	ld.const.f64 	%fd2722, [%rd4389+48];
	fma.rn.f64 	%fd2723, %fd117, %fd2722, %fd2721;
	ld.const.f64 	%fd2724, [%rd4389+56];
	fma.rn.f64 	%fd2725, %fd118, %fd2724, %fd2723;
	ld.const.f64 	%fd2726, [%rd4389+64];
	fma.rn.f64 	%fd2727, %fd119, %fd2726, %fd2725;
	ld.const.f64 	%fd2728, [%rd4389+72];
	fma.rn.f64 	%fd2729, %fd120, %fd2728, %fd2727;
	ld.const.f64 	%fd2730, [%rd4389+80];
	sub.f64 	%fd2731, %fd2729, %fd2730;
	abs.f64 	%fd121, %fd2731;
	ld.const.f64 	%fd2732, [%rd4389+88];
	mul.f64 	%fd2733, %fd554, %fd2732;
	setp.leu.f64 	%p867, %fd121, %fd2733;
	add.s32 	%r3595, %r101, 1;
	setp.lt.u32 	%p868, %r101, 9;
	and.pred  	%p869, %p867, %p868;
	@%p869 bra 	$L__BB3_291;
	and.b64  	%rd4390, %rd14, -4294967296;
	setp.ne.s64 	%p870, %rd4390, 0;
	@%p870 bra 	$L__BB3_294;
	cvt.u32.u64 	%r3325, %rd14;
	div.u32 	%r3326, %r3325, %r747;
	mul.lo.s32 	%r3327, %r3326, %r747;
	sub.s32 	%r3328, %r3325, %r3327;
	cvt.u64.u32 	%rd4796, %r3326;
	cvt.u64.u32 	%rd4797, %r3328;
	bra.uni 	$L__BB3_295;
$L__BB3_294:
	cvt.u64.u32 	%rd4391, %r747;
	div.u64 	%rd4796, %rd14, %rd4391;
	mul.lo.s64 	%rd4392, %rd4796, %rd4391;
	sub.s64 	%rd4797, %rd14, %rd4392;
$L__BB3_295:
	cvt.u32.u64 	%r103, %rd4797;
	and.b64  	%rd4393, %rd4796, -4294967296;
	setp.ne.s64 	%p871, %rd4393, 0;
	@%p871 bra 	$L__BB3_297;
	cvt.u32.u64 	%r3329, %rd4796;
	div.u32 	%r3330, %r3329, %r746;
	mul.lo.s32 	%r3331, %r3330, %r746;
	sub.s32 	%r3332, %r3329, %r3331;
	cvt.u64.u32 	%rd4798, %r3330;
	cvt.u64.u32 	%rd4799, %r3332;
	bra.uni 	$L__BB3_298;
$L__BB3_297:
	cvt.u64.u32 	%rd4394, %r746;
	div.u64 	%rd4798, %rd4796, %rd4394;
	mul.lo.s64 	%rd4395, %rd4798, %rd4394;
	sub.s64 	%rd4799, %rd4796, %rd4395;
$L__BB3_298:
	cvt.u32.u64 	%r104, %rd4799;
	and.b64  	%rd4396, %rd4798, -4294967296;
	setp.ne.s64 	%p872, %rd4396, 0;
	@%p872 bra 	$L__BB3_300;
	cvt.u32.u64 	%r3333, %rd4798;
	div.u32 	%r3334, %r3333, %r745;
	mul.lo.s32 	%r3335, %r3334, %r745;
	sub.s32 	%r3336, %r3333, %r3335;
	cvt.u64.u32 	%rd4800, %r3334;
	cvt.u64.u32 	%rd4801, %r3336;
	bra.uni 	$L__BB3_301;
$L__BB3_300:
	cvt.u64.u32 	%rd4397, %r745;
	div.u64 	%rd4800, %rd4798, %rd4397;
	mul.lo.s64 	%rd4398, %rd4800, %rd4397;
	sub.s64 	%rd4801, %rd4798, %rd4398;
$L__BB3_301:
	cvt.u32.u64 	%r105, %rd4801;
	and.b64  	%rd4399, %rd4800, -4294967296;
	setp.ne.s64 	%p873, %rd4399, 0;
	@%p873 bra 	$L__BB3_303;
	cvt.u32.u64 	%r3337, %rd4800;
	div.u32 	%r3338, %r3337, %r744;
	mul.lo.s32 	%r3339, %r3338, %r744;
	sub.s32 	%r3340, %r3337, %r3339;
	cvt.u64.u32 	%rd4802, %r3338;
	cvt.u64.u32 	%rd4803, %r3340;
	bra.uni 	$L__BB3_304;
$L__BB3_303:
	cvt.u64.u32 	%rd4400, %r744;
	div.u64 	%rd4802, %rd4800, %rd4400;
	mul.lo.s64 	%rd4401, %rd4802, %rd4400;
	sub.s64 	%rd4803, %rd4800, %rd4401;
$L__BB3_304:
	cvt.u32.u64 	%r106, %rd4803;
	and.b64  	%rd4402, %rd4802, -4294967296;
	setp.ne.s64 	%p874, %rd4402, 0;
	@%p874 bra 	$L__BB3_306;
	cvt.u32.u64 	%r3341, %rd4802;
	div.u32 	%r3342, %r3341, %r743;
	mul.lo.s32 	%r3343, %r3342, %r743;
	sub.s32 	%r3344, %r3341, %r3343;
	cvt.u64.u32 	%rd4804, %r3342;
	cvt.u64.u32 	%rd4805, %r3344;
	bra.uni 	$L__BB3_307;
$L__BB3_306:
	cvt.u64.u32 	%rd4403, %r743;
	div.u64 	%rd4804, %rd4802, %rd4403;
	mul.lo.s64 	%rd4404, %rd4804, %rd4403;
	sub.s64 	%rd4805, %rd4802, %rd4404;
$L__BB3_307:
	cvt.u32.u64 	%r107, %rd4805;
	and.b64  	%rd4405, %rd4804, -4294967296;
	setp.ne.s64 	%p875, %rd4405, 0;
	@%p875 bra 	$L__BB3_309;
	cvt.u32.u64 	%r3345, %rd4804;
	div.u32 	%r3346, %r3345, %r742;
	mul.lo.s32 	%r3347, %r3346, %r742;
	sub.s32 	%r3348, %r3345, %r3347;
	cvt.u64.u32 	%rd4806, %r3346;
	cvt.u64.u32 	%rd4807, %r3348;
	bra.uni 	$L__BB3_310;
$L__BB3_309:
	cvt.u64.u32 	%rd4406, %r742;
	div.u64 	%rd4806, %rd4804, %rd4406;
	mul.lo.s64 	%rd4407, %rd4806, %rd4406;
	sub.s64 	%rd4807, %rd4804, %rd4407;
$L__BB3_310:
	cvt.u32.u64 	%r108, %rd4807;
	and.b64  	%rd4408, %rd4806, -4294967296;
	setp.ne.s64 	%p876, %rd4408, 0;
	@%p876 bra 	$L__BB3_312;
	cvt.u32.u64 	%r3349, %rd4806;
	div.u32 	%r3350, %r3349, %r741;
	mul.lo.s32 	%r3351, %r3350, %r741;
	sub.s32 	%r3352, %r3349, %r3351;
	cvt.u64.u32 	%rd4808, %r3350;
	cvt.u64.u32 	%rd4809, %r3352;
	bra.uni 	$L__BB3_313;
$L__BB3_312:
	cvt.u64.u32 	%rd4409, %r741;
	div.u64 	%rd4808, %rd4806, %rd4409;
	mul.lo.s64 	%rd4410, %rd4808, %rd4409;
	sub.s64 	%rd4809, %rd4806, %rd4410;
$L__BB3_313:
	cvt.u32.u64 	%r109, %rd4809;
	and.b64  	%rd4411, %rd4808, -4294967296;
	setp.ne.s64 	%p877, %rd4411, 0;
	@%p877 bra 	$L__BB3_315;
	cvt.u32.u64 	%r3353, %rd4808;
	div.u32 	%r3354, %r3353, %r740;
	mul.lo.s32 	%r3355, %r3354, %r740;
	sub.s32 	%r3356, %r3353, %r3355;
	cvt.u64.u32 	%rd4810, %r3354;
	cvt.u64.u32 	%rd4811, %r3356;
	bra.uni 	$L__BB3_316;
$L__BB3_315:
	cvt.u64.u32 	%rd4412, %r740;
	div.u64 	%rd4810, %rd4808, %rd4412;
	mul.lo.s64 	%rd4413, %rd4810, %rd4412;
	sub.s64 	%rd4811, %rd4808, %rd4413;
$L__BB3_316:
	cvt.u32.u64 	%r110, %rd4811;
	and.b64  	%rd4414, %rd4810, -4294967296;
	setp.ne.s64 	%p878, %rd4414, 0;
	@%p878 bra 	$L__BB3_318;
	cvt.u32.u64 	%r3357, %rd4810;
	div.u32 	%r3358, %r3357, %r739;
	mul.lo.s32 	%r3359, %r3358, %r739;
	sub.s32 	%r3360, %r3357, %r3359;
	cvt.u64.u32 	%rd4812, %r3358;
	cvt.u64.u32 	%rd4813, %r3360;
	bra.uni 	$L__BB3_319;
$L__BB3_318:
	cvt.u64.u32 	%rd4415, %r739;
	div.u64 	%rd4812, %rd4810, %rd4415;
	mul.lo.s64 	%rd4416, %rd4812, %rd4415;
	sub.s64 	%rd4813, %rd4810, %rd4416;
$L__BB3_319:
	cvt.u32.u64 	%r3362, %rd4813;
	cvt.u32.u64 	%r3363, %rd4812;
	cvt.rn.f64.u32 	%fd2734, %r3363;
	ld.const.f64 	%fd2735, [d_b+16];
	ld.const.f64 	%fd2736, [d_b];
	fma.rn.f64 	%fd122, %fd2735, %fd2734, %fd2736;
	cvt.rn.f64.u32 	%fd2737, %r3362;
	ld.const.f64 	%fd2738, [d_b+40];
	ld.const.f64 	%fd2739, [d_b+24];
	fma.rn.f64 	%fd123, %fd2738, %fd2737, %fd2739;
	cvt.rn.f64.u32 	%fd2740, %r110;
	ld.const.f64 	%fd2741, [d_b+64];
	ld.const.f64 	%fd2742, [d_b+48];
	fma.rn.f64 	%fd124, %fd2741, %fd2740, %fd2742;
	cvt.rn.f64.u32 	%fd2743, %r109;
	ld.const.f64 	%fd2744, [d_b+88];
	ld.const.f64 	%fd2745, [d_b+72];
	fma.rn.f64 	%fd125, %fd2744, %fd2743, %fd2745;
	cvt.rn.f64.u32 	%fd2746, %r108;
	ld.const.f64 	%fd2747, [d_b+112];
	ld.const.f64 	%fd2748, [d_b+96];
	fma.rn.f64 	%fd126, %fd2747, %fd2746, %fd2748;
	cvt.rn.f64.u32 	%fd2749, %r107;
	ld.const.f64 	%fd2750, [d_b+136];
	ld.const.f64 	%fd2751, [d_b+120];
	fma.rn.f64 	%fd127, %fd2750, %fd2749, %fd2751;
	cvt.rn.f64.u32 	%fd2752, %r106;
	ld.const.f64 	%fd2753, [d_b+160];
	ld.const.f64 	%fd2754, [d_b+144];
	fma.rn.f64 	%fd128, %fd2753, %fd2752, %fd2754;
	cvt.rn.f64.u32 	%fd2755, %r105;
	ld.const.f64 	%fd2756, [d_b+184];
	ld.const.f64 	%fd2757, [d_b+168];
	fma.rn.f64 	%fd129, %fd2756, %fd2755, %fd2757;
	cvt.rn.f64.u32 	%fd2758, %r104;
	ld.const.f64 	%fd2759, [d_b+208];
	ld.const.f64 	%fd2760, [d_b+192];
	fma.rn.f64 	%fd130, %fd2759, %fd2758, %fd2760;
	cvt.rn.f64.u32 	%fd2761, %r103;
	ld.const.f64 	%fd2762, [d_b+232];
	ld.const.f64 	%fd2763, [d_b+216];
	fma.rn.f64 	%fd131, %fd2762, %fd2761, %fd2763;
	mov.b32 	%r3596, 0;
	mov.u64 	%rd4418, d_a;
$L__BB3_320:
	mov.u32 	%r111, %r3596;
	mul.lo.s32 	%r3364, %r111, 12;
	mul.wide.u32 	%rd4417, %r3364, 8;
	add.s64 	%rd4419, %rd4418, %rd4417;
	ld.const.f64 	%fd2764, [%rd4419];
	ld.const.f64 	%fd2765, [%rd4419+8];
	mul.f64 	%fd2766, %fd123, %fd2765;
	fma.rn.f64 	%fd2767, %fd122, %fd2764, %fd2766;
	ld.const.f64 	%fd2768, [%rd4419+16];
	fma.rn.f64 	%fd2769, %fd124, %fd2768, %fd2767;
	ld.const.f64 	%fd2770, [%rd4419+24];
	fma.rn.f64 	%fd2771, %fd125, %fd2770, %fd2769;
	ld.const.f64 	%fd2772, [%rd4419+32];
	fma.rn.f64 	%fd2773, %fd126, %fd2772, %fd2771;
	ld.const.f64 	%fd2774, [%rd4419+40];
	fma.rn.f64 	%fd2775, %fd127, %fd2774, %fd2773;
	ld.const.f64 	%fd2776, [%rd4419+48];
	fma.rn.f64 	%fd2777, %fd128, %fd2776, %fd2775;
	ld.const.f64 	%fd2778, [%rd4419+56];
	fma.rn.f64 	%fd2779, %fd129, %fd2778, %fd2777;
	ld.const.f64 	%fd2780, [%rd4419+64];
	fma.rn.f64 	%fd2781, %fd130, %fd2780, %fd2779;
	ld.const.f64 	%fd2782, [%rd4419+72];
	fma.rn.f64 	%fd2783, %fd131, %fd2782, %fd2781;
	ld.const.f64 	%fd2784, [%rd4419+80];
	sub.f64 	%fd2785, %fd2783, %fd2784;
	abs.f64 	%fd132, %fd2785;
	ld.const.f64 	%fd2786, [%rd4419+88];
	mul.f64 	%fd2787, %fd554, %fd2786;
	setp.leu.f64 	%p879, %fd132, %fd2787;
	add.s32 	%r3596, %r111, 1;
	setp.lt.u32 	%p880, %r111, 9;
	and.pred  	%p881, %p879, %p880;
	@%p881 bra 	$L__BB3_320;
	mov.u64 	%rd4421, d_a;
	add.s64 	%rd4422, %rd4421, %rd4417;
	ld.const.f64 	%fd2788, [%rd4422+88];
	mul.f64 	%fd2789, %fd554, %fd2788;
	setp.leu.f64 	%p882, %fd132, %fd2789;
	selp.u32 	%r3396, 1, 0, %p882;
	bar.sync 	0;
	mul.lo.s32 	%r3397, %r21, 12;
	mul.wide.u32 	%rd4423, %r3397, 8;
	add.s64 	%rd4424, %rd4421, %rd4423;
	ld.const.f64 	%fd2790, [%rd4424+88];
	mul.f64 	%fd2791, %fd554, %fd2790;
	setp.leu.f64 	%p883, %fd33, %fd2791;
	selp.u32 	%r3398, 1, 0, %p883;
	mul.lo.s32 	%r3399, %r11, 12;
	mul.wide.u32 	%rd4425, %r3399, 8;
	add.s64 	%rd4426, %rd4421, %rd4425;
	ld.const.f64 	%fd2792, [%rd4426+88];
	mul.f64 	%fd2793, %fd554, %fd2792;
	setp.leu.f64 	%p884, %fd22, %fd2793;
	selp.u32 	%r3400, 1, 0, %p884;
	add.s32 	%r113, %r3398, %r3400;
	mul.lo.s32 	%r3401, %r31, 12;
	mul.wide.u32 	%rd4427, %r3401, 8;
	add.s64 	%rd4428, %rd4421, %rd4427;
	ld.const.f64 	%fd2794, [%rd4428+88];
	mul.f64 	%fd2795, %fd554, %fd2794;
	setp.leu.f64 	%p885, %fd44, %fd2795;
	selp.u32 	%r3402, 1, 0, %p885;
	add.s32 	%r3403, %r113, %r3402;
	mul.lo.s32 	%r3404, %r41, 12;
	mul.wide.u32 	%rd4429, %r3404, 8;
	add.s64 	%rd4430, %rd4421, %rd4429;
	ld.const.f64 	%fd2796, [%rd4430+88];
	mul.f64 	%fd2797, %fd554, %fd2796;
	setp.leu.f64 	%p886, %fd55, %fd2797;
	selp.u32 	%r3405, 1, 0, %p886;
	add.s32 	%r114, %r3403, %r3405;
	mul.lo.s32 	%r3406, %r51, 12;
	mul.wide.u32 	%rd4431, %r3406, 8;
	add.s64 	%rd4432, %rd4421, %rd4431;
	ld.const.f64 	%fd2798, [%rd4432+88];
	mul.f64 	%fd2799, %fd554, %fd2798;
	setp.leu.f64 	%p887, %fd66, %fd2799;
	selp.u32 	%r3407, 1, 0, %p887;
	add.s32 	%r3408, %r114, %r3407;
	mul.lo.s32 	%r3409, %r61, 12;
	mul.wide.u32 	%rd4433, %r3409, 8;
	add.s64 	%rd4434, %rd4421, %rd4433;
	ld.const.f64 	%fd2800, [%rd4434+88];
	mul.f64 	%fd2801, %fd554, %fd2800;
	setp.leu.f64 	%p888, %fd77, %fd2801;
	selp.u32 	%r3410, 1, 0, %p888;
	add.s32 	%r3411, %r3408, %r3410;
	mul.lo.s32 	%r3412, %r71, 12;
	mul.wide.u32 	%rd4435, %r3412, 8;
	add.s64 	%rd4436, %rd4421, %rd4435;
	ld.const.f64 	%fd2802, [%rd4436+88];
	mul.f64 	%fd2803, %fd554, %fd2802;
	setp.leu.f64 	%p889, %fd88, %fd2803;
	selp.u32 	%r3413, 1, 0, %p889;
	add.s32 	%r115, %r3411, %r3413;
	mul.lo.s32 	%r3414, %r81, 12;
	mul.wide.u32 	%rd4437, %r3414, 8;
	add.s64 	%rd4438, %rd4421, %rd4437;
	ld.const.f64 	%fd2804, [%rd4438+88];
	mul.f64 	%fd2805, %fd554, %fd2804;
	setp.leu.f64 	%p890, %fd99, %fd2805;
	selp.u32 	%r3415, 1, 0, %p890;
	add.s32 	%r3416, %r115, %r3415;
	mul.lo.s32 	%r3417, %r91, 12;
	mul.wide.u32 	%rd4439, %r3417, 8;
	add.s64 	%rd4440, %rd4421, %rd4439;
	ld.const.f64 	%fd2806, [%rd4440+88];
	mul.f64 	%fd2807, %fd554, %fd2806;
	setp.leu.f64 	%p891, %fd110, %fd2807;
	selp.u32 	%r3418, 1, 0, %p891;
	add.s32 	%r3419, %r3416, %r3418;
	mul.lo.s32 	%r3420, %r101, 12;
	mul.wide.u32 	%rd4441, %r3420, 8;
	add.s64 	%rd4442, %rd4421, %rd4441;
	ld.const.f64 	%fd2808, [%rd4442+88];
	mul.f64 	%fd2809, %fd554, %fd2808;
	setp.leu.f64 	%p892, %fd121, %fd2809;
	selp.u32 	%r3421, 1, 0, %p892;
	add.s32 	%r3422, %r3419, %r3421;
	add.s32 	%r3369, %r3422, %r3396;
	mov.b32 	%r3367, 1;
	mov.b32 	%r3392, 0;
	mov.b32 	%r3394, -1;
	// begin inline asm
	{  .reg .s32 r0;  .reg .pred p;  shfl.sync.up.b32 r0|p, %r3369, %r3367, %r3392, %r3394;  @p add.s32 r0, r0, %r3369;  mov.s32 %r3365, r0;}
	// end inline asm
	mov.b32 	%r3373, 2;
	// begin inline asm
	{  .reg .s32 r0;  .reg .pred p;  shfl.sync.up.b32 r0|p, %r3365, %r3373, %r3392, %r3394;  @p add.s32 r0, r0, %r3365;  mov.s32 %r3371, r0;}
	// end inline asm
	mov.b32 	%r3379, 4;
	// begin inline asm
	{  .reg .s32 r0;  .reg .pred p;  shfl.sync.up.b32 r0|p, %r3371, %r3379, %r3392, %r3394;  @p add.s32 r0, r0, %r3371;  mov.s32 %r3377, r0;}
	// end inline asm
	mov.b32 	%r3385, 8;
	// begin inline asm
	{  .reg .s32 r0;  .reg .pred p;  shfl.sync.up.b32 r0|p, %r3377, %r3385, %r3392, %r3394;  @p add.s32 r0, r0, %r3377;  mov.s32 %r3383, r0;}
	// end inline asm
	mov.b32 	%r3391, 16;
	// begin inline asm
	{  .reg .s32 r0;  .reg .pred p;  shfl.sync.up.b32 r0|p, %r3383, %r3391, %r3392, %r3394;  @p add.s32 r0, r0, %r3383;  mov.s32 %r3389, r0;}
	// end inline asm
	setp.ne.s32 	%p893, %r2898, 31;
	@%p893 bra 	$L__BB3_323;
	mov.u32 	%r3423, %tid.x;
	shr.u32 	%r3424, %r3423, 3;
	and.b32  	%r3425, %r3424, 124;
	mov.u32 	%r3426, _ZZN3cub18CUB_300001_SM_10006detail6select23DeviceSelectSweepKernelINS2_10policy_hubImNS0_8NullTypeEiLb0ELNS0_10SelectImplE0EE10Policy1000EN6thrust24THRUST_300001_SM_1000_NS17counting_iteratorImNSA_11use_defaultESC_SC_EEPS5_NSA_6detail15normal_iteratorINSA_10device_ptrImEEEEPlNS0_13ScanTileStateIiLb1EEE17CheckPointFunctorS5_iNS2_19streaming_context_tIlLb1EEELS6_0EEEvT0_T1_T2_T3_T4_T5_T6_T7_iT8_NS1_7vsmem_tEE19static_temp_storage;
	add.s32 	%r3427, %r3426, %r3425;
	st.shared.u32 	[%r3427], %r3389;
$L__BB3_323:
	bar.sync 	0;
	ld.shared.v4.u32 	{%r117, %r118, %r119, %r120}, [_ZZN3cub18CUB_300001_SM_10006detail6select23DeviceSelectSweepKernelINS2_10policy_hubImNS0_8NullTypeEiLb0ELNS0_10SelectImplE0EE10Policy1000EN6thrust24THRUST_300001_SM_1000_NS17counting_iteratorImNSA_11use_defaultESC_SC_EEPS5_NSA_6detail15normal_iteratorINSA_10device_ptrImEEEEPlNS0_13ScanTileStateIiLb1EEE17CheckPointFunctorS5_iNS2_19streaming_context_tIlLb1EEELS6_0EEEvT0_T1_T2_T3_T4_T5_T6_T7_iT8_NS1_7vsmem_tEE19static_temp_storage];
	mov.u32 	%r3428, %tid.x;
	shr.u32 	%r3429, %r3428, 5;
	add.s32 	%r3430, %r118, %r117;
	setp.eq.s32 	%p894, %r3429, 2;
	selp.b32 	%r3431, %r3430, %r117, %p894;
	add.s32 	%r3432, %r3430, %r119;
	setp.eq.s32 	%p895, %r3429, 3;
	selp.b32 	%r3433, %r3432, %r3431, %p895;
	add.s32 	%r3434, %r3432, %r120;
	setp.eq.s32 	%p896, %r3429, 4;
	selp.b32 	%r3435, %r3434, %r3433, %p896;
	ld.shared.v4.u32 	{%r121, %r122, %r123, %r124}, [_ZZN3cub18CUB_300001_SM_10006detail6select23DeviceSelectSweepKernelINS2_10policy_hubImNS0_8NullTypeEiLb0ELNS0_10SelectImplE0EE10Policy1000EN6thrust24THRUST_300001_SM_1000_NS17counting_iteratorImNSA_11use_defaultESC_SC_EEPS5_NSA_6detail15normal_iteratorINSA_10device_ptrImEEEEPlNS0_13ScanTileStateIiLb1EEE17CheckPointFunctorS5_iNS2_19streaming_context_tIlLb1EEELS6_0EEEvT0_T1_T2_T3_T4_T5_T6_T7_iT8_NS1_7vsmem_tEE19static_temp_storage+16];
	add.s32 	%r3436, %r3434, %r121;
	setp.eq.s32 	%p897, %r3429, 5;
	selp.b32 	%r3437, %r3436, %r3435, %p897;
	add.s32 	%r3438, %r3436, %r122;
	setp.eq.s32 	%p898, %r3429, 6;
	selp.b32 	%r3439, %r3438, %r3437, %p898;
	add.s32 	%r3440, %r3438, %r123;
	setp.eq.s32 	%p899, %r3429, 7;
	selp.b32 	%r3441, %r3440, %r3439, %p899;
	add.s32 	%r3442, %r3440, %r124;
	setp.eq.s32 	%p900, %r3429, 8;
	selp.b32 	%r3443, %r3442, %r3441, %p900;
	ld.shared.v4.u32 	{%r125, %r126, %r127, %r128}, [_ZZN3cub18CUB_300001_SM_10006detail6select23DeviceSelectSweepKernelINS2_10policy_hubImNS0_8NullTypeEiLb0ELNS0_10SelectImplE0EE10Policy1000EN6thrust24THRUST_300001_SM_1000_NS17counting_iteratorImNSA_11use_defaultESC_SC_EEPS5_NSA_6detail15normal_iteratorINSA_10device_ptrImEEEEPlNS0_13ScanTileStateIiLb1EEE17CheckPointFunctorS5_iNS2_19streaming_context_tIlLb1EEELS6_0EEEvT0_T1_T2_T3_T4_T5_T6_T7_iT8_NS1_7vsmem_tEE19static_temp_storage+32];
	add.s32 	%r3444, %r3442, %r125;
	setp.eq.s32 	%p901, %r3429, 9;
	selp.b32 	%r3445, %r3444, %r3443, %p901;
	add.s32 	%r3446, %r3444, %r126;
	setp.eq.s32 	%p902, %r3429, 10;
	selp.b32 	%r3447, %r3446, %r3445, %p902;
	add.s32 	%r3448, %r3446, %r127;
	setp.eq.s32 	%p903, %r3429, 11;
	selp.b32 	%r3449, %r3448, %r3447, %p903;
	setp.lt.u32 	%p904, %r3428, 32;
	selp.b32 	%r3450, 0, %r3449, %p904;
	setp.eq.s32 	%p905, %r2898, 0;
	mul.lo.s32 	%r3451, %r111, 12;
	mul.wide.u32 	%rd4443, %r3451, 8;
	mov.u64 	%rd4444, d_a;
	add.s64 	%rd4445, %rd4444, %rd4443;
	ld.const.f64 	%fd2810, [%rd4445+88];
	mul.f64 	%fd2811, %fd554, %fd2810;
	setp.leu.f64 	%p906, %fd132, %fd2811;
	selp.u32 	%r3452, 1, 0, %p906;
	mul.lo.s32 	%r3453, %r81, 12;
	mul.wide.u32 	%rd4446, %r3453, 8;
	add.s64 	%rd4447, %rd4444, %rd4446;
	ld.const.f64 	%fd2812, [%rd4447+88];
	mul.f64 	%fd2813, %fd554, %fd2812;
	setp.leu.f64 	%p907, %fd99, %fd2813;
	selp.u32 	%r3454, 1, 0, %p907;
	add.s32 	%r3455, %r115, %r3454;
	mul.lo.s32 	%r3456, %r91, 12;
	mul.wide.u32 	%rd4448, %r3456, 8;
	add.s64 	%rd4449, %rd4444, %rd4448;
	ld.const.f64 	%fd2814, [%rd4449+88];
	mul.f64 	%fd2815, %fd554, %fd2814;
	setp.leu.f64 	%p908, %fd110, %fd2815;
	selp.u32 	%r3457, 1, 0, %p908;
	add.s32 	%r3458, %r3455, %r3457;
	mul.lo.s32 	%r3459, %r101, 12;
	mul.wide.u32 	%rd4450, %r3459, 8;
	add.s64 	%rd4451, %rd4444, %rd4450;
	ld.const.f64 	%fd2816, [%rd4451+88];
	mul.f64 	%fd2817, %fd554, %fd2816;
	setp.leu.f64 	%p909, %fd121, %fd2817;
	selp.u32 	%r3460, 1, 0, %p909;
	add.s32 	%r3461, %r3458, %r3460;
	add.s32 	%r3462, %r3461, %r3452;
	sub.s32 	%r3463, %r3389, %r3462;
	selp.b32 	%r3464, 0, %r3463, %p905;
	add.s32 	%r129, %r3450, %r3464;
	mul.lo.s32 	%r3465, %r11, 12;
	mul.wide.u32 	%rd4452, %r3465, 8;
	add.s64 	%rd4453, %rd4444, %rd4452;
	ld.const.f64 	%fd2818, [%rd4453+88];
	mul.f64 	%fd2819, %fd554, %fd2818;
	setp.leu.f64 	%p910, %fd22, %fd2819;
	selp.u32 	%r3466, 1, 0, %p910;
	add.s32 	%r130, %r129, %r3466;
	add.s32 	%r131, %r113, %r129;
	mul.lo.s32 	%r3467, %r31, 12;
	mul.wide.u32 	%rd4454, %r3467, 8;
	add.s64 	%rd4455, %rd4444, %rd4454;
	ld.const.f64 	%fd2820, [%rd4455+88];
	mul.f64 	%fd2821, %fd554, %fd2820;
	setp.leu.f64 	%p911, %fd44, %fd2821;
	selp.u32 	%r3468, 1, 0, %p911;
	add.s32 	%r132, %r131, %r3468;
	add.s32 	%r133, %r114, %r129;
	mul.lo.s32 	%r3469, %r51, 12;
	mul.wide.u32 	%rd4456, %r3469, 8;
	add.s64 	%rd4457, %rd4444, %rd4456;
	ld.const.f64 	%fd2822, [%rd4457+88];
	mul.f64 	%fd2823, %fd554, %fd2822;
	setp.leu.f64 	%p912, %fd66, %fd2823;
	selp.u32 	%r3470, 1, 0, %p912;
	add.s32 	%r134, %r133, %r3470;
	mul.lo.s32 	%r3471, %r61, 12;
	mul.wide.u32 	%rd4458, %r3471, 8;
	add.s64 	%rd4459, %rd4444, %rd4458;
	ld.const.f64 	%fd2824, [%rd4459+88];
	mul.f64 	%fd2825, %fd554, %fd2824;
	setp.leu.f64 	%p913, %fd77, %fd2825;
	selp.u32 	%r3472, 1, 0, %p913;
	add.s32 	%r135, %r134, %r3472;
	add.s32 	%r136, %r115, %r129;
	add.s32 	%r137, %r3455, %r129;
	add.s32 	%r138, %r3458, %r129;
	add.s32 	%r139, %r3461, %r129;
	setp.ne.s32 	%p914, %r3428, 0;
	@%p914 bra 	$L__BB3_325;
	add.s64 	%rd4460, %rd1, 256;
	add.s32 	%r3475, %r118, %r117;
	add.s32 	%r3476, %r3475, %r119;
	add.s32 	%r3477, %r3476, %r120;
	add.s32 	%r3478, %r3477, %r121;
	add.s32 	%r3479, %r3478, %r122;
	add.s32 	%r3480, %r3479, %r123;
	add.s32 	%r3481, %r3480, %r124;
	add.s32 	%r3482, %r3481, %r125;
	add.s32 	%r3483, %r3482, %r126;
	add.s32 	%r3484, %r3483, %r127;
	add.s32 	%r3474, %r3484, %r128;
	mov.b32 	%r3473, 101;
	// begin inline asm
	st.relaxed.gpu.v2.u32 [%rd4460], {%r3473, %r3474};
	// end inline asm
$L__BB3_325:
	add.s32 	%r3485, %r118, %r117;
	add.s32 	%r3486, %r3485, %r119;
	add.s32 	%r3487, %r3486, %r120;
	add.s32 	%r3488, %r3487, %r121;
	add.s32 	%r3489, %r3488, %r122;
	add.s32 	%r3490, %r3489, %r123;
	add.s32 	%r3491, %r3490, %r124;
	add.s32 	%r3492, %r3491, %r125;
	add.s32 	%r3493, %r3492, %r126;
	add.s32 	%r3494, %r3493, %r127;
	add.s32 	%r3495, %r3494, %r128;
	setp.gt.s32 	%p915, %r3495, 384;
	@%p915 bra 	$L__BB3_370;
	mul.lo.s32 	%r3496, %r11, 12;
	mul.wide.u32 	%rd4461, %r3496, 8;
	mov.u64 	%rd4462, d_a;
	add.s64 	%rd4463, %rd4462, %rd4461;
	ld.const.f64 	%fd2826, [%rd4463+88];
	mul.f64 	%fd2827, %fd554, %fd2826;
	setp.leu.f64 	%p916, %fd22, %fd2827;
	mov.u64 	%rd4464, %rd2591;
	ld.param.u8 	%rs1, [%rd4464];
	ld.param.u64 	%rd4465, [%rd4464+24];
	cvta.to.global.u64 	%rd609, %rd4465;
	@%p916 bra 	$L__BB3_327;
	bra.uni 	$L__BB3_330;
$L__BB3_327:
	setp.ne.s16 	%p917, %rs1, 0;
	mov.b64 	%rd4821, 0;
	@%p917 bra 	$L__BB3_329;
	ld.global.u64 	%rd4821, [%rd609];
$L__BB3_329:
	cvt.s64.s32 	%rd4467, %r129;
	add.s64 	%rd4468, %rd4821, %rd4467;
	shl.b64 	%rd4469, %rd4468, 3;
	add.s64 	%rd4470, %rd3, %rd4469;
	st.global.u64 	[%rd4470], %rd4;
$L__BB3_330:
	mov.u64 	%rd4471, %rd2591;
	ld.param.u64 	%rd4472, [%rd4471+24];
	cvta.to.global.u64 	%rd629, %rd4472;
	ld.param.u8 	%rs3, [%rd4471];
	mul.lo.s32 	%r3497, %r21, 12;
	mul.wide.u32 	%rd4473, %r3497, 8;
	add.s64 	%rd4475, %rd4462, %rd4473;
	ld.const.f64 	%fd2828, [%rd4475+88];
	mul.f64 	%fd2829, %fd554, %fd2828;
	setp.gt.f64 	%p918, %fd33, %fd2829;
	@%p918 bra 	$L__BB3_334;
	setp.ne.s16 	%p919, %rs3, 0;
	mov.b64 	%rd4822, 0;
	@%p919 bra 	$L__BB3_333;
	ld.global.u64 	%rd4822, [%rd629];
$L__BB3_333:
	cvt.s64.s32 	%rd4477, %r130;
	add.s64 	%rd4478, %rd4822, %rd4477;
	shl.b64 	%rd4479, %rd4478, 3;
	add.s64 	%rd4480, %rd3, %rd4479;
	st.global.u64 	[%rd4480], %rd5;
$L__BB3_334:
	mul.lo.s32 	%r3498, %r31, 12;
	mul.wide.u32 	%rd4481, %r3498, 8;
	add.s64 	%rd4483, %rd4462, %rd4481;
	ld.const.f64 	%fd2830, [%rd4483+88];
	mul.f64 	%fd2831, %fd554, %fd2830;
	setp.gt.f64 	%p920, %fd44, %fd2831;
	@%p920 bra 	$L__BB3_338;
	setp.ne.s16 	%p921, %rs3, 0;
	mov.b64 	%rd4823, 0;
	@%p921 bra 	$L__BB3_337;
	ld.global.u64 	%rd4823, [%rd629];
$L__BB3_337:
	cvt.s64.s32 	%rd4485, %r131;
	add.s64 	%rd4486, %rd4823, %rd4485;
	shl.b64 	%rd4487, %rd4486, 3;
	add.s64 	%rd4488, %rd3, %rd4487;
	st.global.u64 	[%rd4488], %rd6;
$L__BB3_338:
	mul.lo.s32 	%r3499, %r41, 12;
	mul.wide.u32 	%rd4489, %r3499, 8;
	add.s64 	%rd4491, %rd4462, %rd4489;
	ld.const.f64 	%fd2832, [%rd4491+88];
	mul.f64 	%fd2833, %fd554, %fd2832;
	setp.gt.f64 	%p922, %fd55, %fd2833;
	@%p922 bra 	$L__BB3_342;
	setp.ne.s16 	%p923, %rs3, 0;
	mov.b64 	%rd4824, 0;
	@%p923 bra 	$L__BB3_341;
	ld.global.u64 	%rd4824, [%rd629];
$L__BB3_341:
	cvt.s64.s32 	%rd4493, %r132;
	add.s64 	%rd4494, %rd4824, %rd4493;
	shl.b64 	%rd4495, %rd4494, 3;
	add.s64 	%rd4496, %rd3, %rd4495;
	st.global.u64 	[%rd4496], %rd7;
$L__BB3_342:
	mul.lo.s32 	%r3500, %r51, 12;
	mul.wide.u32 	%rd4497, %r3500, 8;
	add.s64 	%rd4499, %rd4462, %rd4497;
	ld.const.f64 	%fd2834, [%rd4499+88];
	mul.f64 	%fd2835, %fd554, %fd2834;
	setp.gt.f64 	%p924, %fd66, %fd2835;
	@%p924 bra 	$L__BB3_346;
	setp.ne.s16 	%p925, %rs3, 0;
	mov.b64 	%rd4825, 0;
	@%p925 bra 	$L__BB3_345;
	ld.global.u64 	%rd4825, [%rd629];
$L__BB3_345:
	cvt.s64.s32 	%rd4501, %r133;
	add.s64 	%rd4502, %rd4825, %rd4501;
	shl.b64 	%rd4503, %rd4502, 3;
	add.s64 	%rd4504, %rd3, %rd4503;
	st.global.u64 	[%rd4504], %rd8;
$L__BB3_346:
	mul.lo.s32 	%r3501, %r61, 12;
	mul.wide.u32 	%rd4505, %r3501, 8;
	add.s64 	%rd4507, %rd4462, %rd4505;
	ld.const.f64 	%fd2836, [%rd4507+88];
	mul.f64 	%fd2837, %fd554, %fd2836;
	setp.gt.f64 	%p926, %fd77, %fd2837;
	@%p926 bra 	$L__BB3_350;
	setp.ne.s16 	%p927, %rs3, 0;
	mov.b64 	%rd4826, 0;
	@%p927 bra 	$L__BB3_349;
	ld.global.u64 	%rd4826, [%rd629];
$L__BB3_349:
	cvt.s64.s32 	%rd4509, %r134;
	add.s64 	%rd4510, %rd4826, %rd4509;
	shl.b64 	%rd4511, %rd4510, 3;
	add.s64 	%rd4512, %rd3, %rd4511;
	st.global.u64 	[%rd4512], %rd9;
$L__BB3_350:
	mul.lo.s32 	%r3502, %r71, 12;
	mul.wide.u32 	%rd4513, %r3502, 8;
	add.s64 	%rd4515, %rd4462, %rd4513;
	ld.const.f64 	%fd2838, [%rd4515+88];
	mul.f64 	%fd2839, %fd554, %fd2838;
	setp.gt.f64 	%p928, %fd88, %fd2839;
	@%p928 bra 	$L__BB3_354;
	setp.ne.s16 	%p929, %rs3, 0;
	mov.b64 	%rd4827, 0;
	@%p929 bra 	$L__BB3_353;
	ld.global.u64 	%rd4827, [%rd629];
$L__BB3_353:
	cvt.s64.s32 	%rd4517, %r135;
	add.s64 	%rd4518, %rd4827, %rd4517;
	shl.b64 	%rd4519, %rd4518, 3;
	add.s64 	%rd4520, %rd3, %rd4519;
	st.global.u64 	[%rd4520], %rd10;
$L__BB3_354:
	mul.lo.s32 	%r3503, %r81, 12;
	mul.wide.u32 	%rd4521, %r3503, 8;
	add.s64 	%rd4523, %rd4462, %rd4521;
	ld.const.f64 	%fd2840, [%rd4523+88];
	mul.f64 	%fd2841, %fd554, %fd2840;
	setp.gt.f64 	%p930, %fd99, %fd2841;
	@%p930 bra 	$L__BB3_358;
	setp.ne.s16 	%p931, %rs3, 0;
	mov.b64 	%rd4828, 0;
	@%p931 bra 	$L__BB3_357;
	ld.global.u64 	%rd4828, [%rd629];
$L__BB3_357:
	cvt.s64.s32 	%rd4525, %r136;
	add.s64 	%rd4526, %rd4828, %rd4525;
	shl.b64 	%rd4527, %rd4526, 3;
	add.s64 	%rd4528, %rd3, %rd4527;
	st.global.u64 	[%rd4528], %rd11;
$L__BB3_358:
	mul.lo.s32 	%r3504, %r91, 12;
	mul.wide.u32 	%rd4529, %r3504, 8;
	add.s64 	%rd4531, %rd4462, %rd4529;
	ld.const.f64 	%fd2842, [%rd4531+88];
	mul.f64 	%fd2843, %fd554, %fd2842;
	setp.gt.f64 	%p932, %fd110, %fd2843;
	@%p932 bra 	$L__BB3_362;
	setp.ne.s16 	%p933, %rs3, 0;
	mov.b64 	%rd4829, 0;
	@%p933 bra 	$L__BB3_361;
	ld.global.u64 	%rd4829, [%rd629];
$L__BB3_361:
	cvt.s64.s32 	%rd4533, %r137;
	add.s64 	%rd4534, %rd4829, %rd4533;
	shl.b64 	%rd4535, %rd4534, 3;
	add.s64 	%rd4536, %rd3, %rd4535;
	st.global.u64 	[%rd4536], %rd12;
$L__BB3_362:
	mul.lo.s32 	%r3505, %r101, 12;
	mul.wide.u32 	%rd4537, %r3505, 8;
	add.s64 	%rd4539, %rd4462, %rd4537;
	ld.const.f64 	%fd2844, [%rd4539+88];
	mul.f64 	%fd2845, %fd554, %fd2844;
	setp.gt.f64 	%p934, %fd121, %fd2845;
	@%p934 bra 	$L__BB3_366;
	setp.ne.s16 	%p935, %rs3, 0;
	mov.b64 	%rd4830, 0;
	@%p935 bra 	$L__BB3_365;
	ld.global.u64 	%rd4830, [%rd629];
$L__BB3_365:
	cvt.s64.s32 	%rd4541, %r138;
	add.s64 	%rd4542, %rd4830, %rd4541;
	shl.b64 	%rd4543, %rd4542, 3;
	add.s64 	%rd4544, %rd3, %rd4543;
	st.global.u64 	[%rd4544], %rd13;
$L__BB3_366:
	mul.lo.s32 	%r3506, %r111, 12;
	mul.wide.u32 	%rd4545, %r3506, 8;
	add.s64 	%rd4547, %rd4462, %rd4545;
	ld.const.f64 	%fd2846, [%rd4547+88];
	mul.f64 	%fd2847, %fd554, %fd2846;
	setp.gt.f64 	%p936, %fd132, %fd2847;
	@%p936 bra 	$L__BB3_1727;
	setp.ne.s16 	%p937, %rs3, 0;
	mov.b64 	%rd4831, 0;
	@%p937 bra 	$L__BB3_369;
	ld.global.u64 	%rd4831, [%rd629];
$L__BB3_369:
	cvt.s64.s32 	%rd4549, %r139;
	add.s64 	%rd4550, %rd4831, %rd4549;
	shl.b64 	%rd4551, %rd4550, 3;
	add.s64 	%rd4552, %rd3, %rd4551;
	st.global.u64 	[%rd4552], %rd14;
	bra.uni 	$L__BB3_1727;
$L__BB3_370:
	mul.lo.s32 	%r3507, %r11, 12;
	mul.wide.u32 	%rd4553, %r3507, 8;
	mov.u64 	%rd4554, d_a;
	add.s64 	%rd4555, %rd4554, %rd4553;
	ld.const.f64 	%fd2848, [%rd4555+88];
	mul.f64 	%fd2849, %fd554, %fd2848;
	setp.gt.f64 	%p938, %fd22, %fd2849;
	bar.sync 	0;
	@%p938 bra 	$L__BB3_372;
	shl.b32 	%r3508, %r129, 3;
	mov.u32 	%r3509, _ZZN3cub18CUB_300001_SM_10006detail6select23DeviceSelectSweepKernelINS2_10policy_hubImNS0_8NullTypeEiLb0ELNS0_10SelectImplE0EE10Policy1000EN6thrust24THRUST_300001_SM_1000_NS17counting_iteratorImNSA_11use_defaultESC_SC_EEPS5_NSA_6detail15normal_iteratorINSA_10device_ptrImEEEEPlNS0_13ScanTileStateIiLb1EEE17CheckPointFunctorS5_iNS2_19streaming_context_tIlLb1EEELS6_0EEEvT0_T1_T2_T3_T4_T5_T6_T7_iT8_NS1_7vsmem_tEE19static_temp_storage;
	add.s32 	%r3510, %r3509, %r3508;
	st.shared.u64 	[%r3510], %rd4;
$L__BB3_372:
	mul.lo.s32 	%r3511, %r21, 12;
	mul.wide.u32 	%rd4556, %r3511, 8;
	mov.u64 	%rd4557, d_a;
	add.s64 	%rd4558, %rd4557, %rd4556;
	ld.const.f64 	%fd2850, [%rd4558+88];
	mul.f64 	%fd2851, %fd554, %fd2850;
	setp.gt.f64 	%p939, %fd33, %fd2851;
	@%p939 bra 	$L__BB3_374;
	shl.b32 	%r3512, %r130, 3;
	mov.u32 	%r3513, _ZZN3cub18CUB_300001_SM_10006detail6select23DeviceSelectSweepKernelINS2_10policy_hubImNS0_8NullTypeEiLb0ELNS0_10SelectImplE0EE10Policy1000EN6thrust24THRUST_300001_SM_1000_NS17counting_iteratorImNSA_11use_defaultESC_SC_EEPS5_NSA_6detail15normal_iteratorINSA_10device_ptrImEEEEPlNS0_13ScanTileStateIiLb1EEE17CheckPointFunctorS5_iNS2_19streaming_context_tIlLb1EEELS6_0EEEvT0_T1_T2_T3_T4_T5_T6_T7_iT8_NS1_7vsmem_tEE19static_temp_storage;
	add.s32 	%r3514, %r3513, %r3512;
	st.shared.u64 	[%r3514], %rd5;
$L__BB3_374:
	mul.lo.s32 	%r3515, %r31, 12;
	mul.wide.u32 	%rd4559, %r3515, 8;
	add.s64 	%rd4561, %rd4557, %rd4559;
	ld.const.f64 	%fd2852, [%rd4561+88];
	mul.f64 	%fd2853, %fd554, %fd2852;
	setp.gt.f64 	%p940, %fd44, %fd2853;
	@%p940 bra 	$L__BB3_376;
	shl.b32 	%r3516, %r131, 3;
	mov.u32 	%r3517, _ZZN3cub18CUB_300001_SM_10006detail6select23DeviceSelectSweepKernelINS2_10policy_hubImNS0_8NullTypeEiLb0ELNS0_10SelectImplE0EE10Policy1000EN6thrust24THRUST_300001_SM_1000_NS17counting_iteratorImNSA_11use_defaultESC_SC_EEPS5_NSA_6detail15normal_iteratorINSA_10device_ptrImEEEEPlNS0_13ScanTileStateIiLb1EEE17CheckPointFunctorS5_iNS2_19streaming_context_tIlLb1EEELS6_0EEEvT0_T1_T2_T3_T4_T5_T6_T7_iT8_NS1_7vsmem_tEE19static_temp_storage;
	add.s32 	%r3518, %r3517, %r3516;
	st.shared.u64 	[%r3518], %rd6;
$L__BB3_376:
	mul.lo.s32 	%r3519, %r41, 12;
	mul.wide.u32 	%rd4562, %r3519, 8;
	add.s64 	%rd4564, %rd4557, %rd4562;
	ld.const.f64 	%fd2854, [%rd4564+88];
	mul.f64 	%fd2855, %fd554, %fd2854;
	setp.gt.f64 	%p941, %fd55, %fd2855;
	@%p941 bra 	$L__BB3_378;
	shl.b32 	%r3520, %r132, 3;
	mov.u32 	%r3521, _ZZN3cub18CUB_300001_SM_10006detail6select23DeviceSelectSweepKernelINS2_10policy_hubImNS0_8NullTypeEiLb0ELNS0_10SelectImplE0EE10Policy1000EN6thrust24THRUST_300001_SM_1000_NS17counting_iteratorImNSA_11use_defaultESC_SC_EEPS5_NSA_6detail15normal_iteratorINSA_10device_ptrImEEEEPlNS0_13ScanTileStateIiLb1EEE17CheckPointFunctorS5_iNS2_19streaming_context_tIlLb1EEELS6_0EEEvT0_T1_T2_T3_T4_T5_T6_T7_iT8_NS1_7vsmem_tEE19static_temp_storage;
	add.s32 	%r3522, %r3521, %r3520;
	st.shared.u64 	[%r3522], %rd7;
$L__BB3_378:
	mul.lo.s32 	%r3523, %r51, 12;
	mul.wide.u32 	%rd4565, %r3523, 8;
	add.s64 	%rd4567, %rd4557, %rd4565;
	ld.const.f64 	%fd2856, [%rd4567+88];
	mul.f64 	%fd2857, %fd554, %fd2856;
	setp.gt.f64 	%p942, %fd66, %fd2857;
	@%p942 bra 	$L__BB3_380;
	shl.b32 	%r3524, %r133, 3;
	mov.u32 	%r3525, _ZZN3cub18CUB_300001_SM_10006detail6select23DeviceSelectSweepKernelINS2_10policy_hubImNS0_8NullTypeEiLb0ELNS0_10SelectImplE0EE10Policy1000EN6thrust24THRUST_300001_SM_1000_NS17counting_iteratorImNSA_11use_defaultESC_SC_EEPS5_NSA_6detail15normal_iteratorINSA_10device_ptrImEEEEPlNS0_13ScanTileStateIiLb1EEE17CheckPointFunctorS5_iNS2_19streaming_context_tIlLb1EEELS6_0EEEvT0_T1_T2_T3_T4_T5_T6_T7_iT8_NS1_7vsmem_tEE19static_temp_storage;
	add.s32 	%r3526, %r3525, %r3524;
	st.shared.u64 	[%r3526], %rd8;
$L__BB3_380:
	mul.lo.s32 	%r3527, %r61, 12;
	mul.wide.u32 	%rd4568, %r3527, 8;
	add.s64 	%rd4570, %rd4557, %rd4568;
	ld.const.f64 	%fd2858, [%rd4570+88];
	mul.f64 	%fd2859, %fd554, %fd2858;
	setp.gt.f64 	%p943, %fd77, %fd2859;
	@%p943 bra 	$L__BB3_382;
	shl.b32 	%r3528, %r134, 3;
	mov.u32 	%r3529, _ZZN3cub18CUB_300001_SM_10006detail6select23DeviceSelectSweepKernelINS2_10policy_hubImNS0_8NullTypeEiLb0ELNS0_10SelectImplE0EE10Policy1000EN6thrust24THRUST_300001_SM_1000_NS17counting_iteratorImNSA_11use_defaultESC_SC_EEPS5_NSA_6detail15normal_iteratorINSA_10device_ptrImEEEEPlNS0_13ScanTileStateIiLb1EEE17CheckPointFunctorS5_iNS2_19streaming_context_tIlLb1EEELS6_0EEEvT0_T1_T2_T3_T4_T5_T6_T7_iT8_NS1_7vsmem_tEE19static_temp_storage;
	add.s32 	%r3530, %r3529, %r3528;
	st.shared.u64 	[%r3530], %rd9;
$L__BB3_382:
	mul.lo.s32 	%r3531, %r71, 12;
	mul.wide.u32 	%rd4571, %r3531, 8;
	add.s64 	%rd4573, %rd4557, %rd4571;
	ld.const.f64 	%fd2860, [%rd4573+88];
	mul.f64 	%fd2861, %fd554, %fd2860;
	setp.gt.f64 	%p944, %fd88, %fd2861;
	@%p944 bra 	$L__BB3_384;
	shl.b32 	%r3532, %r135, 3;
	mov.u32 	%r3533, _ZZN3cub18CUB_300001_SM_10006detail6select23DeviceSelectSweepKernelINS2_10policy_hubImNS0_8NullTypeEiLb0ELNS0_10SelectImplE0EE10Policy1000EN6thrust24THRUST_300001_SM_1000_NS17counting_iteratorImNSA_11use_defaultESC_SC_EEPS5_NSA_6detail15normal_iteratorINSA_10device_ptrImEEEEPlNS0_13ScanTileStateIiLb1EEE17CheckPointFunctorS5_iNS2_19streaming_context_tIlLb1EEELS6_0EEEvT0_T1_T2_T3_T4_T5_T6_T7_iT8_NS1_7vsmem_tEE19static_temp_storage;
	add.s32 	%r3534, %r3533, %r3532;
	st.shared.u64 	[%r3534], %rd10;
$L__BB3_384:
	mul.lo.s32 	%r3535, %r81, 12;
	mul.wide.u32 	%rd4574, %r3535, 8;
	add.s64 	%rd4576, %rd4557, %rd4574;
	ld.const.f64 	%fd2862, [%rd4576+88];
	mul.f64 	%fd2863, %fd554, %fd2862;
	setp.gt.f64 	%p945, %fd99, %fd2863;
	@%p945 bra 	$L__BB3_386;
	shl.b32 	%r3536, %r136, 3;
	mov.u32 	%r3537, _ZZN3cub18CUB_300001_SM_10006detail6select23DeviceSelectSweepKernelINS2_10policy_hubImNS0_8NullTypeEiLb0ELNS0_10SelectImplE0EE10Policy1000EN6thrust24THRUST_300001_SM_1000_NS17counting_iteratorImNSA_11use_defaultESC_SC_EEPS5_NSA_6detail15normal_iteratorINSA_10device_ptrImEEEEPlNS0_13ScanTileStateIiLb1EEE17CheckPointFunctorS5_iNS2_19streaming_context_tIlLb1EEELS6_0EEEvT0_T1_T2_T3_T4_T5_T6_T7_iT8_NS1_7vsmem_tEE19static_temp_storage;
	add.s32 	%r3538, %r3537, %r3536;
	st.shared.u64 	[%r3538], %rd11;
$L__BB3_386:
	mul.lo.s32 	%r3539, %r91, 12;
	mul.wide.u32 	%rd4577, %r3539, 8;
	add.s64 	%rd4579, %rd4557, %rd4577;
	ld.const.f64 	%fd2864, [%rd4579+88];
	mul.f64 	%fd2865, %fd554, %fd2864;
	setp.gt.f64 	%p946, %fd110, %fd2865;
	@%p946 bra 	$L__BB3_388;
	shl.b32 	%r3540, %r137, 3;
	mov.u32 	%r3541, _ZZN3cub18CUB_300001_SM_10006detail6select23DeviceSelectSweepKernelINS2_10policy_hubImNS0_8NullTypeEiLb0ELNS0_10SelectImplE0EE10Policy1000EN6thrust24THRUST_300001_SM_1000_NS17counting_iteratorImNSA_11use_defaultESC_SC_EEPS5_NSA_6detail15normal_iteratorINSA_10device_ptrImEEEEPlNS0_13ScanTileStateIiLb1EEE17CheckPointFunctorS5_iNS2_19streaming_context_tIlLb1EEELS6_0EEEvT0_T1_T2_T3_T4_T5_T6_T7_iT8_NS1_7vsmem_tEE19static_temp_storage;
	add.s32 	%r3542, %r3541, %r3540;
	st.shared.u64 	[%r3542], %rd12;
$L__BB3_388:
	mul.lo.s32 	%r3543, %r101, 12;
	mul.wide.u32 	%rd4580, %r3543, 8;
	add.s64 	%rd4582, %rd4557, %rd4580;
	ld.const.f64 	%fd2866, [%rd4582+88];
	mul.f64 	%fd2867, %fd554, %fd2866;
	setp.gt.f64 	%p947, %fd121, %fd2867;
	@%p947 bra 	$L__BB3_390;
	shl.b32 	%r3544, %r138, 3;
	mov.u32 	%r3545, _ZZN3cub18CUB_300001_SM_10006detail6select23DeviceSelectSweepKernelINS2_10policy_hubImNS0_8NullTypeEiLb0ELNS0_10SelectImplE0EE10Policy1000EN6thrust24THRUST_300001_SM_1000_NS17counting_iteratorImNSA_11use_defaultESC_SC_EEPS5_NSA_6detail15normal_iteratorINSA_10device_ptrImEEEEPlNS0_13ScanTileStateIiLb1EEE17CheckPointFunctorS5_iNS2_19streaming_context_tIlLb1EEELS6_0EEEvT0_T1_T2_T3_T4_T5_T6_T7_iT8_NS1_7vsmem_tEE19static_temp_storage;
	add.s32 	%r3546, %r3545, %r3544;
	st.shared.u64 	[%r3546], %rd13;
$L__BB3_390:
	mul.lo.s32 	%r3547, %r111, 12;
	mul.wide.u32 	%rd4583, %r3547, 8;
	add.s64 	%rd4585, %rd4557, %rd4583;
	ld.const.f64 	%fd2868, [%rd4585+88];
	mul.f64 	%fd2869, %fd554, %fd2868;
	setp.gt.f64 	%p948, %fd132, %fd2869;
	@%p948 bra 	$L__BB3_392;
	shl.b32 	%r3548, %r139, 3;
	mov.u32 	%r3549, _ZZN3cub18CUB_300001_SM_10006detail6select23DeviceSelectSweepKernelINS2_10policy_hubImNS0_8NullTypeEiLb0ELNS0_10SelectImplE0EE10Policy1000EN6thrust24THRUST_300001_SM_1000_NS17counting_iteratorImNSA_11use_defaultESC_SC_EEPS5_NSA_6detail15normal_iteratorINSA_10device_ptrImEEEEPlNS0_13ScanTileStateIiLb1EEE17CheckPointFunctorS5_iNS2_19streaming_context_tIlLb1EEELS6_0EEEvT0_T1_T2_T3_T4_T5_T6_T7_iT8_NS1_7vsmem_tEE19static_temp_storage;
	add.s32 	%r3550, %r3549, %r3548;
	st.shared.u64 	[%r3550], %rd14;
$L__BB3_392:
	bar.sync 	0;
	mov.u32 	%r3601, %tid.x;
	add.s32 	%r3551, %r118, %r117;
	add.s32 	%r3552, %r3551, %r119;
	add.s32 	%r3553, %r3552, %r120;
	add.s32 	%r3554, %r3553, %r121;
	add.s32 	%r3555, %r3554, %r122;
	add.s32 	%r3556, %r3555, %r123;
	add.s32 	%r3557, %r3556, %r124;
	add.s32 	%r3558, %r3557, %r125;
	add.s32 	%r3559, %r3558, %r126;
	add.s32 	%r3560, %r3559, %r127;
	add.s32 	%r141, %r3560, %r128;
	setp.ge.u32 	%p949, %r3601, %r141;
	@%p949 bra 	$L__BB3_1727;
	mov.u64 	%rd4586, %rd2591;
	ld.param.u8 	%rs2, [%rd4586];
	ld.param.u64 	%rd4587, [%rd4586+24];
	cvta.to.global.u64 	%rd610, %rd4587;
	add.s32 	%r3561, %r118, %r119;
	add.s32 	%r3562, %r3561, %r120;
	add.s32 	%r3563, %r3562, %r121;
	add.s32 	%r3564, %r3563, %r122;
	add.s32 	%r3565, %r3564, %r123;
	add.s32 	%r3566, %r3565, %r124;
	add.s32 	%r3567, %r3566, %r125;
	add.s32 	%r3568, %r3567, %r126;
	add.s32 	%r3569, %r3568, %r127;
	add.s32 	%r3570, %r3569, %r128;
	add.s32 	%r3571, %r3570, %r117;
	not.b32 	%r3572, %r3601;
	add.s32 	%r142, %r3571, %r3572;
	mul.hi.u32 	%r3573, %r142, -1431655765;
	shr.u32 	%r3574, %r3573, 8;
	add.s32 	%r143, %r3574, 1;
	and.b32  	%r3575, %r3574, 3;
	setp.eq.s32 	%p950, %r3575, 3;
	@%p950 bra 	$L__BB3_398;
	cvt.u64.u32 	%rd4814, %r3601;
	shl.b32 	%r3576, %r3601, 3;
	mov.u32 	%r3577, _ZZN3cub18CUB_300001_SM_10006detail6select23DeviceSelectSweepKernelINS2_10policy_hubImNS0_8NullTypeEiLb0ELNS0_10SelectImplE0EE10Policy1000EN6thrust24THRUST_300001_SM_1000_NS17counting_iteratorImNSA_11use_defaultESC_SC_EEPS5_NSA_6detail15normal_iteratorINSA_10device_ptrImEEEEPlNS0_13ScanTileStateIiLb1EEE17CheckPointFunctorS5_iNS2_19streaming_context_tIlLb1EEELS6_0EEEvT0_T1_T2_T3_T4_T5_T6_T7_iT8_NS1_7vsmem_tEE19static_temp_storage;
	add.s32 	%r3598, %r3577, %r3576;
	and.b32  	%r3578, %r143, 3;
	neg.s32 	%r3597, %r3578;
$L__BB3_395:
	.pragma "nounroll";
	setp.ne.s16 	%p951, %rs2, 0;
	mov.b64 	%rd4815, 0;
	@%p951 bra 	$L__BB3_397;
	ld.global.u64 	%rd4815, [%rd610];
$L__BB3_397:
	add.s64 	%rd4589, %rd4815, %rd4814;
	shl.b64 	%rd4590, %rd4589, 3;
	add.s64 	%rd4591, %rd3, %rd4590;
	ld.shared.u64 	%rd4592, [%r3598];
	st.global.u64 	[%rd4591], %rd4592;
	add.s64 	%rd4814, %rd4814, 384;
	cvt.u32.u64 	%r3601, %rd4814;
	add.s32 	%r3598, %r3598, 3072;
	add.s32 	%r3597, %r3597, 1;
	setp.ne.s32 	%p952, %r3597, 0;
	@%p952 bra 	$L__BB3_395;
$L__BB3_398:
	setp.lt.u32 	%p953, %r142, 1152;
	@%p953 bra 	$L__BB3_1727;
	mul.wide.u32 	%rd4594, %r3601, 8;
	add.s64 	%rd616, %rd3, %rd4594;
	shl.b32 	%r3579, %r3601, 3;
	mov.u32 	%r3580, _ZZN3cub18CUB_300001_SM_10006detail6select23DeviceSelectSweepKernelINS2_10policy_hubImNS0_8NullTypeEiLb0ELNS0_10SelectImplE0EE10Policy1000EN6thrust24THRUST_300001_SM_1000_NS17counting_iteratorImNSA_11use_defaultESC_SC_EEPS5_NSA_6detail15normal_iteratorINSA_10device_ptrImEEEEPlNS0_13ScanTileStateIiLb1EEE17CheckPointFunctorS5_iNS2_19streaming_context_tIlLb1EEELS6_0EEEvT0_T1_T2_T3_T4_T5_T6_T7_iT8_NS1_7vsmem_tEE19static_temp_storage;
	add.s32 	%r3581, %r3579, %r3580;
	add.s32 	%r3600, %r3581, 6144;
	mov.b64 	%rd4816, 0;
$L__BB3_400:
	setp.ne.s16 	%p954, %rs2, 0;
	mov.b64 	%rd4817, 0;
	@%p954 bra 	$L__BB3_402;
	ld.global.u64 	%rd4817, [%rd610];
$L__BB3_402:
	setp.ne.s16 	%p955, %rs2, 0;
	shl.b64 	%rd4597, %rd4817, 3;
	add.s64 	%rd4598, %rd4816, %rd4597;
	add.s64 	%rd4599, %rd616, %rd4598;
	ld.shared.u64 	%rd4600, [%r3600+-6144];
	st.global.u64 	[%rd4599], %rd4600;
	mov.b64 	%rd4818, 0;
	@%p955 bra 	$L__BB3_404;
	ld.global.u64 	%rd4818, [%rd610];
$L__BB3_404:
	setp.ne.s16 	%p956, %rs2, 0;
	shl.b64 	%rd4602, %rd4818, 3;
	add.s64 	%rd4603, %rd4816, %rd4602;
	add.s64 	%rd4604, %rd616, %rd4603;
	ld.shared.u64 	%rd4605, [%r3600+-3072];
	st.global.u64 	[%rd4604+3072], %rd4605;
	mov.b64 	%rd4819, 0;
	@%p956 bra 	$L__BB3_406;
	ld.global.u64 	%rd4819, [%rd610];
$L__BB3_406:
	setp.ne.s16 	%p957, %rs2, 0;
	shl.b64 	%rd4607, %rd4819, 3;
	add.s64 	%rd4608, %rd4816, %rd4607;
	add.s64 	%rd4609, %rd616, %rd4608;
	ld.shared.u64 	%rd4610, [%r3600];
	st.global.u64 	[%rd4609+6144], %rd4610;
	mov.b64 	%rd4820, 0;
	@%p957 bra 	$L__BB3_408;
	ld.global.u64 	%rd4820, [%rd610];
$L__BB3_408:
	shl.b64 	%rd4611, %rd4820, 3;
	add.s64 	%rd4612, %rd4816, %rd4611;
	add.s64 	%rd4613, %rd616, %rd4612;
	ld.shared.u64 	%rd4614, [%r3600+3072];
	st.global.u64 	[%rd4613+9216], %rd4614;
	add.s32 	%r3601, %r3601, 1536;
	add.s64 	%rd4816, %rd4816, 12288;
	add.s32 	%r3600, %r3600, 12288;
	setp.lt.s32 	%p958, %r3601, %r141;
	@%p958 bra 	$L__BB3_400;
	bra.uni 	$L__BB3_1727;
$L__BB3_409:
	mov.u64 	%rd3499, %rd2591;
	ld.param.u8 	%rs48, [%rd3499];
	setp.eq.s16 	%p507, %rs48, 0;
	ld.param.u64 	%rd3500, [%rd3499+16];
	selp.b64 	%rd3501, %rd3500, 0, %p507;
	mul.lo.s32 	%r2103, %r1, 4224;
	cvt.s64.s32 	%rd3502, %r2103;
	mov.u32 	%r2104, %tid.x;
	and.b32  	%r2105, %r2104, 31;
	and.b32  	%r2106, %r2104, 992;
	mul.lo.s32 	%r2107, %r2106, 11;
	or.b32  	%r2108, %r2107, %r2105;
	add.s64 	%rd3503, %rd2, %rd3502;
	add.s64 	%rd3504, %rd3503, %rd3501;
	cvt.u64.u32 	%rd3505, %r2108;
	add.s64 	%rd3506, %rd3504, %rd3505;
	add.s32 	%r2109, %r2108, 32;
	cvt.u64.u32 	%rd3507, %r2109;
	add.s64 	%rd3508, %rd3504, %rd3507;
	add.s32 	%r2110, %r2108, 64;
	cvt.u64.u32 	%rd3509, %r2110;
	add.s64 	%rd3510, %rd3504, %rd3509;
	add.s32 	%r2111, %r2108, 96;
	cvt.u64.u32 	%rd3511, %r2111;
	add.s64 	%rd3512, %rd3504, %rd3511;
	add.s32 	%r2112, %r2108, 128;
	cvt.u64.u32 	%rd3513, %r2112;
	add.s64 	%rd3514, %rd3504, %rd3513;
	add.s32 	%r2113, %r2108, 160;
	cvt.u64.u32 	%rd3515, %r2113;
	add.s64 	%rd3516, %rd3504, %rd3515;
	add.s32 	%r2114, %r2108, 192;
	cvt.u64.u32 	%rd3517, %r2114;
	add.s64 	%rd3518, %rd3504, %rd3517;
	add.s32 	%r2115, %r2108, 224;
	cvt.u64.u32 	%rd3519, %r2115;
	add.s64 	%rd3520, %rd3504, %rd3519;
	add.s32 	%r2116, %r2108, 256;
	cvt.u64.u32 	%rd3521, %r2116;
	add.s64 	%rd3522, %rd3504, %rd3521;
	add.s32 	%r2117, %r2108, 288;
	cvt.u64.u32 	%rd3523, %r2117;
	add.s64 	%rd3524, %rd3504, %rd3523;
	add.s32 	%r2118, %r2108, 320;
	cvt.u64.u32 	%rd3525, %r2118;
	add.s64 	%rd3526, %rd3504, %rd3525;
	// begin inline asm
	mov.u32 %r2098, %laneid;
	// end inline asm
	shr.u32 	%r2119, %r2104, 5;
	mad.lo.s32 	%r2120, %r2119, 352, %r2098;
	shl.b32 	%r2121, %r2120, 3;
	mov.u32 	%r2122, _ZZN3cub18CUB_300001_SM_10006detail6select23DeviceSelectSweepKernelINS2_10policy_hubImNS0_8NullTypeEiLb0ELNS0_10SelectImplE0EE10Policy1000EN6thrust24THRUST_300001_SM_1000_NS17counting_iteratorImNSA_11use_defaultESC_SC_EEPS5_NSA_6detail15normal_iteratorINSA_10device_ptrImEEEEPlNS0_13ScanTileStateIiLb1EEE17CheckPointFunctorS5_iNS2_19streaming_context_tIlLb1EEELS6_0EEEvT0_T1_T2_T3_T4_T5_T6_T7_iT8_NS1_7vsmem_tEE19static_temp_storage;
	add.s32 	%r2123, %r2122, %r2121;
	st.shared.u64 	[%r2123], %rd3506;
	st.shared.u64 	[%r2123+256], %rd3508;
	st.shared.u64 	[%r2123+512], %rd3510;
	st.shared.u64 	[%r2123+768], %rd3512;
	st.shared.u64 	[%r2123+1024], %rd3514;
	st.shared.u64 	[%r2123+1280], %rd3516;
	st.shared.u64 	[%r2123+1536], %rd3518;
	st.shared.u64 	[%r2123+1792], %rd3520;
	st.shared.u64 	[%r2123+2048], %rd3522;
	st.shared.u64 	[%r2123+2304], %rd3524;
	st.shared.u64 	[%r2123+2560], %rd3526;
	bar.warp.sync 	-1;
	mad.lo.s32 	%r2124, %r2098, 80, %r2123;
	ld.shared.u64 	%rd650, [%r2124];
	ld.shared.u64 	%rd651, [%r2124+8];
	ld.shared.u64 	%rd652, [%r2124+16];
	ld.shared.u64 	%rd653, [%r2124+24];
	ld.shared.u64 	%rd654, [%r2124+32];
	ld.shared.u64 	%rd655, [%r2124+40];
	ld.shared.u64 	%rd656, [%r2124+48];
	ld.shared.u64 	%rd657, [%r2124+56];
	ld.shared.u64 	%rd658, [%r2124+64];
	ld.shared.u64 	%rd659, [%r2124+72];
	ld.shared.u64 	%rd660, [%r2124+80];
	ld.const.f64 	%fd133, [d_b+16];
	ld.const.f64 	%fd134, [d_b+24];
	ld.const.f64 	%fd135, [d_b+64];
	ld.const.f64 	%fd136, [d_b+96];
	ld.const.f64 	%fd137, [d_b+112];
	ld.const.f64 	%fd138, [d_b+120];
	ld.const.f64 	%fd139, [d_b+144];
	ld.const.f64 	%fd140, [d_b+168];
	ld.const.f64 	%fd141, [d_b+192];
	ld.const.f64 	%fd142, [d_b+208];
	ld.const.f64 	%fd143, [d_b+216];
	and.b64  	%rd3527, %rd650, -4294967296;
	setp.ne.s64 	%p508, %rd3527, 0;
	@%p508 bra 	$L__BB3_411;
	cvt.u32.u64 	%r2125, %rd650;
	div.u32 	%r2126, %r2125, %r747;
	mul.lo.s32 	%r2127, %r2126, %r747;
	sub.s32 	%r2128, %r2125, %r2127;
	cvt.u64.u32 	%rd4832, %r2126;
	cvt.u64.u32 	%rd4833, %r2128;
	bra.uni 	$L__BB3_412;
$L__BB3_411:
	cvt.u64.u32 	%rd3528, %r747;
	div.u64 	%rd4832, %rd650, %rd3528;
	mul.lo.s64 	%rd3529, %rd4832, %rd3528;
	sub.s64 	%rd4833, %rd650, %rd3529;
$L__BB3_412:
	cvt.u32.u64 	%r158, %rd4833;
	and.b64  	%rd3530, %rd4832, -4294967296;
	setp.ne.s64 	%p509, %rd3530, 0;
	@%p509 bra 	$L__BB3_414;
	cvt.u32.u64 	%r2129, %rd4832;
	div.u32 	%r2130, %r2129, %r746;
	mul.lo.s32 	%r2131, %r2130, %r746;
	sub.s32 	%r2132, %r2129, %r2131;
	cvt.u64.u32 	%rd4834, %r2130;
	cvt.u64.u32 	%rd4835, %r2132;
	bra.uni 	$L__BB3_415;
$L__BB3_414:
	cvt.u64.u32 	%rd3531, %r746;
	div.u64 	%rd4834, %rd4832, %rd3531;
	mul.lo.s64 	%rd3532, %rd4834, %rd3531;
	sub.s64 	%rd4835, %rd4832, %rd3532;
$L__BB3_415:
	cvt.u32.u64 	%r159, %rd4835;
	and.b64  	%rd3533, %rd4834, -4294967296;
	setp.ne.s64 	%p510, %rd3533, 0;
	@%p510 bra 	$L__BB3_417;
	cvt.u32.u64 	%r2133, %rd4834;
	div.u32 	%r2134, %r2133, %r745;
	mul.lo.s32 	%r2135, %r2134, %r745;
	sub.s32 	%r2136, %r2133, %r2135;
	cvt.u64.u32 	%rd4836, %r2134;
	cvt.u64.u32 	%rd4837, %r2136;
	bra.uni 	$L__BB3_418;
$L__BB3_417:
	cvt.u64.u32 	%rd3534, %r745;
	div.u64 	%rd4836, %rd4834, %rd3534;
	mul.lo.s64 	%rd3535, %rd4836, %rd3534;
	sub.s64 	%rd4837, %rd4834, %rd3535;
$L__BB3_418:
	cvt.u32.u64 	%r160, %rd4837;
	and.b64  	%rd3536, %rd4836, -4294967296;
	setp.ne.s64 	%p511, %rd3536, 0;
	@%p511 bra 	$L__BB3_420;
	cvt.u32.u64 	%r2137, %rd4836;
	div.u32 	%r2138, %r2137, %r744;
	mul.lo.s32 	%r2139, %r2138, %r744;
	sub.s32 	%r2140, %r2137, %r2139;
	cvt.u64.u32 	%rd4838, %r2138;
	cvt.u64.u32 	%rd4839, %r2140;
	bra.uni 	$L__BB3_421;
$L__BB3_420:
	cvt.u64.u32 	%rd3537, %r744;
	div.u64 	%rd4838, %rd4836, %rd3537;
	mul.lo.s64 	%rd3538, %rd4838, %rd3537;
	sub.s64 	%rd4839, %rd4836, %rd3538;
$L__BB3_421:
	cvt.u32.u64 	%r161, %rd4839;
	and.b64  	%rd3539, %rd4838, -4294967296;
	setp.ne.s64 	%p512, %rd3539, 0;
	@%p512 bra 	$L__BB3_423;
	cvt.u32.u64 	%r2141, %rd4838;
	div.u32 	%r2142, %r2141, %r743;
	mul.lo.s32 	%r2143, %r2142, %r743;
	sub.s32 	%r2144, %r2141, %r2143;
	cvt.u64.u32 	%rd4840, %r2142;
	cvt.u64.u32 	%rd4841, %r2144;
	bra.uni 	$L__BB3_424;
$L__BB3_423:
	cvt.u64.u32 	%rd3540, %r743;
	div.u64 	%rd4840, %rd4838, %rd3540;
	mul.lo.s64 	%rd3541, %rd4840, %rd3540;
	sub.s64 	%rd4841, %rd4838, %rd3541;
$L__BB3_424:
	cvt.u32.u64 	%r162, %rd4841;
	and.b64  	%rd3542, %rd4840, -4294967296;
	setp.ne.s64 	%p513, %rd3542, 0;
	@%p513 bra 	$L__BB3_426;
	cvt.u32.u64 	%r2145, %rd4840;
	div.u32 	%r2146, %r2145, %r742;
	mul.lo.s32 	%r2147, %r2146, %r742;
	sub.s32 	%r2148, %r2145, %r2147;
	cvt.u64.u32 	%rd4842, %r2146;
	cvt.u64.u32 	%rd4843, %r2148;
	bra.uni 	$L__BB3_427;
$L__BB3_426:
	cvt.u64.u32 	%rd3543, %r742;
	div.u64 	%rd4842, %rd4840, %rd3543;
	mul.lo.s64 	%rd3544, %rd4842, %rd3543;
	sub.s64 	%rd4843, %rd4840, %rd3544;
$L__BB3_427:
	cvt.u32.u64 	%r163, %rd4843;
	and.b64  	%rd3545, %rd4842, -4294967296;
	setp.ne.s64 	%p514, %rd3545, 0;
	@%p514 bra 	$L__BB3_429;
	cvt.u32.u64 	%r2149, %rd4842;
	div.u32 	%r2150, %r2149, %r741;
	mul.lo.s32 	%r2151, %r2150, %r741;
	sub.s32 	%r2152, %r2149, %r2151;
	cvt.u64.u32 	%rd4844, %r2150;
	cvt.u64.u32 	%rd4845, %r2152;
	bra.uni 	$L__BB3_430;
$L__BB3_429:
	cvt.u64.u32 	%rd3546, %r741;
	div.u64 	%rd4844, %rd4842, %rd3546;
	mul.lo.s64 	%rd3547, %rd4844, %rd3546;
	sub.s64 	%rd4845, %rd4842, %rd3547;
$L__BB3_430:
	cvt.u32.u64 	%r164, %rd4845;
	and.b64  	%rd3548, %rd4844, -4294967296;
	setp.ne.s64 	%p515, %rd3548, 0;
	@%p515 bra 	$L__BB3_432;
	cvt.u32.u64 	%r2153, %rd4844;
	div.u32 	%r2154, %r2153, %r740;
	mul.lo.s32 	%r2155, %r2154, %r740;
	sub.s32 	%r2156, %r2153, %r2155;
	cvt.u64.u32 	%rd4846, %r2154;
	cvt.u64.u32 	%rd4847, %r2156;
	bra.uni 	$L__BB3_433;
$L__BB3_432:
	cvt.u64.u32 	%rd3549, %r740;
	div.u64 	%rd4846, %rd4844, %rd3549;
	mul.lo.s64 	%rd3550, %rd4846, %rd3549;
	sub.s64 	%rd4847, %rd4844, %rd3550;
$L__BB3_433:
	cvt.u32.u64 	%r165, %rd4847;
	and.b64  	%rd3551, %rd4846, -4294967296;
	setp.ne.s64 	%p516, %rd3551, 0;
	@%p516 bra 	$L__BB3_435;
	cvt.u32.u64 	%r2157, %rd4846;
	div.u32 	%r2158, %r2157, %r739;
	mul.lo.s32 	%r2159, %r2158, %r739;
	sub.s32 	%r2160, %r2157, %r2159;
	cvt.u64.u32 	%rd4848, %r2158;
	cvt.u64.u32 	%rd4849, %r2160;
	bra.uni 	$L__BB3_436;
$L__BB3_435:
	cvt.u64.u32 	%rd3552, %r739;
	div.u64 	%rd4848, %rd4846, %rd3552;
	mul.lo.s64 	%rd3553, %rd4848, %rd3552;
	sub.s64 	%rd4849, %rd4846, %rd3553;
$L__BB3_436:
	cvt.u32.u64 	%r2162, %rd4849;
	cvt.u32.u64 	%r2163, %rd4848;
	cvt.rn.f64.u32 	%fd1588, %r2163;
	ld.const.f64 	%fd1589, [d_b];
	fma.rn.f64 	%fd144, %fd133, %fd1588, %fd1589;
	cvt.rn.f64.u32 	%fd1590, %r2162;
	ld.const.f64 	%fd1591, [d_b+40];
	fma.rn.f64 	%fd145, %fd1591, %fd1590, %fd134;
	cvt.rn.f64.u32 	%fd1592, %r165;
	ld.const.f64 	%fd1593, [d_b+48];
	fma.rn.f64 	%fd146, %fd135, %fd1592, %fd1593;
	cvt.rn.f64.u32 	%fd1594, %r164;
	ld.const.f64 	%fd1595, [d_b+88];
	ld.const.f64 	%fd1596, [d_b+72];
	fma.rn.f64 	%fd147, %fd1595, %fd1594, %fd1596;
	cvt.rn.f64.u32 	%fd1597, %r163;
	fma.rn.f64 	%fd148, %fd137, %fd1597, %fd136;
	cvt.rn.f64.u32 	%fd1598, %r162;
	ld.const.f64 	%fd1599, [d_b+136];
	fma.rn.f64 	%fd149, %fd1599, %fd1598, %fd138;
	cvt.rn.f64.u32 	%fd1600, %r161;
	ld.const.f64 	%fd1601, [d_b+160];
	fma.rn.f64 	%fd150, %fd1601, %fd1600, %fd139;
	cvt.rn.f64.u32 	%fd1602, %r160;
	ld.const.f64 	%fd1603, [d_b+184];
	fma.rn.f64 	%fd151, %fd1603, %fd1602, %fd140;
	cvt.rn.f64.u32 	%fd1604, %r159;
	fma.rn.f64 	%fd152, %fd142, %fd1604, %fd141;
	cvt.rn.f64.u32 	%fd1605, %r158;
	ld.const.f64 	%fd1606, [d_b+232];
	fma.rn.f64 	%fd153, %fd1606, %fd1605, %fd143;
	mov.b32 	%r3602, 0;
	mov.u64 	%rd3555, d_a;
$L__BB3_437:
	mov.u32 	%r166, %r3602;
	mul.lo.s32 	%r2164, %r166, 12;
	mul.wide.u32 	%rd3554, %r2164, 8;
	add.s64 	%rd3556, %rd3555, %rd3554;
	ld.const.f64 	%fd1607, [%rd3556];
	ld.const.f64 	%fd1608, [%rd3556+8];
	mul.f64 	%fd1609, %fd145, %fd1608;
	fma.rn.f64 	%fd1610, %fd144, %fd1607, %fd1609;
	ld.const.f64 	%fd1611, [%rd3556+16];
	fma.rn.f64 	%fd1612, %fd146, %fd1611, %fd1610;
	ld.const.f64 	%fd1613, [%rd3556+24];
	fma.rn.f64 	%fd1614, %fd147, %fd1613, %fd1612;
	ld.const.f64 	%fd1615, [%rd3556+32];
	fma.rn.f64 	%fd1616, %fd148, %fd1615, %fd1614;
	ld.const.f64 	%fd1617, [%rd3556+40];
	fma.rn.f64 	%fd1618, %fd149, %fd1617, %fd1616;
	ld.const.f64 	%fd1619, [%rd3556+48];
	fma.rn.f64 	%fd1620, %fd150, %fd1619, %fd1618;
	ld.const.f64 	%fd1621, [%rd3556+56];
	fma.rn.f64 	%fd1622, %fd151, %fd1621, %fd1620;
	ld.const.f64 	%fd1623, [%rd3556+64];
	fma.rn.f64 	%fd1624, %fd152, %fd1623, %fd1622;
	ld.const.f64 	%fd1625, [%rd3556+72];
	fma.rn.f64 	%fd1626, %fd153, %fd1625, %fd1624;
	ld.const.f64 	%fd1627, [%rd3556+80];
	sub.f64 	%fd1628, %fd1626, %fd1627;
	abs.f64 	%fd154, %fd1628;
	ld.const.f64 	%fd1629, [%rd3556+88];
	mul.f64 	%fd1630, %fd554, %fd1629;
	setp.leu.f64 	%p517, %fd154, %fd1630;
	add.s32 	%r3602, %r166, 1;
	setp.lt.u32 	%p518, %r166, 9;
	and.pred  	%p519, %p517, %p518;
	@%p519 bra 	$L__BB3_437;
	and.b64  	%rd3557, %rd651, -4294967296;
	setp.ne.s64 	%p520, %rd3557, 0;
	@%p520 bra 	$L__BB3_440;
	cvt.u32.u64 	%r2165, %rd651;
	div.u32 	%r2166, %r2165, %r747;
	mul.lo.s32 	%r2167, %r2166, %r747;
	sub.s32 	%r2168, %r2165, %r2167;
	cvt.u64.u32 	%rd4850, %r2166;
	cvt.u64.u32 	%rd4851, %r2168;
	bra.uni 	$L__BB3_441;
$L__BB3_440:
	cvt.u64.u32 	%rd3558, %r747;
	div.u64 	%rd4850, %rd651, %rd3558;
	mul.lo.s64 	%rd3559, %rd4850, %rd3558;
	sub.s64 	%rd4851, %rd651, %rd3559;
$L__BB3_441:
	cvt.u32.u64 	%r168, %rd4851;
	and.b64  	%rd3560, %rd4850, -4294967296;
	setp.ne.s64 	%p521, %rd3560, 0;
	@%p521 bra 	$L__BB3_443;
	cvt.u32.u64 	%r2169, %rd4850;
	div.u32 	%r2170, %r2169, %r746;
	mul.lo.s32 	%r2171, %r2170, %r746;
	sub.s32 	%r2172, %r2169, %r2171;
	cvt.u64.u32 	%rd4852, %r2170;
	cvt.u64.u32 	%rd4853, %r2172;
	bra.uni 	$L__BB3_444;
$L__BB3_443:
	cvt.u64.u32 	%rd3561, %r746;
	div.u64 	%rd4852, %rd4850, %rd3561;
	mul.lo.s64 	%rd3562, %rd4852, %rd3561;
	sub.s64 	%rd4853, %rd4850, %rd3562;
$L__BB3_444:
	cvt.u32.u64 	%r169, %rd4853;
	and.b64  	%rd3563, %rd4852, -4294967296;
	setp.ne.s64 	%p522, %rd3563, 0;
	@%p522 bra 	$L__BB3_446;
	cvt.u32.u64 	%r2173, %rd4852;
	div.u32 	%r2174, %r2173, %r745;
	mul.lo.s32 	%r2175, %r2174, %r745;
	sub.s32 	%r2176, %r2173, %r2175;
	cvt.u64.u32 	%rd4854, %r2174;
	cvt.u64.u32 	%rd4855, %r2176;
	bra.uni 	$L__BB3_447;
$L__BB3_446:
	cvt.u64.u32 	%rd3564, %r745;
	div.u64 	%rd4854, %rd4852, %rd3564;
	mul.lo.s64 	%rd3565, %rd4854, %rd3564;
	sub.s64 	%rd4855, %rd4852, %rd3565;
$L__BB3_447:
	cvt.u32.u64 	%r170, %rd4855;
	and.b64  	%rd3566, %rd4854, -4294967296;
	setp.ne.s64 	%p523, %rd3566, 0;
	@%p523 bra 	$L__BB3_449;
	cvt.u32.u64 	%r2177, %rd4854;
	div.u32 	%r2178, %r2177, %r744;
	mul.lo.s32 	%r2179, %r2178, %r744;
	sub.s32 	%r2180, %r2177, %r2179;
	cvt.u64.u32 	%rd4856, %r2178;
	cvt.u64.u32 	%rd4857, %r2180;
	bra.uni 	$L__BB3_450;
$L__BB3_449:
	cvt.u64.u32 	%rd3567, %r744;
	div.u64 	%rd4856, %rd4854, %rd3567;
	mul.lo.s64 	%rd3568, %rd4856, %rd3567;
	sub.s64 	%rd4857, %rd4854, %rd3568;
$L__BB3_450:
	cvt.u32.u64 	%r171, %rd4857;
	and.b64  	%rd3569, %rd4856, -4294967296;
	setp.ne.s64 	%p524, %rd3569, 0;
	@%p524 bra 	$L__BB3_452;
	cvt.u32.u64 	%r2181, %rd4856;
	div.u32 	%r2182, %r2181, %r743;
	mul.lo.s32 	%r2183, %r2182, %r743;
	sub.s32 	%r2184, %r2181, %r2183;
	cvt.u64.u32 	%rd4858, %r2182;
	cvt.u64.u32 	%rd4859, %r2184;
	bra.uni 	$L__BB3_453;
$L__BB3_452:
	cvt.u64.u32 	%rd3570, %r743;
	div.u64 	%rd4858, %rd4856, %rd3570;
	mul.lo.s64 	%rd3571, %rd4858, %rd3570;
	sub.s64 	%rd4859, %rd4856, %rd3571;
$L__BB3_453:
	cvt.u32.u64 	%r172, %rd4859;
	and.b64  	%rd3572, %rd4858, -4294967296;
	setp.ne.s64 	%p525, %rd3572, 0;
	@%p525 bra 	$L__BB3_455;
	cvt.u32.u64 	%r2185, %rd4858;
	div.u32 	%r2186, %r2185, %r742;
	mul.lo.s32 	%r2187, %r2186, %r742;
	sub.s32 	%r2188, %r2185, %r2187;
	cvt.u64.u32 	%rd4860, %r2186;
	cvt.u64.u32 	%rd4861, %r2188;
	bra.uni 	$L__BB3_456;
$L__BB3_455:
	cvt.u64.u32 	%rd3573, %r742;
	div.u64 	%rd4860, %rd4858, %rd3573;
	mul.lo.s64 	%rd3574, %rd4860, %rd3573;
	sub.s64 	%rd4861, %rd4858, %rd3574;
$L__BB3_456:
	cvt.u32.u64 	%r173, %rd4861;
	and.b64  	%rd3575, %rd4860, -4294967296;
	setp.ne.s64 	%p526, %rd3575, 0;
	@%p526 bra 	$L__BB3_458;
	cvt.u32.u64 	%r2189, %rd4860;
	div.u32 	%r2190, %r2189, %r741;
	mul.lo.s32 	%r2191, %r2190, %r741;
	sub.s32 	%r2192, %r2189, %r2191;
	cvt.u64.u32 	%rd4862, %r2190;
	cvt.u64.u32 	%rd4863, %r2192;
	bra.uni 	$L__BB3_459;
$L__BB3_458:
	cvt.u64.u32 	%rd3576, %r741;
	div.u64 	%rd4862, %rd4860, %rd3576;
	mul.lo.s64 	%rd3577, %rd4862, %rd3576;
	sub.s64 	%rd4863, %rd4860, %rd3577;
$L__BB3_459:
	cvt.u32.u64 	%r174, %rd4863;
	and.b64  	%rd3578, %rd4862, -4294967296;
	setp.ne.s64 	%p527, %rd3578, 0;
	@%p527 bra 	$L__BB3_461;
	cvt.u32.u64 	%r2193, %rd4862;
	div.u32 	%r2194, %r2193, %r740;
	mul.lo.s32 	%r2195, %r2194, %r740;
	sub.s32 	%r2196, %r2193, %r2195;
	cvt.u64.u32 	%rd4864, %r2194;
	cvt.u64.u32 	%rd4865, %r2196;
	bra.uni 	$L__BB3_462;
$L__BB3_461:
	cvt.u64.u32 	%rd3579, %r740;
	div.u64 	%rd4864, %rd4862, %rd3579;
	mul.lo.s64 	%rd3580, %rd4864, %rd3579;
	sub.s64 	%rd4865, %rd4862, %rd3580;
$L__BB3_462:
	cvt.u32.u64 	%r175, %rd4865;
	and.b64  	%rd3581, %rd4864, -4294967296;
	setp.ne.s64 	%p528, %rd3581, 0;
	@%p528 bra 	$L__BB3_464;
	cvt.u32.u64 	%r2197, %rd4864;
	div.u32 	%r2198, %r2197, %r739;
	mul.lo.s32 	%r2199, %r2198, %r739;
	sub.s32 	%r2200, %r2197, %r2199;
	cvt.u64.u32 	%rd4866, %r2198;
	cvt.u64.u32 	%rd4867, %r2200;
	bra.uni 	$L__BB3_465;
$L__BB3_464:
	cvt.u64.u32 	%rd3582, %r739;
	div.u64 	%rd4866, %rd4864, %rd3582;
	mul.lo.s64 	%rd3583, %rd4866, %rd3582;
	sub.s64 	%rd4867, %rd4864, %rd3583;
$L__BB3_465:
	cvt.u32.u64 	%r2202, %rd4867;
	cvt.u32.u64 	%r2203, %rd4866;
	cvt.rn.f64.u32 	%fd1631, %r2203;
	ld.const.f64 	%fd1632, [d_b];
	fma.rn.f64 	%fd155, %fd133, %fd1631, %fd1632;
	cvt.rn.f64.u32 	%fd1633, %r2202;
	ld.const.f64 	%fd1634, [d_b+40];
	ld.const.f64 	%fd1635, [d_b+24];
	fma.rn.f64 	%fd156, %fd1634, %fd1633, %fd1635;
	cvt.rn.f64.u32 	%fd1636, %r175;
	ld.const.f64 	%fd1637, [d_b+48];
	fma.rn.f64 	%fd157, %fd135, %fd1636, %fd1637;
	cvt.rn.f64.u32 	%fd1638, %r174;
	ld.const.f64 	%fd1639, [d_b+88];
	ld.const.f64 	%fd1640, [d_b+72];
	fma.rn.f64 	%fd158, %fd1639, %fd1638, %fd1640;
	cvt.rn.f64.u32 	%fd1641, %r173;
	ld.const.f64 	%fd1642, [d_b+96];
	fma.rn.f64 	%fd159, %fd137, %fd1641, %fd1642;
	cvt.rn.f64.u32 	%fd1643, %r172;
	ld.const.f64 	%fd1644, [d_b+136];
	fma.rn.f64 	%fd160, %fd1644, %fd1643, %fd138;
	cvt.rn.f64.u32 	%fd1645, %r171;
	ld.const.f64 	%fd1646, [d_b+160];
	fma.rn.f64 	%fd161, %fd1646, %fd1645, %fd139;
	cvt.rn.f64.u32 	%fd1647, %r170;
	ld.const.f64 	%fd1648, [d_b+184];
	fma.rn.f64 	%fd162, %fd1648, %fd1647, %fd140;
	cvt.rn.f64.u32 	%fd1649, %r169;
	ld.const.f64 	%fd1650, [d_b+208];
	fma.rn.f64 	%fd163, %fd1650, %fd1649, %fd141;
	cvt.rn.f64.u32 	%fd1651, %r168;
	ld.const.f64 	%fd1652, [d_b+232];
	fma.rn.f64 	%fd164, %fd1652, %fd1651, %fd143;
	mov.b32 	%r3603, 0;
	mov.u64 	%rd3585, d_a;
$L__BB3_466:
	mov.u32 	%r176, %r3603;
	mul.lo.s32 	%r2204, %r176, 12;
	mul.wide.u32 	%rd3584, %r2204, 8;
	add.s64 	%rd3586, %rd3585, %rd3584;
	ld.const.f64 	%fd1653, [%rd3586];
	ld.const.f64 	%fd1654, [%rd3586+8];
	mul.f64 	%fd1655, %fd156, %fd1654;
	fma.rn.f64 	%fd1656, %fd155, %fd1653, %fd1655;
	ld.const.f64 	%fd1657, [%rd3586+16];
	fma.rn.f64 	%fd1658, %fd157, %fd1657, %fd1656;
	ld.const.f64 	%fd1659, [%rd3586+24];
	fma.rn.f64 	%fd1660, %fd158, %fd1659, %fd1658;
	ld.const.f64 	%fd1661, [%rd3586+32];
	fma.rn.f64 	%fd1662, %fd159, %fd1661, %fd1660;
	ld.const.f64 	%fd1663, [%rd3586+40];
	fma.rn.f64 	%fd1664, %fd160, %fd1663, %fd1662;
	ld.const.f64 	%fd1665, [%rd3586+48];
	fma.rn.f64 	%fd1666, %fd161, %fd1665, %fd1664;
	ld.const.f64 	%fd1667, [%rd3586+56];
	fma.rn.f64 	%fd1668, %fd162, %fd1667, %fd1666;
	ld.const.f64 	%fd1669, [%rd3586+64];
	fma.rn.f64 	%fd1670, %fd163, %fd1669, %fd1668;
	ld.const.f64 	%fd1671, [%rd3586+72];
	fma.rn.f64 	%fd1672, %fd164, %fd1671, %fd1670;
	ld.const.f64 	%fd1673, [%rd3586+80];
	sub.f64 	%fd1674, %fd1672, %fd1673;
	abs.f64 	%fd165, %fd1674;
	ld.const.f64 	%fd1675, [%rd3586+88];
	mul.f64 	%fd1676, %fd554, %fd1675;
	setp.leu.f64 	%p529, %fd165, %fd1676;
	add.s32 	%r3603, %r176, 1;
	setp.lt.u32 	%p530, %r176, 9;
	and.pred  	%p531, %p529, %p530;
	@%p531 bra 	$L__BB3_466;
	and.b64  	%rd3587, %rd652, -4294967296;
	setp.ne.s64 	%p532, %rd3587, 0;
	@%p532 bra 	$L__BB3_469;
	cvt.u32.u64 	%r2205, %rd652;
	div.u32 	%r2206, %r2205, %r747;
	mul.lo.s32 	%r2207, %r2206, %r747;
	sub.s32 	%r2208, %r2205, %r2207;
	cvt.u64.u32 	%rd4868, %r2206;
	cvt.u64.u32 	%rd4869, %r2208;
	bra.uni 	$L__BB3_470;
$L__BB3_469:
	cvt.u64.u32 	%rd3588, %r747;
	div.u64 	%rd4868, %rd652, %rd3588;
	mul.lo.s64 	%rd3589, %rd4868, %rd3588;
	sub.s64 	%rd4869, %rd652, %rd3589;
$L__BB3_470:
	cvt.u32.u64 	%r178, %rd4869;
	and.b64  	%rd3590, %rd4868, -4294967296;
	setp.ne.s64 	%p533, %rd3590, 0;
	@%p533 bra 	$L__BB3_472;
	cvt.u32.u64 	%r2209, %rd4868;
	div.u32 	%r2210, %r2209, %r746;
	mul.lo.s32 	%r2211, %r2210, %r746;
	sub.s32 	%r2212, %r2209, %r2211;
	cvt.u64.u32 	%rd4870, %r2210;
	cvt.u64.u32 	%rd4871, %r2212;
	bra.uni 	$L__BB3_473;
$L__BB3_472:
	cvt.u64.u32 	%rd3591, %r746;
	div.u64 	%rd4870, %rd4868, %rd3591;
	mul.lo.s64 	%rd3592, %rd4870, %rd3591;
	sub.s64 	%rd4871, %rd4868, %rd3592;
$L__BB3_473:
	cvt.u32.u64 	%r179, %rd4871;
	and.b64  	%rd3593, %rd4870, -4294967296;
	setp.ne.s64 	%p534, %rd3593, 0;
	@%p534 bra 	$L__BB3_475;
	cvt.u32.u64 	%r2213, %rd4870;
	div.u32 	%r2214, %r2213, %r745;
	mul.lo.s32 	%r2215, %r2214, %r745;
	sub.s32 	%r2216, %r2213, %r2215;
	cvt.u64.u32 	%rd4872, %r2214;
	cvt.u64.u32 	%rd4873, %r2216;
	bra.uni 	$L__BB3_476;
$L__BB3_475:
	cvt.u64.u32 	%rd3594, %r745;
	div.u64 	%rd4872, %rd4870, %rd3594;
	mul.lo.s64 	%rd3595, %rd4872, %rd3594;
	sub.s64 	%rd4873, %rd4870, %rd3595;
$L__BB3_476:
	cvt.u32.u64 	%r180, %rd4873;
	and.b64  	%rd3596, %rd4872, -4294967296;
	setp.ne.s64 	%p535, %rd3596, 0;
	@%p535 bra 	$L__BB3_478;
	cvt.u32.u64 	%r2217, %rd4872;
	div.u32 	%r2218, %r2217, %r744;
	mul.lo.s32 	%r2219, %r2218, %r744;
	sub.s32 	%r2220, %r2217, %r2219;
	cvt.u64.u32 	%rd4874, %r2218;
	cvt.u64.u32 	%rd4875, %r2220;
	bra.uni 	$L__BB3_479;
$L__BB3_478:
	cvt.u64.u32 	%rd3597, %r744;
	div.u64 	%rd4874, %rd4872, %rd3597;
	mul.lo.s64 	%rd3598, %rd4874, %rd3597;
	sub.s64 	%rd4875, %rd4872, %rd3598;
$L__BB3_479:
	cvt.u32.u64 	%r181, %rd4875;
	and.b64  	%rd3599, %rd4874, -4294967296;
	setp.ne.s64 	%p536, %rd3599, 0;
	@%p536 bra 	$L__BB3_481;
	cvt.u32.u64 	%r2221, %rd4874;
	div.u32 	%r2222, %r2221, %r743;
	mul.lo.s32 	%r2223, %r2222, %r743;
	sub.s32 	%r2224, %r2221, %r2223;
	cvt.u64.u32 	%rd4876, %r2222;
	cvt.u64.u32 	%rd4877, %r2224;
	bra.uni 	$L__BB3_482;
$L__BB3_481:
	cvt.u64.u32 	%rd3600, %r743;
	div.u64 	%rd4876, %rd4874, %rd3600;
	mul.lo.s64 	%rd3601, %rd4876, %rd3600;
	sub.s64 	%rd4877, %rd4874, %rd3601;
$L__BB3_482:
	cvt.u32.u64 	%r182, %rd4877;
	and.b64  	%rd3602, %rd4876, -4294967296;
	setp.ne.s64 	%p537, %rd3602, 0;
	@%p537 bra 	$L__BB3_484;
	cvt.u32.u64 	%r2225, %rd4876;
	div.u32 	%r2226, %r2225, %r742;
	mul.lo.s32 	%r2227, %r2226, %r742;
	sub.s32 	%r2228, %r2225, %r2227;
	cvt.u64.u32 	%rd4878, %r2226;
	cvt.u64.u32 	%rd4879, %r2228;
	bra.uni 	$L__BB3_485;
$L__BB3_484:
	cvt.u64.u32 	%rd3603, %r742;
	div.u64 	%rd4878, %rd4876, %rd3603;
	mul.lo.s64 	%rd3604, %rd4878, %rd3603;
	sub.s64 	%rd4879, %rd4876, %rd3604;
$L__BB3_485:
	cvt.u32.u64 	%r183, %rd4879;
	and.b64  	%rd3605, %rd4878, -4294967296;
	setp.ne.s64 	%p538, %rd3605, 0;
	@%p538 bra 	$L__BB3_487;
	cvt.u32.u64 	%r2229, %rd4878;
	div.u32 	%r2230, %r2229, %r741;
	mul.lo.s32 	%r2231, %r2230, %r741;
	sub.s32 	%r2232, %r2229, %r2231;
	cvt.u64.u32 	%rd4880, %r2230;
	cvt.u64.u32 	%rd4881, %r2232;
	bra.uni 	$L__BB3_488;
$L__BB3_487:
	cvt.u64.u32 	%rd3606, %r741;
	div.u64 	%rd4880, %rd4878, %rd3606;
	mul.lo.s64 	%rd3607, %rd4880, %rd3606;
	sub.s64 	%rd4881, %rd4878, %rd3607;
$L__BB3_488:
	cvt.u32.u64 	%r184, %rd4881;
	and.b64  	%rd3608, %rd4880, -4294967296;
	setp.ne.s64 	%p539, %rd3608, 0;
	@%p539 bra 	$L__BB3_490;
	cvt.u32.u64 	%r2233, %rd4880;
	div.u32 	%r2234, %r2233, %r740;
	mul.lo.s32 	%r2235, %r2234, %r740;
	sub.s32 	%r2236, %r2233, %r2235;
	cvt.u64.u32 	%rd4882, %r2234;
	cvt.u64.u32 	%rd4883, %r2236;
	bra.uni 	$L__BB3_491;
$L__BB3_490:
	cvt.u64.u32 	%rd3609, %r740;
	div.u64 	%rd4882, %rd4880, %rd3609;
	mul.lo.s64 	%rd3610, %rd4882, %rd3609;
	sub.s64 	%rd4883, %rd4880, %rd3610;
$L__BB3_491:
	cvt.u32.u64 	%r185, %rd4883;
	and.b64  	%rd3611, %rd4882, -4294967296;
	setp.ne.s64 	%p540, %rd3611, 0;
	@%p540 bra 	$L__BB3_493;
	cvt.u32.u64 	%r2237, %rd4882;
	div.u32 	%r2238, %r2237, %r739;
	mul.lo.s32 	%r2239, %r2238, %r739;
	sub.s32 	%r2240, %r2237, %r2239;
	cvt.u64.u32 	%rd4884, %r2238;
	cvt.u64.u32 	%rd4885, %r2240;
	bra.uni 	$L__BB3_494;
$L__BB3_493:
	cvt.u64.u32 	%rd3612, %r739;
	div.u64 	%rd4884, %rd4882, %rd3612;
	mul.lo.s64 	%rd3613, %rd4884, %rd3612;
	sub.s64 	%rd4885, %rd4882, %rd3613;
$L__BB3_494:
	cvt.u32.u64 	%r2242, %rd4885;
	cvt.u32.u64 	%r2243, %rd4884;
	cvt.rn.f64.u32 	%fd1677, %r2243;
	ld.const.f64 	%fd1678, [d_b+16];
	ld.const.f64 	%fd1679, [d_b];
	fma.rn.f64 	%fd166, %fd1678, %fd1677, %fd1679;
	cvt.rn.f64.u32 	%fd1680, %r2242;
	ld.const.f64 	%fd1681, [d_b+40];
	ld.const.f64 	%fd1682, [d_b+24];
	fma.rn.f64 	%fd167, %fd1681, %fd1680, %fd1682;
	cvt.rn.f64.u32 	%fd1683, %r185;
	ld.const.f64 	%fd1684, [d_b+48];
	fma.rn.f64 	%fd168, %fd135, %fd1683, %fd1684;
	cvt.rn.f64.u32 	%fd1685, %r184;
	ld.const.f64 	%fd1686, [d_b+88];
	ld.const.f64 	%fd1687, [d_b+72];
	fma.rn.f64 	%fd169, %fd1686, %fd1685, %fd1687;
	cvt.rn.f64.u32 	%fd1688, %r183;
	ld.const.f64 	%fd1689, [d_b+96];
	fma.rn.f64 	%fd170, %fd137, %fd1688, %fd1689;
	cvt.rn.f64.u32 	%fd1690, %r182;
	ld.const.f64 	%fd1691, [d_b+136];
	fma.rn.f64 	%fd171, %fd1691, %fd1690, %fd138;
	cvt.rn.f64.u32 	%fd1692, %r181;
	ld.const.f64 	%fd1693, [d_b+160];
	fma.rn.f64 	%fd172, %fd1693, %fd1692, %fd139;
	cvt.rn.f64.u32 	%fd1694, %r180;
	ld.const.f64 	%fd1695, [d_b+184];
	ld.const.f64 	%fd1696, [d_b+168];
	fma.rn.f64 	%fd173, %fd1695, %fd1694, %fd1696;
	cvt.rn.f64.u32 	%fd1697, %r179;
	ld.const.f64 	%fd1698, [d_b+208];
	fma.rn.f64 	%fd174, %fd1698, %fd1697, %fd141;
	cvt.rn.f64.u32 	%fd1699, %r178;
	ld.const.f64 	%fd1700, [d_b+232];
	fma.rn.f64 	%fd175, %fd1700, %fd1699, %fd143;
	mov.b32 	%r3604, 0;
	mov.u64 	%rd3615, d_a;
$L__BB3_495:
	mov.u32 	%r186, %r3604;
	mul.lo.s32 	%r2244, %r186, 12;
	mul.wide.u32 	%rd3614, %r2244, 8;
	add.s64 	%rd3616, %rd3615, %rd3614;
	ld.const.f64 	%fd1701, [%rd3616];
	ld.const.f64 	%fd1702, [%rd3616+8];
	mul.f64 	%fd1703, %fd167, %fd1702;
	fma.rn.f64 	%fd1704, %fd166, %fd1701, %fd1703;
	ld.const.f64 	%fd1705, [%rd3616+16];
	fma.rn.f64 	%fd1706, %fd168, %fd1705, %fd1704;
	ld.const.f64 	%fd1707, [%rd3616+24];
	fma.rn.f64 	%fd1708, %fd169, %fd1707, %fd1706;
	ld.const.f64 	%fd1709, [%rd3616+32];
	fma.rn.f64 	%fd1710, %fd170, %fd1709, %fd1708;
	ld.const.f64 	%fd1711, [%rd3616+40];
	fma.rn.f64 	%fd1712, %fd171, %fd1711, %fd1710;
	ld.const.f64 	%fd1713, [%rd3616+48];
	fma.rn.f64 	%fd1714, %fd172, %fd1713, %fd1712;
	ld.const.f64 	%fd1715, [%rd3616+56];
	fma.rn.f64 	%fd1716, %fd173, %fd1715, %fd1714;
	ld.const.f64 	%fd1717, [%rd3616+64];
	fma.rn.f64 	%fd1718, %fd174, %fd1717, %fd1716;
	ld.const.f64 	%fd1719, [%rd3616+72];
	fma.rn.f64 	%fd1720, %fd175, %fd1719, %fd1718;
	ld.const.f64 	%fd1721, [%rd3616+80];
	sub.f64 	%fd1722, %fd1720, %fd1721;
	abs.f64 	%fd176, %fd1722;
	ld.const.f64 	%fd1723, [%rd3616+88];
	mul.f64 	%fd1724, %fd554, %fd1723;
	setp.leu.f64 	%p541, %fd176, %fd1724;
	add.s32 	%r3604, %r186, 1;
	setp.lt.u32 	%p542, %r186, 9;
	and.pred  	%p543, %p541, %p542;
	@%p543 bra 	$L__BB3_495;
	and.b64  	%rd3617, %rd653, -4294967296;
	setp.ne.s64 	%p544, %rd3617, 0;
	@%p544 bra 	$L__BB3_498;
	cvt.u32.u64 	%r2245, %rd653;
	div.u32 	%r2246, %r2245, %r747;
	mul.lo.s32 	%r2247, %r2246, %r747;
	sub.s32 	%r2248, %r2245, %r2247;
	cvt.u64.u32 	%rd4886, %r2246;
	cvt.u64.u32 	%rd4887, %r2248;
	bra.uni 	$L__BB3_499;
$L__BB3_498:
	cvt.u64.u32 	%rd3618, %r747;
	div.u64 	%rd4886, %rd653, %rd3618;
	mul.lo.s64 	%rd3619, %rd4886, %rd3618;
	sub.s64 	%rd4887, %rd653, %rd3619;
$L__BB3_499:
	cvt.u32.u64 	%r188, %rd4887;
	and.b64  	%rd3620, %rd4886, -4294967296;
	setp.ne.s64 	%p545, %rd3620, 0;
	@%p545 bra 	$L__BB3_501;
	cvt.u32.u64 	%r2249, %rd4886;
	div.u32 	%r2250, %r2249, %r746;
	mul.lo.s32 	%r2251, %r2250, %r746;
	sub.s32 	%r2252, %r2249, %r2251;
	cvt.u64.u32 	%rd4888, %r2250;
	cvt.u64.u32 	%rd4889, %r2252;
	bra.uni 	$L__BB3_502;
$L__BB3_501:
	cvt.u64.u32 	%rd3621, %r746;
	div.u64 	%rd4888, %rd4886, %rd3621;
	mul.lo.s64 	%rd3622, %rd4888, %rd3621;
	sub.s64 	%rd4889, %rd4886, %rd3622;
$L__BB3_502:
	cvt.u32.u64 	%r189, %rd4889;
	and.b64  	%rd3623, %rd4888, -4294967296;
	setp.ne.s64 	%p546, %rd3623, 0;
	@%p546 bra 	$L__BB3_504;
	cvt.u32.u64 	%r2253, %rd4888;
	div.u32 	%r2254, %r2253, %r745;
	mul.lo.s32 	%r2255, %r2254, %r745;
	sub.s32 	%r2256, %r2253, %r2255;
	cvt.u64.u32 	%rd4890, %r2254;
	cvt.u64.u32 	%rd4891, %r2256;
	bra.uni 	$L__BB3_505;
$L__BB3_504:
	cvt.u64.u32 	%rd3624, %r745;
	div.u64 	%rd4890, %rd4888, %rd3624;
	mul.lo.s64 	%rd3625, %rd4890, %rd3624;
	sub.s64 	%rd4891, %rd4888, %rd3625;
$L__BB3_505:
	cvt.u32.u64 	%r190, %rd4891;
	and.b64  	%rd3626, %rd4890, -4294967296;
	setp.ne.s64 	%p547, %rd3626, 0;
	@%p547 bra 	$L__BB3_507;
	cvt.u32.u64 	%r2257, %rd4890;
	div.u32 	%r2258, %r2257, %r744;
	mul.lo.s32 	%r2259, %r2258, %r744;
	sub.s32 	%r2260, %r2257, %r2259;
	cvt.u64.u32 	%rd4892, %r2258;
	cvt.u64.u32 	%rd4893, %r2260;
	bra.uni 	$L__BB3_508;
$L__BB3_507:
	cvt.u64.u32 	%rd3627, %r744;
	div.u64 	%rd4892, %rd4890, %rd3627;
	mul.lo.s64 	%rd3628, %rd4892, %rd3627;
	sub.s64 	%rd4893, %rd4890, %rd3628;
$L__BB3_508:
	cvt.u32.u64 	%r191, %rd4893;
	and.b64  	%rd3629, %rd4892, -4294967296;
	setp.ne.s64 	%p548, %rd3629, 0;
	@%p548 bra 	$L__BB3_510;
	cvt.u32.u64 	%r2261, %rd4892;
	div.u32 	%r2262, %r2261, %r743;
	mul.lo.s32 	%r2263, %r2262, %r743;
	sub.s32 	%r2264, %r2261, %r2263;
	cvt.u64.u32 	%rd4894, %r2262;
	cvt.u64.u32 	%rd4895, %r2264;
	bra.uni 	$L__BB3_511;
$L__BB3_510:
	cvt.u64.u32 	%rd3630, %r743;
	div.u64 	%rd4894, %rd4892, %rd3630;
	mul.lo.s64 	%rd3631, %rd4894, %rd3630;
	sub.s64 	%rd4895, %rd4892, %rd3631;
$L__BB3_511:
	cvt.u32.u64 	%r192, %rd4895;
	and.b64  	%rd3632, %rd4894, -4294967296;
	setp.ne.s64 	%p549, %rd3632, 0;
	@%p549 bra 	$L__BB3_513;
	cvt.u32.u64 	%r2265, %rd4894;
	div.u32 	%r2266, %r2265, %r742;
	mul.lo.s32 	%r2267, %r2266, %r742;
	sub.s32 	%r2268, %r2265, %r2267;
	cvt.u64.u32 	%rd4896, %r2266;
	cvt.u64.u32 	%rd4897, %r2268;
	bra.uni 	$L__BB3_514;
$L__BB3_513:
	cvt.u64.u32 	%rd3633, %r742;
	div.u64 	%rd4896, %rd4894, %rd3633;
	mul.lo.s64 	%rd3634, %rd4896, %rd3633;
	sub.s64 	%rd4897, %rd4894, %rd3634;
$L__BB3_514:
	cvt.u32.u64 	%r193, %rd4897;
	and.b64  	%rd3635, %rd4896, -4294967296;
	setp.ne.s64 	%p550, %rd3635, 0;
	@%p550 bra 	$L__BB3_516;
	cvt.u32.u64 	%r2269, %rd4896;
	div.u32 	%r2270, %r2269, %r741;
	mul.lo.s32 	%r2271, %r2270, %r741;
	sub.s32 	%r2272, %r2269, %r2271;
	cvt.u64.u32 	%rd4898, %r2270;
	cvt.u64.u32 	%rd4899, %r2272;
	bra.uni 	$L__BB3_517;
$L__BB3_516:
	cvt.u64.u32 	%rd3636, %r741;
	div.u64 	%rd4898, %rd4896, %rd3636;
	mul.lo.s64 	%rd3637, %rd4898, %rd3636;
	sub.s64 	%rd4899, %rd4896, %rd3637;
$L__BB3_517:
	cvt.u32.u64 	%r194, %rd4899;
	and.b64  	%rd3638, %rd4898, -4294967296;
	setp.ne.s64 	%p551, %rd3638, 0;
	@%p551 bra 	$L__BB3_519;
	cvt.u32.u64 	%r2273, %rd4898;
	div.u32 	%r2274, %r2273, %r740;
	mul.lo.s32 	%r2275, %r2274, %r740;
	sub.s32 	%r2276, %r2273, %r2275;
	cvt.u64.u32 	%rd4900, %r2274;
	cvt.u64.u32 	%rd4901, %r2276;
	bra.uni 	$L__BB3_520;
$L__BB3_519:
	cvt.u64.u32 	%rd3639, %r740;
	div.u64 	%rd4900, %rd4898, %rd3639;
	mul.lo.s64 	%rd3640, %rd4900, %rd3639;
	sub.s64 	%rd4901, %rd4898, %rd3640;
$L__BB3_520:
	cvt.u32.u64 	%r195, %rd4901;
	and.b64  	%rd3641, %rd4900, -4294967296;
	setp.ne.s64 	%p552, %rd3641, 0;
	@%p552 bra 	$L__BB3_522;
	cvt.u32.u64 	%r2277, %rd4900;
	div.u32 	%r2278, %r2277, %r739;
	mul.lo.s32 	%r2279, %r2278, %r739;
	sub.s32 	%r2280, %r2277, %r2279;
	cvt.u64.u32 	%rd4902, %r2278;
	cvt.u64.u32 	%rd4903, %r2280;
	bra.uni 	$L__BB3_523;
$L__BB3_522:
	cvt.u64.u32 	%rd3642, %r739;
	div.u64 	%rd4902, %rd4900, %rd3642;
	mul.lo.s64 	%rd3643, %rd4902, %rd3642;
	sub.s64 	%rd4903, %rd4900, %rd3643;
$L__BB3_523:
	cvt.u32.u64 	%r2282, %rd4903;
	cvt.u32.u64 	%r2283, %rd4902;
	cvt.rn.f64.u32 	%fd1725, %r2283;
	ld.const.f64 	%fd1726, [d_b+16];
	ld.const.f64 	%fd1727, [d_b];
	fma.rn.f64 	%fd177, %fd1726, %fd1725, %fd1727;
	cvt.rn.f64.u32 	%fd1728, %r2282;
	ld.const.f64 	%fd1729, [d_b+40];
	ld.const.f64 	%fd1730, [d_b+24];
	fma.rn.f64 	%fd178, %fd1729, %fd1728, %fd1730;
	cvt.rn.f64.u32 	%fd1731, %r195;
	ld.const.f64 	%fd1732, [d_b+48];
	fma.rn.f64 	%fd179, %fd135, %fd1731, %fd1732;
	cvt.rn.f64.u32 	%fd1733, %r194;
	ld.const.f64 	%fd1734, [d_b+88];
	ld.const.f64 	%fd1735, [d_b+72];
	fma.rn.f64 	%fd180, %fd1734, %fd1733, %fd1735;
	cvt.rn.f64.u32 	%fd1736, %r193;
	ld.const.f64 	%fd1737, [d_b+96];
	fma.rn.f64 	%fd181, %fd137, %fd1736, %fd1737;
	cvt.rn.f64.u32 	%fd1738, %r192;
	ld.const.f64 	%fd1739, [d_b+136];
	ld.const.f64 	%fd1740, [d_b+120];
	fma.rn.f64 	%fd182, %fd1739, %fd1738, %fd1740;
	cvt.rn.f64.u32 	%fd1741, %r191;
	ld.const.f64 	%fd1742, [d_b+160];
	fma.rn.f64 	%fd183, %fd1742, %fd1741, %fd139;
	cvt.rn.f64.u32 	%fd1743, %r190;
	ld.const.f64 	%fd1744, [d_b+184];
	ld.const.f64 	%fd1745, [d_b+168];
	fma.rn.f64 	%fd184, %fd1744, %fd1743, %fd1745;
	cvt.rn.f64.u32 	%fd1746, %r189;
	ld.const.f64 	%fd1747, [d_b+208];
	fma.rn.f64 	%fd185, %fd1747, %fd1746, %fd141;
	cvt.rn.f64.u32 	%fd1748, %r188;
	ld.const.f64 	%fd1749, [d_b+232];
	fma.rn.f64 	%fd186, %fd1749, %fd1748, %fd143;
	mov.b32 	%r3605, 0;
	mov.u64 	%rd3645, d_a;
$L__BB3_524:
	mov.u32 	%r196, %r3605;
	mul.lo.s32 	%r2284, %r196, 12;
	mul.wide.u32 	%rd3644, %r2284, 8;
	add.s64 	%rd3646, %rd3645, %rd3644;
	ld.const.f64 	%fd1750, [%rd3646];
	ld.const.f64 	%fd1751, [%rd3646+8];
	mul.f64 	%fd1752, %fd178, %fd1751;
	fma.rn.f64 	%fd1753, %fd177, %fd1750, %fd1752;
	ld.const.f64 	%fd1754, [%rd3646+16];
	fma.rn.f64 	%fd1755, %fd179, %fd1754, %fd1753;
	ld.const.f64 	%fd1756, [%rd3646+24];
	fma.rn.f64 	%fd1757, %fd180, %fd1756, %fd1755;
	ld.const.f64 	%fd1758, [%rd3646+32];
	fma.rn.f64 	%fd1759, %fd181, %fd1758, %fd1757;
	ld.const.f64 	%fd1760, [%rd3646+40];
	fma.rn.f64 	%fd1761, %fd182, %fd1760, %fd1759;
	ld.const.f64 	%fd1762, [%rd3646+48];
	fma.rn.f64 	%fd1763, %fd183, %fd1762, %fd1761;
	ld.const.f64 	%fd1764, [%rd3646+56];
	fma.rn.f64 	%fd1765, %fd184, %fd1764, %fd1763;
	ld.const.f64 	%fd1766, [%rd3646+64];
	fma.rn.f64 	%fd1767, %fd185, %fd1766, %fd1765;
	ld.const.f64 	%fd1768, [%rd3646+72];
	fma.rn.f64 	%fd1769, %fd186, %fd1768, %fd1767;
	ld.const.f64 	%fd1770, [%rd3646+80];
	sub.f64 	%fd1771, %fd1769, %fd1770;
	abs.f64 	%fd187, %fd1771;
	ld.const.f64 	%fd1772, [%rd3646+88];
	mul.f64 	%fd1773, %fd554, %fd1772;
	setp.leu.f64 	%p553, %fd187, %fd1773;
	add.s32 	%r3605, %r196, 1;
	setp.lt.u32 	%p554, %r196, 9;
	and.pred  	%p555, %p553, %p554;
	@%p555 bra 	$L__BB3_524;
	and.b64  	%rd3647, %rd654, -4294967296;
	setp.ne.s64 	%p556, %rd3647, 0;
	@%p556 bra 	$L__BB3_527;
	cvt.u32.u64 	%r2285, %rd654;
	div.u32 	%r2286, %r2285, %r747;
	mul.lo.s32 	%r2287, %r2286, %r747;
	sub.s32 	%r2288, %r2285, %r2287;
	cvt.u64.u32 	%rd4904, %r2286;
	cvt.u64.u32 	%rd4905, %r2288;
	bra.uni 	$L__BB3_528;
$L__BB3_527:
	cvt.u64.u32 	%rd3648, %r747;
	div.u64 	%rd4904, %rd654, %rd3648;
	mul.lo.s64 	%rd3649, %rd4904, %rd3648;
	sub.s64 	%rd4905, %rd654, %rd3649;
$L__BB3_528:
	cvt.u32.u64 	%r198, %rd4905;
	and.b64  	%rd3650, %rd4904, -4294967296;
	setp.ne.s64 	%p557, %rd3650, 0;
	@%p557 bra 	$L__BB3_530;
	cvt.u32.u64 	%r2289, %rd4904;
	div.u32 	%r2290, %r2289, %r746;
	mul.lo.s32 	%r2291, %r2290, %r746;
	sub.s32 	%r2292, %r2289, %r2291;
	cvt.u64.u32 	%rd4906, %r2290;
	cvt.u64.u32 	%rd4907, %r2292;
	bra.uni 	$L__BB3_531;
$L__BB3_530:
	cvt.u64.u32 	%rd3651, %r746;
	div.u64 	%rd4906, %rd4904, %rd3651;
	mul.lo.s64 	%rd3652, %rd4906, %rd3651;
	sub.s64 	%rd4907, %rd4904, %rd3652;
$L__BB3_531:
	cvt.u32.u64 	%r199, %rd4907;
	and.b64  	%rd3653, %rd4906, -4294967296;
	setp.ne.s64 	%p558, %rd3653, 0;
	@%p558 bra 	$L__BB3_533;
	cvt.u32.u64 	%r2293, %rd4906;
	div.u32 	%r2294, %r2293, %r745;
	mul.lo.s32 	%r2295, %r2294, %r745;
	sub.s32 	%r2296, %r2293, %r2295;
	cvt.u64.u32 	%rd4908, %r2294;
	cvt.u64.u32 	%rd4909, %r2296;
	bra.uni 	$L__BB3_534;
$L__BB3_533:
	cvt.u64.u32 	%rd3654, %r745;
	div.u64 	%rd4908, %rd4906, %rd3654;
	mul.lo.s64 	%rd3655, %rd4908, %rd3654;
	sub.s64 	%rd4909, %rd4906, %rd3655;
$L__BB3_534:
	cvt.u32.u64 	%r200, %rd4909;
	and.b64  	%rd3656, %rd4908, -4294967296;
	setp.ne.s64 	%p559, %rd3656, 0;
	@%p559 bra 	$L__BB3_536;
	cvt.u32.u64 	%r2297, %rd4908;
	div.u32 	%r2298, %r2297, %r744;
	mul.lo.s32 	%r2299, %r2298, %r744;
	sub.s32 	%r2300, %r2297, %r2299;
	cvt.u64.u32 	%rd4910, %r2298;
	cvt.u64.u32 	%rd4911, %r2300;
	bra.uni 	$L__BB3_537;
$L__BB3_536:
	cvt.u64.u32 	%rd3657, %r744;
	div.u64 	%rd4910, %rd4908, %rd3657;
	mul.lo.s64 	%rd3658, %rd4910, %rd3657;
	sub.s64 	%rd4911, %rd4908, %rd3658;
$L__BB3_537:
	cvt.u32.u64 	%r201, %rd4911;
	and.b64  	%rd3659, %rd4910, -4294967296;
	setp.ne.s64 	%p560, %rd3659, 0;
	@%p560 bra 	$L__BB3_539;
	cvt.u32.u64 	%r2301, %rd4910;
	div.u32 	%r2302, %r2301, %r743;
	mul.lo.s32 	%r2303, %r2302, %r743;
	sub.s32 	%r2304, %r2301, %r2303;
	cvt.u64.u32 	%rd4912, %r2302;
	cvt.u64.u32 	%rd4913, %r2304;
	bra.uni 	$L__BB3_540;
$L__BB3_539:
	cvt.u64.u32 	%rd3660, %r743;
	div.u64 	%rd4912, %rd4910, %rd3660;
	mul.lo.s64 	%rd3661, %rd4912, %rd3660;
	sub.s64 	%rd4913, %rd4910, %rd3661;
$L__BB3_540:
	cvt.u32.u64 	%r202, %rd4913;
	and.b64  	%rd3662, %rd4912, -4294967296;
	setp.ne.s64 	%p561, %rd3662, 0;
	@%p561 bra 	$L__BB3_542;
	cvt.u32.u64 	%r2305, %rd4912;
	div.u32 	%r2306, %r2305, %r742;
	mul.lo.s32 	%r2307, %r2306, %r742;
	sub.s32 	%r2308, %r2305, %r2307;
	cvt.u64.u32 	%rd4914, %r2306;
	cvt.u64.u32 	%rd4915, %r2308;
	bra.uni 	$L__BB3_543;
$L__BB3_542:
	cvt.u64.u32 	%rd3663, %r742;
	div.u64 	%rd4914, %rd4912, %rd3663;
	mul.lo.s64 	%rd3664, %rd4914, %rd3663;
	sub.s64 	%rd4915, %rd4912, %rd3664;
$L__BB3_543:
	cvt.u32.u64 	%r203, %rd4915;
	and.b64  	%rd3665, %rd4914, -4294967296;
	setp.ne.s64 	%p562, %rd3665, 0;
	@%p562 bra 	$L__BB3_545;
	cvt.u32.u64 	%r2309, %rd4914;
	div.u32 	%r2310, %r2309, %r741;
	mul.lo.s32 	%r2311, %r2310, %r741;
	sub.s32 	%r2312, %r2309, %r2311;
	cvt.u64.u32 	%rd4916, %r2310;
	cvt.u64.u32 	%rd4917, %r2312;
	bra.uni 	$L__BB3_546;
$L__BB3_545:
	cvt.u64.u32 	%rd3666, %r741;
	div.u64 	%rd4916, %rd4914, %rd3666;
	mul.lo.s64 	%rd3667, %rd4916, %rd3666;
	sub.s64 	%rd4917, %rd4914, %rd3667;
$L__BB3_546:
	cvt.u32.u64 	%r204, %rd4917;
	and.b64  	%rd3668, %rd4916, -4294967296;
	setp.ne.s64 	%p563, %rd3668, 0;
	@%p563 bra 	$L__BB3_548;
	cvt.u32.u64 	%r2313, %rd4916;
	div.u32 	%r2314, %r2313, %r740;
	mul.lo.s32 	%r2315, %r2314, %r740;
	sub.s32 	%r2316, %r2313, %r2315;
	cvt.u64.u32 	%rd4918, %r2314;
	cvt.u64.u32 	%rd4919, %r2316;
	bra.uni 	$L__BB3_549;
$L__BB3_548:
	cvt.u64.u32 	%rd3669, %r740;
	div.u64 	%rd4918, %rd4916, %rd3669;
	mul.lo.s64 	%rd3670, %rd4918, %rd3669;
	sub.s64 	%rd4919, %rd4916, %rd3670;
$L__BB3_549:
	cvt.u32.u64 	%r205, %rd4919;
	and.b64  	%rd3671, %rd4918, -4294967296;
	setp.ne.s64 	%p564, %rd3671, 0;
	@%p564 bra 	$L__BB3_551;
	cvt.u32.u64 	%r2317, %rd4918;
	div.u32 	%r2318, %r2317, %r739;
	mul.lo.s32 	%r2319, %r2318, %r739;
	sub.s32 	%r2320, %r2317, %r2319;
	cvt.u64.u32 	%rd4920, %r2318;
	cvt.u64.u32 	%rd4921, %r2320;
	bra.uni 	$L__BB3_552;
$L__BB3_551:
	cvt.u64.u32 	%rd3672, %r739;
	div.u64 	%rd4920, %rd4918, %rd3672;
	mul.lo.s64 	%rd3673, %rd4920, %rd3672;
	sub.s64 	%rd4921, %rd4918, %rd3673;
$L__BB3_552:
	cvt.u32.u64 	%r2322, %rd4921;
	cvt.u32.u64 	%r2323, %rd4920;
	cvt.rn.f64.u32 	%fd1774, %r2323;
	ld.const.f64 	%fd1775, [d_b+16];
	ld.const.f64 	%fd1776, [d_b];
	fma.rn.f64 	%fd188, %fd1775, %fd1774, %fd1776;
	cvt.rn.f64.u32 	%fd1777, %r2322;
	ld.const.f64 	%fd1778, [d_b+40];
	ld.const.f64 	%fd1779, [d_b+24];
	fma.rn.f64 	%fd189, %fd1778, %fd1777, %fd1779;
	cvt.rn.f64.u32 	%fd1780, %r205;
	ld.const.f64 	%fd1781, [d_b+64];
	ld.const.f64 	%fd1782, [d_b+48];
	fma.rn.f64 	%fd190, %fd1781, %fd1780, %fd1782;
	cvt.rn.f64.u32 	%fd1783, %r204;
	ld.const.f64 	%fd1784, [d_b+88];
	ld.const.f64 	%fd1785, [d_b+72];
	fma.rn.f64 	%fd191, %fd1784, %fd1783, %fd1785;
	cvt.rn.f64.u32 	%fd1786, %r203;
	ld.const.f64 	%fd1787, [d_b+112];
	ld.const.f64 	%fd1788, [d_b+96];
	fma.rn.f64 	%fd192, %fd1787, %fd1786, %fd1788;
	cvt.rn.f64.u32 	%fd1789, %r202;
	ld.const.f64 	%fd1790, [d_b+136];
	ld.const.f64 	%fd1791, [d_b+120];
	fma.rn.f64 	%fd193, %fd1790, %fd1789, %fd1791;
	cvt.rn.f64.u32 	%fd1792, %r201;
	ld.const.f64 	%fd1793, [d_b+160];
	fma.rn.f64 	%fd194, %fd1793, %fd1792, %fd139;
	cvt.rn.f64.u32 	%fd1794, %r200;
	ld.const.f64 	%fd1795, [d_b+184];
	ld.const.f64 	%fd1796, [d_b+168];
	fma.rn.f64 	%fd195, %fd1795, %fd1794, %fd1796;
	cvt.rn.f64.u32 	%fd1797, %r199;
	ld.const.f64 	%fd1798, [d_b+208];
	fma.rn.f64 	%fd196, %fd1798, %fd1797, %fd141;
	cvt.rn.f64.u32 	%fd1799, %r198;
	ld.const.f64 	%fd1800, [d_b+232];
	fma.rn.f64 	%fd197, %fd1800, %fd1799, %fd143;
	mov.b32 	%r3606, 0;
	mov.u64 	%rd3675, d_a;
$L__BB3_553:
	mov.u32 	%r206, %r3606;
	mul.lo.s32 	%r2324, %r206, 12;
	mul.wide.u32 	%rd3674, %r2324, 8;
	add.s64 	%rd3676, %rd3675, %rd3674;
	ld.const.f64 	%fd1801, [%rd3676];
	ld.const.f64 	%fd1802, [%rd3676+8];
	mul.f64 	%fd1803, %fd189, %fd1802;
	fma.rn.f64 	%fd1804, %fd188, %fd1801, %fd1803;
	ld.const.f64 	%fd1805, [%rd3676+16];
	fma.rn.f64 	%fd1806, %fd190, %fd1805, %fd1804;
	ld.const.f64 	%fd1807, [%rd3676+24];
	fma.rn.f64 	%fd1808, %fd191, %fd1807, %fd1806;
	ld.const.f64 	%fd1809, [%rd3676+32];
	fma.rn.f64 	%fd1810, %fd192, %fd1809, %fd1808;
	ld.const.f64 	%fd1811, [%rd3676+40];
	fma.rn.f64 	%fd1812, %fd193, %fd1811, %fd1810;
	ld.const.f64 	%fd1813, [%rd3676+48];
	fma.rn.f64 	%fd1814, %fd194, %fd1813, %fd1812;
	ld.const.f64 	%fd1815, [%rd3676+56];
	fma.rn.f64 	%fd1816, %fd195, %fd1815, %fd1814;
	ld.const.f64 	%fd1817, [%rd3676+64];
	fma.rn.f64 	%fd1818, %fd196, %fd1817, %fd1816;
	ld.const.f64 	%fd1819, [%rd3676+72];
	fma.rn.f64 	%fd1820, %fd197, %fd1819, %fd1818;
	ld.const.f64 	%fd1821, [%rd3676+80];
	sub.f64 	%fd1822, %fd1820, %fd1821;
	abs.f64 	%fd198, %fd1822;
	ld.const.f64 	%fd1823, [%rd3676+88];
	mul.f64 	%fd1824, %fd554, %fd1823;
	setp.leu.f64 	%p565, %fd198, %fd1824;
	add.s32 	%r3606, %r206, 1;
	setp.lt.u32 	%p566, %r206, 9;
	and.pred  	%p567, %p565, %p566;
	@%p567 bra 	$L__BB3_553;
	and.b64  	%rd3677, %rd655, -4294967296;
	setp.ne.s64 	%p568, %rd3677, 0;
	@%p568 bra 	$L__BB3_556;
	cvt.u32.u64 	%r2325, %rd655;
	div.u32 	%r2326, %r2325, %r747;
	mul.lo.s32 	%r2327, %r2326, %r747;
	sub.s32 	%r2328, %r2325, %r2327;
	cvt.u64.u32 	%rd4922, %r2326;
	cvt.u64.u32 	%rd4923, %r2328;
	bra.uni 	$L__BB3_557;
$L__BB3_556:
	cvt.u64.u32 	%rd3678, %r747;
	div.u64 	%rd4922, %rd655, %rd3678;
	mul.lo.s64 	%rd3679, %rd4922, %rd3678;
	sub.s64 	%rd4923, %rd655, %rd3679;
$L__BB3_557:
	cvt.u32.u64 	%r208, %rd4923;
	and.b64  	%rd3680, %rd4922, -4294967296;
	setp.ne.s64 	%p569, %rd3680, 0;
	@%p569 bra 	$L__BB3_559;
	cvt.u32.u64 	%r2329, %rd4922;
	div.u32 	%r2330, %r2329, %r746;
	mul.lo.s32 	%r2331, %r2330, %r746;
	sub.s32 	%r2332, %r2329, %r2331;
	cvt.u64.u32 	%rd4924, %r2330;
	cvt.u64.u32 	%rd4925, %r2332;
	bra.uni 	$L__BB3_560;
$L__BB3_559:
	cvt.u64.u32 	%rd3681, %r746;
	div.u64 	%rd4924, %rd4922, %rd3681;
	mul.lo.s64 	%rd3682, %rd4924, %rd3681;
	sub.s64 	%rd4925, %rd4922, %rd3682;
$L__BB3_560:
	cvt.u32.u64 	%r209, %rd4925;
	and.b64  	%rd3683, %rd4924, -4294967296;
	setp.ne.s64 	%p570, %rd3683, 0;
	@%p570 bra 	$L__BB3_562;
	cvt.u32.u64 	%r2333, %rd4924;
	div.u32 	%r2334, %r2333, %r745;
	mul.lo.s32 	%r2335, %r2334, %r745;
	sub.s32 	%r2336, %r2333, %r2335;
	cvt.u64.u32 	%rd4926, %r2334;
	cvt.u64.u32 	%rd4927, %r2336;
	bra.uni 	$L__BB3_563;
$L__BB3_562:
	cvt.u64.u32 	%rd3684, %r745;
	div.u64 	%rd4926, %rd4924, %rd3684;
	mul.lo.s64 	%rd3685, %rd4926, %rd3684;
	sub.s64 	%rd4927, %rd4924, %rd3685;
$L__BB3_563:
	cvt.u32.u64 	%r210, %rd4927;
	and.b64  	%rd3686, %rd4926, -4294967296;
	setp.ne.s64 	%p571, %rd3686, 0;
	@%p571 bra 	$L__BB3_565;
	cvt.u32.u64 	%r2337, %rd4926;
	div.u32 	%r2338, %r2337, %r744;
	mul.lo.s32 	%r2339, %r2338, %r744;
	sub.s32 	%r2340, %r2337, %r2339;
	cvt.u64.u32 	%rd4928, %r2338;
	cvt.u64.u32 	%rd4929, %r2340;
	bra.uni 	$L__BB3_566;
$L__BB3_565:
	cvt.u64.u32 	%rd3687, %r744;
	div.u64 	%rd4928, %rd4926, %rd3687;
	mul.lo.s64 	%rd3688, %rd4928, %rd3687;
	sub.s64 	%rd4929, %rd4926, %rd3688;
$L__BB3_566:
	cvt.u32.u64 	%r211, %rd4929;
	and.b64  	%rd3689, %rd4928, -4294967296;
	setp.ne.s64 	%p572, %rd3689, 0;
	@%p572 bra 	$L__BB3_568;
	cvt.u32.u64 	%r2341, %rd4928;
	div.u32 	%r2342, %r2341, %r743;
	mul.lo.s32 	%r2343, %r2342, %r743;
	sub.s32 	%r2344, %r2341, %r2343;
	cvt.u64.u32 	%rd4930, %r2342;
	cvt.u64.u32 	%rd4931, %r2344;
	bra.uni 	$L__BB3_569;
$L__BB3_568:
	cvt.u64.u32 	%rd3690, %r743;
	div.u64 	%rd4930, %rd4928, %rd3690;
	mul.lo.s64 	%rd3691, %rd4930, %rd3690;
	sub.s64 	%rd4931, %rd4928, %rd3691;
$L__BB3_569:
	cvt.u32.u64 	%r212, %rd4931;
	and.b64  	%rd3692, %rd4930, -4294967296;
	setp.ne.s64 	%p573, %rd3692, 0;
	@%p573 bra 	$L__BB3_571;
	cvt.u32.u64 	%r2345, %rd4930;
	div.u32 	%r2346, %r2345, %r742;
	mul.lo.s32 	%r2347, %r2346, %r742;
	sub.s32 	%r2348, %r2345, %r2347;
	cvt.u64.u32 	%rd4932, %r2346;
	cvt.u64.u32 	%rd4933, %r2348;
	bra.uni 	$L__BB3_572;
$L__BB3_571:
	cvt.u64.u32 	%rd3693, %r742;
	div.u64 	%rd4932, %rd4930, %rd3693;
	mul.lo.s64 	%rd3694, %rd4932, %rd3693;
	sub.s64 	%rd4933, %rd4930, %rd3694;
$L__BB3_572:
	cvt.u32.u64 	%r213, %rd4933;
	and.b64  	%rd3695, %rd4932, -4294967296;
	setp.ne.s64 	%p574, %rd3695, 0;
	@%p574 bra 	$L__BB3_574;
	cvt.u32.u64 	%r2349, %rd4932;
	div.u32 	%r2350, %r2349, %r741;
	mul.lo.s32 	%r2351, %r2350, %r741;
	sub.s32 	%r2352, %r2349, %r2351;
	cvt.u64.u32 	%rd4934, %r2350;
	cvt.u64.u32 	%rd4935, %r2352;
	bra.uni 	$L__BB3_575;
$L__BB3_574:
	cvt.u64.u32 	%rd3696, %r741;
	div.u64 	%rd4934, %rd4932, %rd3696;
	mul.lo.s64 	%rd3697, %rd4934, %rd3696;
	sub.s64 	%rd4935, %rd4932, %rd3697;
$L__BB3_575:
	cvt.u32.u64 	%r214, %rd4935;
	and.b64  	%rd3698, %rd4934, -4294967296;
	setp.ne.s64 	%p575, %rd3698, 0;
	@%p575 bra 	$L__BB3_577;
	cvt.u32.u64 	%r2353, %rd4934;
	div.u32 	%r2354, %r2353, %r740;
	mul.lo.s32 	%r2355, %r2354, %r740;
	sub.s32 	%r2356, %r2353, %r2355;
	cvt.u64.u32 	%rd4936, %r2354;
	cvt.u64.u32 	%rd4937, %r2356;
	bra.uni 	$L__BB3_578;
$L__BB3_577:
	cvt.u64.u32 	%rd3699, %r740;
	div.u64 	%rd4936, %rd4934, %rd3699;
	mul.lo.s64 	%rd3700, %rd4936, %rd3699;
	sub.s64 	%rd4937, %rd4934, %rd3700;
$L__BB3_578:
	cvt.u32.u64 	%r215, %rd4937;
	and.b64  	%rd3701, %rd4936, -4294967296;
	setp.ne.s64 	%p576, %rd3701, 0;
	@%p576 bra 	$L__BB3_580;
	cvt.u32.u64 	%r2357, %rd4936;
	div.u32 	%r2358, %r2357, %r739;
	mul.lo.s32 	%r2359, %r2358, %r739;
	sub.s32 	%r2360, %r2357, %r2359;
	cvt.u64.u32 	%rd4938, %r2358;
	cvt.u64.u32 	%rd4939, %r2360;
	bra.uni 	$L__BB3_581;
$L__BB3_580:
	cvt.u64.u32 	%rd3702, %r739;
	div.u64 	%rd4938, %rd4936, %rd3702;
	mul.lo.s64 	%rd3703, %rd4938, %rd3702;
	sub.s64 	%rd4939, %rd4936, %rd3703;
$L__BB3_581:
	cvt.u32.u64 	%r2362, %rd4939;
	cvt.u32.u64 	%r2363, %rd4938;
	cvt.rn.f64.u32 	%fd1825, %r2363;
	ld.const.f64 	%fd1826, [d_b+16];
	ld.const.f64 	%fd1827, [d_b];
	fma.rn.f64 	%fd199, %fd1826, %fd1825, %fd1827;
	cvt.rn.f64.u32 	%fd1828, %r2362;
	ld.const.f64 	%fd1829, [d_b+40];
	ld.const.f64 	%fd1830, [d_b+24];
	fma.rn.f64 	%fd200, %fd1829, %fd1828, %fd1830;
	cvt.rn.f64.u32 	%fd1831, %r215;
	ld.const.f64 	%fd1832, [d_b+64];
	ld.const.f64 	%fd1833, [d_b+48];
	fma.rn.f64 	%fd201, %fd1832, %fd1831, %fd1833;
	cvt.rn.f64.u32 	%fd1834, %r214;
	ld.const.f64 	%fd1835, [d_b+88];
	ld.const.f64 	%fd1836, [d_b+72];
	fma.rn.f64 	%fd202, %fd1835, %fd1834, %fd1836;
	cvt.rn.f64.u32 	%fd1837, %r213;
	ld.const.f64 	%fd1838, [d_b+112];
	ld.const.f64 	%fd1839, [d_b+96];
	fma.rn.f64 	%fd203, %fd1838, %fd1837, %fd1839;
	cvt.rn.f64.u32 	%fd1840, %r212;
	ld.const.f64 	%fd1841, [d_b+136];
	ld.const.f64 	%fd1842, [d_b+120];
	fma.rn.f64 	%fd204, %fd1841, %fd1840, %fd1842;
	cvt.rn.f64.u32 	%fd1843, %r211;
	ld.const.f64 	%fd1844, [d_b+160];
	fma.rn.f64 	%fd205, %fd1844, %fd1843, %fd139;
	cvt.rn.f64.u32 	%fd1845, %r210;
	ld.const.f64 	%fd1846, [d_b+184];
	ld.const.f64 	%fd1847, [d_b+168];
	fma.rn.f64 	%fd206, %fd1846, %fd1845, %fd1847;
	cvt.rn.f64.u32 	%fd1848, %r209;
	ld.const.f64 	%fd1849, [d_b+208];
	ld.const.f64 	%fd1850, [d_b+192];
	fma.rn.f64 	%fd207, %fd1849, %fd1848, %fd1850;
	cvt.rn.f64.u32 	%fd1851, %r208;
	ld.const.f64 	%fd1852, [d_b+232];
	ld.const.f64 	%fd1853, [d_b+216];
	fma.rn.f64 	%fd208, %fd1852, %fd1851, %fd1853;
	mov.b32 	%r3607, 0;
	mov.u64 	%rd3705, d_a;
$L__BB3_582:
	mov.u32 	%r216, %r3607;
	mul.lo.s32 	%r2364, %r216, 12;
	mul.wide.u32 	%rd3704, %r2364, 8;
	add.s64 	%rd3706, %rd3705, %rd3704;
	ld.const.f64 	%fd1854, [%rd3706];
	ld.const.f64 	%fd1855, [%rd3706+8];
	mul.f64 	%fd1856, %fd200, %fd1855;
	fma.rn.f64 	%fd1857, %fd199, %fd1854, %fd1856;
	ld.const.f64 	%fd1858, [%rd3706+16];
	fma.rn.f64 	%fd1859, %fd201, %fd1858, %fd1857;
	ld.const.f64 	%fd1860, [%rd3706+24];
	fma.rn.f64 	%fd1861, %fd202, %fd1860, %fd1859;
	ld.const.f64 	%fd1862, [%rd3706+32];
	fma.rn.f64 	%fd1863, %fd203, %fd1862, %fd1861;
	ld.const.f64 	%fd1864, [%rd3706+40];
	fma.rn.f64 	%fd1865, %fd204, %fd1864, %fd1863;
	ld.const.f64 	%fd1866, [%rd3706+48];
	fma.rn.f64 	%fd1867, %fd205, %fd1866, %fd1865;
	ld.const.f64 	%fd1868, [%rd3706+56];
	fma.rn.f64 	%fd1869, %fd206, %fd1868, %fd1867;
	ld.const.f64 	%fd1870, [%rd3706+64];
	fma.rn.f64 	%fd1871, %fd207, %fd1870, %fd1869;
	ld.const.f64 	%fd1872, [%rd3706+72];
	fma.rn.f64 	%fd1873, %fd208, %fd1872, %fd1871;
	ld.const.f64 	%fd1874, [%rd3706+80];
	sub.f64 	%fd1875, %fd1873, %fd1874;
	abs.f64 	%fd209, %fd1875;
	ld.const.f64 	%fd1876, [%rd3706+88];
	mul.f64 	%fd1877, %fd554, %fd1876;
	setp.leu.f64 	%p577, %fd209, %fd1877;
	add.s32 	%r3607, %r216, 1;
	setp.lt.u32 	%p578, %r216, 9;
	and.pred  	%p579, %p577, %p578;
	@%p579 bra 	$L__BB3_582;
	and.b64  	%rd3707, %rd656, -4294967296;
	setp.ne.s64 	%p580, %rd3707, 0;
	@%p580 bra 	$L__BB3_585;
	cvt.u32.u64 	%r2365, %rd656;
	div.u32 	%r2366, %r2365, %r747;
	mul.lo.s32 	%r2367, %r2366, %r747;
	sub.s32 	%r2368, %r2365, %r2367;
	cvt.u64.u32 	%rd4940, %r2366;
	cvt.u64.u32 	%rd4941, %r2368;
	bra.uni 	$L__BB3_586;
$L__BB3_585:
	cvt.u64.u32 	%rd3708, %r747;
	div.u64 	%rd4940, %rd656, %rd3708;
	mul.lo.s64 	%rd3709, %rd4940, %rd3708;
	sub.s64 	%rd4941, %rd656, %rd3709;
$L__BB3_586:
	cvt.u32.u64 	%r218, %rd4941;
	and.b64  	%rd3710, %rd4940, -4294967296;
	setp.ne.s64 	%p581, %rd3710, 0;
	@%p581 bra 	$L__BB3_588;
	cvt.u32.u64 	%r2369, %rd4940;
	div.u32 	%r2370, %r2369, %r746;
	mul.lo.s32 	%r2371, %r2370, %r746;
	sub.s32 	%r2372, %r2369, %r2371;
	cvt.u64.u32 	%rd4942, %r2370;
	cvt.u64.u32 	%rd4943, %r2372;
	bra.uni 	$L__BB3_589;
$L__BB3_588:
	cvt.u64.u32 	%rd3711, %r746;
	div.u64 	%rd4942, %rd4940, %rd3711;
	mul.lo.s64 	%rd3712, %rd4942, %rd3711;
	sub.s64 	%rd4943, %rd4940, %rd3712;
$L__BB3_589:
	cvt.u32.u64 	%r219, %rd4943;
	and.b64  	%rd3713, %rd4942, -4294967296;
	setp.ne.s64 	%p582, %rd3713, 0;
	@%p582 bra 	$L__BB3_591;
	cvt.u32.u64 	%r2373, %rd4942;
	div.u32 	%r2374, %r2373, %r745;
	mul.lo.s32 	%r2375, %r2374, %r745;
	sub.s32 	%r2376, %r2373, %r2375;
	cvt.u64.u32 	%rd4944, %r2374;
	cvt.u64.u32 	%rd4945, %r2376;
	bra.uni 	$L__BB3_592;
$L__BB3_591:
	cvt.u64.u32 	%rd3714, %r745;
	div.u64 	%rd4944, %rd4942, %rd3714;
	mul.lo.s64 	%rd3715, %rd4944, %rd3714;
	sub.s64 	%rd4945, %rd4942, %rd3715;
$L__BB3_592:
	cvt.u32.u64 	%r220, %rd4945;
	and.b64  	%rd3716, %rd4944, -4294967296;
	setp.ne.s64 	%p583, %rd3716, 0;
	@%p583 bra 	$L__BB3_594;
	cvt.u32.u64 	%r2377, %rd4944;
	div.u32 	%r2378, %r2377, %r744;
	mul.lo.s32 	%r2379, %r2378, %r744;
	sub.s32 	%r2380, %r2377, %r2379;
	cvt.u64.u32 	%rd4946, %r2378;
	cvt.u64.u32 	%rd4947, %r2380;
	bra.uni 	$L__BB3_595;
$L__BB3_594:
	cvt.u64.u32 	%rd3717, %r744;
	div.u64 	%rd4946, %rd4944, %rd3717;
	mul.lo.s64 	%rd3718, %rd4946, %rd3717;
	sub.s64 	%rd4947, %rd4944, %rd3718;
$L__BB3_595:
	cvt.u32.u64 	%r221, %rd4947;
	and.b64  	%rd3719, %rd4946, -4294967296;
	setp.ne.s64 	%p584, %rd3719, 0;
	@%p584 bra 	$L__BB3_597;
	cvt.u32.u64 	%r2381, %rd4946;
	div.u32 	%r2382, %r2381, %r743;
	mul.lo.s32 	%r2383, %r2382, %r743;
	sub.s32 	%r2384, %r2381, %r2383;
	cvt.u64.u32 	%rd4948, %r2382;
	cvt.u64.u32 	%rd4949, %r2384;
	bra.uni 	$L__BB3_598;
$L__BB3_597:
	cvt.u64.u32 	%rd3720, %r743;
	div.u64 	%rd4948, %rd4946, %rd3720;
	mul.lo.s64 	%rd3721, %rd4948, %rd3720;
	sub.s64 	%rd4949, %rd4946, %rd3721;
$L__BB3_598:
	cvt.u32.u64 	%r222, %rd4949;
	and.b64  	%rd3722, %rd4948, -4294967296;
	setp.ne.s64 	%p585, %rd3722, 0;
	@%p585 bra 	$L__BB3_600;
	cvt.u32.u64 	%r2385, %rd4948;
	div.u32 	%r2386, %r2385, %r742;
	mul.lo.s32 	%r2387, %r2386, %r742;
	sub.s32 	%r2388, %r2385, %r2387;
	cvt.u64.u32 	%rd4950, %r2386;
	cvt.u64.u32 	%rd4951, %r2388;
	bra.uni 	$L__BB3_601;
$L__BB3_600:
	cvt.u64.u32 	%rd3723, %r742;
	div.u64 	%rd4950, %rd4948, %rd3723;
	mul.lo.s64 	%rd3724, %rd4950, %rd3723;
	sub.s64 	%rd4951, %rd4948, %rd3724;
$L__BB3_601:
	cvt.u32.u64 	%r223, %rd4951;
	and.b64  	%rd3725, %rd4950, -4294967296;
	setp.ne.s64 	%p586, %rd3725, 0;
	@%p586 bra 	$L__BB3_603;
	cvt.u32.u64 	%r2389, %rd4950;
	div.u32 	%r2390, %r2389, %r741;
	mul.lo.s32 	%r2391, %r2390, %r741;
	sub.s32 	%r2392, %r2389, %r2391;
	cvt.u64.u32 	%rd4952, %r2390;
	cvt.u64.u32 	%rd4953, %r2392;
	bra.uni 	$L__BB3_604;
$L__BB3_603:
	cvt.u64.u32 	%rd3726, %r741;
	div.u64 	%rd4952, %rd4950, %rd3726;
	mul.lo.s64 	%rd3727, %rd4952, %rd3726;
	sub.s64 	%rd4953, %rd4950, %rd3727;
$L__BB3_604:
	cvt.u32.u64 	%r224, %rd4953;
	and.b64  	%rd3728, %rd4952, -4294967296;
	setp.ne.s64 	%p587, %rd3728, 0;
	@%p587 bra 	$L__BB3_606;
	cvt.u32.u64 	%r2393, %rd4952;
	div.u32 	%r2394, %r2393, %r740;
	mul.lo.s32 	%r2395, %r2394, %r740;
	sub.s32 	%r2396, %r2393, %r2395;
	cvt.u64.u32 	%rd4954, %r2394;
	cvt.u64.u32 	%rd4955, %r2396;
	bra.uni 	$L__BB3_607;
$L__BB3_606:
	cvt.u64.u32 	%rd3729, %r740;
	div.u64 	%rd4954, %rd4952, %rd3729;
	mul.lo.s64 	%rd3730, %rd4954, %rd3729;
	sub.s64 	%rd4955, %rd4952, %rd3730;
$L__BB3_607:
	cvt.u32.u64 	%r225, %rd4955;
	and.b64  	%rd3731, %rd4954, -4294967296;
	setp.ne.s64 	%p588, %rd3731, 0;
	@%p588 bra 	$L__BB3_609;
	cvt.u32.u64 	%r2397, %rd4954;
	div.u32 	%r2398, %r2397, %r739;
	mul.lo.s32 	%r2399, %r2398, %r739;
	sub.s32 	%r2400, %r2397, %r2399;
	cvt.u64.u32 	%rd4956, %r2398;
	cvt.u64.u32 	%rd4957, %r2400;
	bra.uni 	$L__BB3_610;
$L__BB3_609:
	cvt.u64.u32 	%rd3732, %r739;
	div.u64 	%rd4956, %rd4954, %rd3732;
	mul.lo.s64 	%rd3733, %rd4956, %rd3732;
	sub.s64 	%rd4957, %rd4954, %rd3733;
$L__BB3_610:
	cvt.u32.u64 	%r2402, %rd4957;
	cvt.u32.u64 	%r2403, %rd4956;
	cvt.rn.f64.u32 	%fd1878, %r2403;
	ld.const.f64 	%fd1879, [d_b+16];
	ld.const.f64 	%fd1880, [d_b];
	fma.rn.f64 	%fd210, %fd1879, %fd1878, %fd1880;
	cvt.rn.f64.u32 	%fd1881, %r2402;
	ld.const.f64 	%fd1882, [d_b+40];
	ld.const.f64 	%fd1883, [d_b+24];
	fma.rn.f64 	%fd211, %fd1882, %fd1881, %fd1883;
	cvt.rn.f64.u32 	%fd1884, %r225;
	ld.const.f64 	%fd1885, [d_b+64];
	ld.const.f64 	%fd1886, [d_b+48];
	fma.rn.f64 	%fd212, %fd1885, %fd1884, %fd1886;
	cvt.rn.f64.u32 	%fd1887, %r224;
	ld.const.f64 	%fd1888, [d_b+88];
	ld.const.f64 	%fd1889, [d_b+72];
	fma.rn.f64 	%fd213, %fd1888, %fd1887, %fd1889;
	cvt.rn.f64.u32 	%fd1890, %r223;
	ld.const.f64 	%fd1891, [d_b+112];
	ld.const.f64 	%fd1892, [d_b+96];
	fma.rn.f64 	%fd214, %fd1891, %fd1890, %fd1892;
	cvt.rn.f64.u32 	%fd1893, %r222;
	ld.const.f64 	%fd1894, [d_b+136];
	ld.const.f64 	%fd1895, [d_b+120];
	fma.rn.f64 	%fd215, %fd1894, %fd1893, %fd1895;
	cvt.rn.f64.u32 	%fd1896, %r221;
	ld.const.f64 	%fd1897, [d_b+160];
	ld.const.f64 	%fd1898, [d_b+144];
	fma.rn.f64 	%fd216, %fd1897, %fd1896, %fd1898;
	cvt.rn.f64.u32 	%fd1899, %r220;
	ld.const.f64 	%fd1900, [d_b+184];
	ld.const.f64 	%fd1901, [d_b+168];
	fma.rn.f64 	%fd217, %fd1900, %fd1899, %fd1901;
	cvt.rn.f64.u32 	%fd1902, %r219;
	ld.const.f64 	%fd1903, [d_b+208];
	ld.const.f64 	%fd1904, [d_b+192];
	fma.rn.f64 	%fd218, %fd1903, %fd1902, %fd1904;
	cvt.rn.f64.u32 	%fd1905, %r218;
	ld.const.f64 	%fd1906, [d_b+232];
	ld.const.f64 	%fd1907, [d_b+216];
	fma.rn.f64 	%fd219, %fd1906, %fd1905, %fd1907;
	mov.b32 	%r3608, 0;
	mov.u64 	%rd3735, d_a;
$L__BB3_611:
	mov.u32 	%r226, %r3608;
	mul.lo.s32 	%r2404, %r226, 12;
	mul.wide.u32 	%rd3734, %r2404, 8;
	add.s64 	%rd3736, %rd3735, %rd3734;
	ld.const.f64 	%fd1908, [%rd3736];
	ld.const.f64 	%fd1909, [%rd3736+8];
	mul.f64 	%fd1910, %fd211, %fd1909;
	fma.rn.f64 	%fd1911, %fd210, %fd1908, %fd1910;
	ld.const.f64 	%fd1912, [%rd3736+16];
	fma.rn.f64 	%fd1913, %fd212, %fd1912, %fd1911;
	ld.const.f64 	%fd1914, [%rd3736+24];
	fma.rn.f64 	%fd1915, %fd213, %fd1914, %fd1913;
	ld.const.f64 	%fd1916, [%rd3736+32];
	fma.rn.f64 	%fd1917, %fd214, %fd1916, %fd1915;
	ld.const.f64 	%fd1918, [%rd3736+40];
	fma.rn.f64 	%fd1919, %fd215, %fd1918, %fd1917;
	ld.const.f64 	%fd1920, [%rd3736+48];
	fma.rn.f64 	%fd1921, %fd216, %fd1920, %fd1919;
	ld.const.f64 	%fd1922, [%rd3736+56];
	fma.rn.f64 	%fd1923, %fd217, %fd1922, %fd1921;
	ld.const.f64 	%fd1924, [%rd3736+64];
	fma.rn.f64 	%fd1925, %fd218, %fd1924, %fd1923;
	ld.const.f64 	%fd1926, [%rd3736+72];
	fma.rn.f64 	%fd1927, %fd219, %fd1926, %fd1925;
	ld.const.f64 	%fd1928, [%rd3736+80];
	sub.f64 	%fd1929, %fd1927, %fd1928;
	abs.f64 	%fd220, %fd1929;
	ld.const.f64 	%fd1930, [%rd3736+88];
	mul.f64 	%fd1931, %fd554, %fd1930;
	setp.leu.f64 	%p589, %fd220, %fd1931;
	add.s32 	%r3608, %r226, 1;
	setp.lt.u32 	%p590, %r226, 9;
	and.pred  	%p591, %p589, %p590;
	@%p591 bra 	$L__BB3_611;
	and.b64  	%rd3737, %rd657, -4294967296;
	setp.ne.s64 	%p592, %rd3737, 0;
	@%p592 bra 	$L__BB3_614;
	cvt.u32.u64 	%r2405, %rd657;
	div.u32 	%r2406, %r2405, %r747;
	mul.lo.s32 	%r2407, %r2406, %r747;
	sub.s32 	%r2408, %r2405, %r2407;
	cvt.u64.u32 	%rd4958, %r2406;
	cvt.u64.u32 	%rd4959, %r2408;
	bra.uni 	$L__BB3_615;
$L__BB3_614:
	cvt.u64.u32 	%rd3738, %r747;
	div.u64 	%rd4958, %rd657, %rd3738;
	mul.lo.s64 	%rd3739, %rd4958, %rd3738;
	sub.s64 	%rd4959, %rd657, %rd3739;
$L__BB3_615:
	cvt.u32.u64 	%r228, %rd4959;
	and.b64  	%rd3740, %rd4958, -4294967296;
	setp.ne.s64 	%p593, %rd3740, 0;
	@%p593 bra 	$L__BB3_617;
	cvt.u32.u64 	%r2409, %rd4958;
	div.u32 	%r2410, %r2409, %r746;
	mul.lo.s32 	%r2411, %r2410, %r746;
	sub.s32 	%r2412, %r2409, %r2411;
	cvt.u64.u32 	%rd4960, %r2410;
	cvt.u64.u32 	%rd4961, %r2412;
	bra.uni 	$L__BB3_618;
$L__BB3_617:
	cvt.u64.u32 	%rd3741, %r746;
	div.u64 	%rd4960, %rd4958, %rd3741;
	mul.lo.s64 	%rd3742, %rd4960, %rd3741;
	sub.s64 	%rd4961, %rd4958, %rd3742;
$L__BB3_618:
	cvt.u32.u64 	%r229, %rd4961;
	and.b64  	%rd3743, %rd4960, -4294967296;
	setp.ne.s64 	%p594, %rd3743, 0;
	@%p594 bra 	$L__BB3_620;
	cvt.u32.u64 	%r2413, %rd4960;
	div.u32 	%r2414, %r2413, %r745;
	mul.lo.s32 	%r2415, %r2414, %r745;
	sub.s32 	%r2416, %r2413, %r2415;
	cvt.u64.u32 	%rd4962, %r2414;
	cvt.u64.u32 	%rd4963, %r2416;
	bra.uni 	$L__BB3_621;
$L__BB3_620:
	cvt.u64.u32 	%rd3744, %r745;
	div.u64 	%rd4962, %rd4960, %rd3744;
	mul.lo.s64 	%rd3745, %rd4962, %rd3744;
	sub.s64 	%rd4963, %rd4960, %rd3745;
$L__BB3_621:
	cvt.u32.u64 	%r230, %rd4963;
	and.b64  	%rd3746, %rd4962, -4294967296;
	setp.ne.s64 	%p595, %rd3746, 0;
	@%p595 bra 	$L__BB3_623;
	cvt.u32.u64 	%r2417, %rd4962;
	div.u32 	%r2418, %r2417, %r744;
	mul.lo.s32 	%r2419, %r2418, %r744;
	sub.s32 	%r2420, %r2417, %r2419;
	cvt.u64.u32 	%rd4964, %r2418;
	cvt.u64.u32 	%rd4965, %r2420;
	bra.uni 	$L__BB3_624;
$L__BB3_623:
	cvt.u64.u32 	%rd3747, %r744;
	div.u64 	%rd4964, %rd4962, %rd3747;
	mul.lo.s64 	%rd3748, %rd4964, %rd3747;
	sub.s64 	%rd4965, %rd4962, %rd3748;
$L__BB3_624:
	cvt.u32.u64 	%r231, %rd4965;
	and.b64  	%rd3749, %rd4964, -4294967296;
	setp.ne.s64 	%p596, %rd3749, 0;
	@%p596 bra 	$L__BB3_626;
	cvt.u32.u64 	%r2421, %rd4964;
	div.u32 	%r2422, %r2421, %r743;
	mul.lo.s32 	%r2423, %r2422, %r743;
	sub.s32 	%r2424, %r2421, %r2423;
	cvt.u64.u32 	%rd4966, %r2422;
	cvt.u64.u32 	%rd4967, %r2424;
	bra.uni 	$L__BB3_627;
$L__BB3_626:
	cvt.u64.u32 	%rd3750, %r743;
	div.u64 	%rd4966, %rd4964, %rd3750;
	mul.lo.s64 	%rd3751, %rd4966, %rd3750;
	sub.s64 	%rd4967, %rd4964, %rd3751;
$L__BB3_627:
	cvt.u32.u64 	%r232, %rd4967;
	and.b64  	%rd3752, %rd4966, -4294967296;
	setp.ne.s64 	%p597, %rd3752, 0;
	@%p597 bra 	$L__BB3_629;
	cvt.u32.u64 	%r2425, %rd4966;
	div.u32 	%r2426, %r2425, %r742;
	mul.lo.s32 	%r2427, %r2426, %r742;
	sub.s32 	%r2428, %r2425, %r2427;
	cvt.u64.u32 	%rd4968, %r2426;
	cvt.u64.u32 	%rd4969, %r2428;
	bra.uni 	$L__BB3_630;
$L__BB3_629:
	cvt.u64.u32 	%rd3753, %r742;
	div.u64 	%rd4968, %rd4966, %rd3753;
	mul.lo.s64 	%rd3754, %rd4968, %rd3753;
	sub.s64 	%rd4969, %rd4966, %rd3754;
$L__BB3_630:
	cvt.u32.u64 	%r233, %rd4969;
	and.b64  	%rd3755, %rd4968, -4294967296;
	setp.ne.s64 	%p598, %rd3755, 0;
	@%p598 bra 	$L__BB3_632;
	cvt.u32.u64 	%r2429, %rd4968;
	div.u32 	%r2430, %r2429, %r741;
	mul.lo.s32 	%r2431, %r2430, %r741;
	sub.s32 	%r2432, %r2429, %r2431;
	cvt.u64.u32 	%rd4970, %r2430;
	cvt.u64.u32 	%rd4971, %r2432;
	bra.uni 	$L__BB3_633;
$L__BB3_632:
	cvt.u64.u32 	%rd3756, %r741;
	div.u64 	%rd4970, %rd4968, %rd3756;
	mul.lo.s64 	%rd3757, %rd4970, %rd3756;
	sub.s64 	%rd4971, %rd4968, %rd3757;
$L__BB3_633:
	cvt.u32.u64 	%r234, %rd4971;
	and.b64  	%rd3758, %rd4970, -4294967296;
	setp.ne.s64 	%p599, %rd3758, 0;
	@%p599 bra 	$L__BB3_635;
	cvt.u32.u64 	%r2433, %rd4970;
	div.u32 	%r2434, %r2433, %r740;
	mul.lo.s32 	%r2435, %r2434, %r740;
	sub.s32 	%r2436, %r2433, %r2435;
	cvt.u64.u32 	%rd4972, %r2434;
	cvt.u64.u32 	%rd4973, %r2436;
	bra.uni 	$L__BB3_636;
$L__BB3_635:
	cvt.u64.u32 	%rd3759, %r740;
	div.u64 	%rd4972, %rd4970, %rd3759;
	mul.lo.s64 	%rd3760, %rd4972, %rd3759;
	sub.s64 	%rd4973, %rd4970, %rd3760;
$L__BB3_636:
	cvt.u32.u64 	%r235, %rd4973;
	and.b64  	%rd3761, %rd4972, -4294967296;
	setp.ne.s64 	%p600, %rd3761, 0;
	@%p600 bra 	$L__BB3_638;
	cvt.u32.u64 	%r2437, %rd4972;
	div.u32 	%r2438, %r2437, %r739;
	mul.lo.s32 	%r2439, %r2438, %r739;
	sub.s32 	%r2440, %r2437, %r2439;
	cvt.u64.u32 	%rd4974, %r2438;
	cvt.u64.u32 	%rd4975, %r2440;
	bra.uni 	$L__BB3_639;
$L__BB3_638:
	cvt.u64.u32 	%rd3762, %r739;
	div.u64 	%rd4974, %rd4972, %rd3762;
	mul.lo.s64 	%rd3763, %rd4974, %rd3762;
	sub.s64 	%rd4975, %rd4972, %rd3763;
$L__BB3_639:
	cvt.u32.u64 	%r2442, %rd4975;
	cvt.u32.u64 	%r2443, %rd4974;
	cvt.rn.f64.u32 	%fd1932, %r2443;
	ld.const.f64 	%fd1933, [d_b+16];
	ld.const.f64 	%fd1934, [d_b];
	fma.rn.f64 	%fd221, %fd1933, %fd1932, %fd1934;
	cvt.rn.f64.u32 	%fd1935, %r2442;
	ld.const.f64 	%fd1936, [d_b+40];
	ld.const.f64 	%fd1937, [d_b+24];
	fma.rn.f64 	%fd222, %fd1936, %fd1935, %fd1937;
	cvt.rn.f64.u32 	%fd1938, %r235;
	ld.const.f64 	%fd1939, [d_b+64];
	ld.const.f64 	%fd1940, [d_b+48];
	fma.rn.f64 	%fd223, %fd1939, %fd1938, %fd1940;
	cvt.rn.f64.u32 	%fd1941, %r234;
	ld.const.f64 	%fd1942, [d_b+88];
	ld.const.f64 	%fd1943, [d_b+72];
	fma.rn.f64 	%fd224, %fd1942, %fd1941, %fd1943;
	cvt.rn.f64.u32 	%fd1944, %r233;
	ld.const.f64 	%fd1945, [d_b+112];
	ld.const.f64 	%fd1946, [d_b+96];
	fma.rn.f64 	%fd225, %fd1945, %fd1944, %fd1946;
	cvt.rn.f64.u32 	%fd1947, %r232;
	ld.const.f64 	%fd1948, [d_b+136];
	ld.const.f64 	%fd1949, [d_b+120];
	fma.rn.f64 	%fd226, %fd1948, %fd1947, %fd1949;
	cvt.rn.f64.u32 	%fd1950, %r231;
	ld.const.f64 	%fd1951, [d_b+160];
	ld.const.f64 	%fd1952, [d_b+144];
	fma.rn.f64 	%fd227, %fd1951, %fd1950, %fd1952;
	cvt.rn.f64.u32 	%fd1953, %r230;
	ld.const.f64 	%fd1954, [d_b+184];
	ld.const.f64 	%fd1955, [d_b+168];
	fma.rn.f64 	%fd228, %fd1954, %fd1953, %fd1955;
	cvt.rn.f64.u32 	%fd1956, %r229;
	ld.const.f64 	%fd1957, [d_b+208];
	ld.const.f64 	%fd1958, [d_b+192];
	fma.rn.f64 	%fd229, %fd1957, %fd1956, %fd1958;
	cvt.rn.f64.u32 	%fd1959, %r228;
	ld.const.f64 	%fd1960, [d_b+232];
	ld.const.f64 	%fd1961, [d_b+216];
	fma.rn.f64 	%fd230, %fd1960, %fd1959, %fd1961;
	mov.b32 	%r3609, 0;
	mov.u64 	%rd3765, d_a;
$L__BB3_640:
	mov.u32 	%r236, %r3609;
	mul.lo.s32 	%r2444, %r236, 12;
	mul.wide.u32 	%rd3764, %r2444, 8;
	add.s64 	%rd3766, %rd3765, %rd3764;
	ld.const.f64 	%fd1962, [%rd3766];
	ld.const.f64 	%fd1963, [%rd3766+8];
	mul.f64 	%fd1964, %fd222, %fd1963;
	fma.rn.f64 	%fd1965, %fd221, %fd1962, %fd1964;
	ld.const.f64 	%fd1966, [%rd3766+16];
	fma.rn.f64 	%fd1967, %fd223, %fd1966, %fd1965;
	ld.const.f64 	%fd1968, [%rd3766+24];
	fma.rn.f64 	%fd1969, %fd224, %fd1968, %fd1967;
	ld.const.f64 	%fd1970, [%rd3766+32];
	fma.rn.f64 	%fd1971, %fd225, %fd1970, %fd1969;
	ld.const.f64 	%fd1972, [%rd3766+40];
	fma.rn.f64 	%fd1973, %fd226, %fd1972, %fd1971;
	ld.const.f64 	%fd1974, [%rd3766+48];
	fma.rn.f64 	%fd1975, %fd227, %fd1974, %fd1973;
	ld.const.f64 	%fd1976, [%rd3766+56];
	fma.rn.f64 	%fd1977, %fd228, %fd1976, %fd1975;
	ld.const.f64 	%fd1978, [%rd3766+64];
	fma.rn.f64 	%fd1979, %fd229, %fd1978, %fd1977;
	ld.const.f64 	%fd1980, [%rd3766+72];
	fma.rn.f64 	%fd1981, %fd230, %fd1980, %fd1979;
	ld.const.f64 	%fd1982, [%rd3766+80];
	sub.f64 	%fd1983, %fd1981, %fd1982;
	abs.f64 	%fd231, %fd1983;
	ld.const.f64 	%fd1984, [%rd3766+88];
	mul.f64 	%fd1985, %fd554, %fd1984;
	setp.leu.f64 	%p601, %fd231, %fd1985;
	add.s32 	%r3609, %r236, 1;
	setp.lt.u32 	%p602, %r236, 9;
	and.pred  	%p603, %p601, %p602;
	@%p603 bra 	$L__BB3_640;
	and.b64  	%rd3767, %rd658, -4294967296;
	setp.ne.s64 	%p604, %rd3767, 0;
	@%p604 bra 	$L__BB3_643;
	cvt.u32.u64 	%r2445, %rd658;
	div.u32 	%r2446, %r2445, %r747;
	mul.lo.s32 	%r2447, %r2446, %r747;
	sub.s32 	%r2448, %r2445, %r2447;
	cvt.u64.u32 	%rd4976, %r2446;
	cvt.u64.u32 	%rd4977, %r2448;
	bra.uni 	$L__BB3_644;
$L__BB3_643:
	cvt.u64.u32 	%rd3768, %r747;
	div.u64 	%rd4976, %rd658, %rd3768;
	mul.lo.s64 	%rd3769, %rd4976, %rd3768;
	sub.s64 	%rd4977, %rd658, %rd3769;
$L__BB3_644:
	cvt.u32.u64 	%r238, %rd4977;
	and.b64  	%rd3770, %rd4976, -4294967296;
	setp.ne.s64 	%p605, %rd3770, 0;
	@%p605 bra 	$L__BB3_646;
	cvt.u32.u64 	%r2449, %rd4976;
	div.u32 	%r2450, %r2449, %r746;
	mul.lo.s32 	%r2451, %r2450, %r746;
	sub.s32 	%r2452, %r2449, %r2451;
	cvt.u64.u32 	%rd4978, %r2450;
	cvt.u64.u32 	%rd4979, %r2452;
	bra.uni 	$L__BB3_647;
$L__BB3_646:
	cvt.u64.u32 	%rd3771, %r746;
	div.u64 	%rd4978, %rd4976, %rd3771;
	mul.lo.s64 	%rd3772, %rd4978, %rd3771;
	sub.s64 	%rd4979, %rd4976, %rd3772;
$L__BB3_647:
	cvt.u32.u64 	%r239, %rd4979;
	and.b64  	%rd3773, %rd4978, -4294967296;
	setp.ne.s64 	%p606, %rd3773, 0;
	@%p606 bra 	$L__BB3_649;
	cvt.u32.u64 	%r2453, %rd4978;
	div.u32 	%r2454, %r2453, %r745;
	mul.lo.s32 	%r2455, %r2454, %r745;
	sub.s32 	%r2456, %r2453, %r2455;
	cvt.u64.u32 	%rd4980, %r2454;
	cvt.u64.u32 	%rd4981, %r2456;
	bra.uni 	$L__BB3_650;
$L__BB3_649:
	cvt.u64.u32 	%rd3774, %r745;
	div.u64 	%rd4980, %rd4978, %rd3774;
	mul.lo.s64 	%rd3775, %rd4980, %rd3774;
	sub.s64 	%rd4981, %rd4978, %rd3775;
$L__BB3_650:
	cvt.u32.u64 	%r240, %rd4981;
	and.b64  	%rd3776, %rd4980, -4294967296;
	setp.ne.s64 	%p607, %rd3776, 0;
	@%p607 bra 	$L__BB3_652;
	cvt.u32.u64 	%r2457, %rd4980;
	div.u32 	%r2458, %r2457, %r744;
	mul.lo.s32 	%r2459, %r2458, %r744;
	sub.s32 	%r2460, %r2457, %r2459;
	cvt.u64.u32 	%rd4982, %r2458;
	cvt.u64.u32 	%rd4983, %r2460;
	bra.uni 	$L__BB3_653;
$L__BB3_652:
	cvt.u64.u32 	%rd3777, %r744;
	div.u64 	%rd4982, %rd4980, %rd3777;
	mul.lo.s64 	%rd3778, %rd4982, %rd3777;
	sub.s64 	%rd4983, %rd4980, %rd3778;
$L__BB3_653:
	cvt.u32.u64 	%r241, %rd4983;
	and.b64  	%rd3779, %rd4982, -4294967296;
	setp.ne.s64 	%p608, %rd3779, 0;
	@%p608 bra 	$L__BB3_655;
	cvt.u32.u64 	%r2461, %rd4982;
	div.u32 	%r2462, %r2461, %r743;
	mul.lo.s32 	%r2463, %r2462, %r743;
	sub.s32 	%r2464, %r2461, %r2463;
	cvt.u64.u32 	%rd4984, %r2462;
	cvt.u64.u32 	%rd4985, %r2464;
	bra.uni 	$L__BB3_656;
$L__BB3_655:
	cvt.u64.u32 	%rd3780, %r743;
	div.u64 	%rd4984, %rd4982, %rd3780;
	mul.lo.s64 	%rd3781, %rd4984, %rd3780;
	sub.s64 	%rd4985, %rd4982, %rd3781;
$L__BB3_656:
	cvt.u32.u64 	%r242, %rd4985;
	and.b64  	%rd3782, %rd4984, -4294967296;
	setp.ne.s64 	%p609, %rd3782, 0;
	@%p609 bra 	$L__BB3_658;
	cvt.u32.u64 	%r2465, %rd4984;
	div.u32 	%r2466, %r2465, %r742;
	mul.lo.s32 	%r2467, %r2466, %r742;
	sub.s32 	%r2468, %r2465, %r2467;
	cvt.u64.u32 	%rd4986, %r2466;
	cvt.u64.u32 	%rd4987, %r2468;
	bra.uni 	$L__BB3_659;
$L__BB3_658:
	cvt.u64.u32 	%rd3783, %r742;
	div.u64 	%rd4986, %rd4984, %rd3783;
	mul.lo.s64 	%rd3784, %rd4986, %rd3783;
	sub.s64 	%rd4987, %rd4984, %rd3784;
$L__BB3_659:
	cvt.u32.u64 	%r243, %rd4987;
	and.b64  	%rd3785, %rd4986, -4294967296;
	setp.ne.s64 	%p610, %rd3785, 0;
	@%p610 bra 	$L__BB3_661;
	cvt.u32.u64 	%r2469, %rd4986;
	div.u32 	%r2470, %r2469, %r741;
	mul.lo.s32 	%r2471, %r2470, %r741;
	sub.s32 	%r2472, %r2469, %r2471;
	cvt.u64.u32 	%rd4988, %r2470;
	cvt.u64.u32 	%rd4989, %r2472;
	bra.uni 	$L__BB3_662;
$L__BB3_661:
	cvt.u64.u32 	%rd3786, %r741;
	div.u64 	%rd4988, %rd4986, %rd3786;
	mul.lo.s64 	%rd3787, %rd4988, %rd3786;
	sub.s64 	%rd4989, %rd4986, %rd3787;
$L__BB3_662:
	cvt.u32.u64 	%r244, %rd4989;
	and.b64  	%rd3788, %rd4988, -4294967296;
	setp.ne.s64 	%p611, %rd3788, 0;
	@%p611 bra 	$L__BB3_664;
	cvt.u32.u64 	%r2473, %rd4988;
	div.u32 	%r2474, %r2473, %r740;
	mul.lo.s32 	%r2475, %r2474, %r740;
	sub.s32 	%r2476, %r2473, %r2475;
	cvt.u64.u32 	%rd4990, %r2474;
	cvt.u64.u32 	%rd4991, %r2476;
	bra.uni 	$L__BB3_665;
$L__BB3_664:
	cvt.u64.u32 	%rd3789, %r740;
	div.u64 	%rd4990, %rd4988, %rd3789;
	mul.lo.s64 	%rd3790, %rd4990, %rd3789;
	sub.s64 	%rd4991, %rd4988, %rd3790;
$L__BB3_665:
	cvt.u32.u64 	%r245, %rd4991;
	and.b64  	%rd3791, %rd4990, -4294967296;
	setp.ne.s64 	%p612, %rd3791, 0;
	@%p612 bra 	$L__BB3_667;
	cvt.u32.u64 	%r2477, %rd4990;
	div.u32 	%r2478, %r2477, %r739;
	mul.lo.s32 	%r2479, %r2478, %r739;
	sub.s32 	%r2480, %r2477, %r2479;
	cvt.u64.u32 	%rd4992, %r2478;
	cvt.u64.u32 	%rd4993, %r2480;
	bra.uni 	$L__BB3_668;
$L__BB3_667:
	cvt.u64.u32 	%rd3792, %r739;
	div.u64 	%rd4992, %rd4990, %rd3792;
	mul.lo.s64 	%rd3793, %rd4992, %rd3792;
	sub.s64 	%rd4993, %rd4990, %rd3793;
$L__BB3_668:
	cvt.u32.u64 	%r2482, %rd4993;
	cvt.u32.u64 	%r2483, %rd4992;
	cvt.rn.f64.u32 	%fd1986, %r2483;
	ld.const.f64 	%fd1987, [d_b+16];
	ld.const.f64 	%fd1988, [d_b];
	fma.rn.f64 	%fd232, %fd1987, %fd1986, %fd1988;
	cvt.rn.f64.u32 	%fd1989, %r2482;
	ld.const.f64 	%fd1990, [d_b+40];
	ld.const.f64 	%fd1991, [d_b+24];
	fma.rn.f64 	%fd233, %fd1990, %fd1989, %fd1991;
	cvt.rn.f64.u32 	%fd1992, %r245;
	ld.const.f64 	%fd1993, [d_b+64];
	ld.const.f64 	%fd1994, [d_b+48];
	fma.rn.f64 	%fd234, %fd1993, %fd1992, %fd1994;
	cvt.rn.f64.u32 	%fd1995, %r244;
	ld.const.f64 	%fd1996, [d_b+88];
	ld.const.f64 	%fd1997, [d_b+72];
	fma.rn.f64 	%fd235, %fd1996, %fd1995, %fd1997;
	cvt.rn.f64.u32 	%fd1998, %r243;
	ld.const.f64 	%fd1999, [d_b+112];
	ld.const.f64 	%fd2000, [d_b+96];
	fma.rn.f64 	%fd236, %fd1999, %fd1998, %fd2000;
	cvt.rn.f64.u32 	%fd2001, %r242;
	ld.const.f64 	%fd2002, [d_b+136];
	ld.const.f64 	%fd2003, [d_b+120];
	fma.rn.f64 	%fd237, %fd2002, %fd2001, %fd2003;
	cvt.rn.f64.u32 	%fd2004, %r241;
	ld.const.f64 	%fd2005, [d_b+160];
	ld.const.f64 	%fd2006, [d_b+144];
	fma.rn.f64 	%fd238, %fd2005, %fd2004, %fd2006;
	cvt.rn.f64.u32 	%fd2007, %r240;
	ld.const.f64 	%fd2008, [d_b+184];
	ld.const.f64 	%fd2009, [d_b+168];
	fma.rn.f64 	%fd239, %fd2008, %fd2007, %fd2009;
	cvt.rn.f64.u32 	%fd2010, %r239;
	ld.const.f64 	%fd2011, [d_b+208];
	ld.const.f64 	%fd2012, [d_b+192];
	fma.rn.f64 	%fd240, %fd2011, %fd2010, %fd2012;
	cvt.rn.f64.u32 	%fd2013, %r238;
	ld.const.f64 	%fd2014, [d_b+232];
	ld.const.f64 	%fd2015, [d_b+216];
	fma.rn.f64 	%fd241, %fd2014, %fd2013, %fd2015;
	mov.b32 	%r3610, 0;
	mov.u64 	%rd3795, d_a;
$L__BB3_669:
	mov.u32 	%r246, %r3610;
	mul.lo.s32 	%r2484, %r246, 12;
	mul.wide.u32 	%rd3794, %r2484, 8;
	add.s64 	%rd3796, %rd3795, %rd3794;
	ld.const.f64 	%fd2016, [%rd3796];
	ld.const.f64 	%fd2017, [%rd3796+8];
	mul.f64 	%fd2018, %fd233, %fd2017;
	fma.rn.f64 	%fd2019, %fd232, %fd2016, %fd2018;
	ld.const.f64 	%fd2020, [%rd3796+16];
	fma.rn.f64 	%fd2021, %fd234, %fd2020, %fd2019;
	ld.const.f64 	%fd2022, [%rd3796+24];
	fma.rn.f64 	%fd2023, %fd235, %fd2022, %fd2021;
	ld.const.f64 	%fd2024, [%rd3796+32];
	fma.rn.f64 	%fd2025, %fd236, %fd2024, %fd2023;
	ld.const.f64 	%fd2026, [%rd3796+40];
	fma.rn.f64 	%fd2027, %fd237, %fd2026, %fd2025;
	ld.const.f64 	%fd2028, [%rd3796+48];
	fma.rn.f64 	%fd2029, %fd238, %fd2028, %fd2027;
	ld.const.f64 	%fd2030, [%rd3796+56];
	fma.rn.f64 	%fd2031, %fd239, %fd2030, %fd2029;
	ld.const.f64 	%fd2032, [%rd3796+64];
	fma.rn.f64 	%fd2033, %fd240, %fd2032, %fd2031;
	ld.const.f64 	%fd2034, [%rd3796+72];
	fma.rn.f64 	%fd2035, %fd241, %fd2034, %fd2033;
	ld.const.f64 	%fd2036, [%rd3796+80];
	sub.f64 	%fd2037, %fd2035, %fd2036;
	abs.f64 	%fd242, %fd2037;
	ld.const.f64 	%fd2038, [%rd3796+88];
	mul.f64 	%fd2039, %fd554, %fd2038;
	setp.leu.f64 	%p613, %fd242, %fd2039;
	add.s32 	%r3610, %r246, 1;
	setp.lt.u32 	%p614, %r246, 9;
	and.pred  	%p615, %p613, %p614;
	@%p615 bra 	$L__BB3_669;
	and.b64  	%rd3797, %rd659, -4294967296;
	setp.ne.s64 	%p616, %rd3797, 0;
	@%p616 bra 	$L__BB3_672;
	cvt.u32.u64 	%r2485, %rd659;
	div.u32 	%r2486, %r2485, %r747;
	mul.lo.s32 	%r2487, %r2486, %r747;
	sub.s32 	%r2488, %r2485, %r2487;
	cvt.u64.u32 	%rd4994, %r2486;
	cvt.u64.u32 	%rd4995, %r2488;
	bra.uni 	$L__BB3_673;
$L__BB3_672:
	cvt.u64.u32 	%rd3798, %r747;
	div.u64 	%rd4994, %rd659, %rd3798;
	mul.lo.s64 	%rd3799, %rd4994, %rd3798;
	sub.s64 	%rd4995, %rd659, %rd3799;
$L__BB3_673:
	cvt.u32.u64 	%r248, %rd4995;
	and.b64  	%rd3800, %rd4994, -4294967296;
	setp.ne.s64 	%p617, %rd3800, 0;
	@%p617 bra 	$L__BB3_675;
	cvt.u32.u64 	%r2489, %rd4994;
	div.u32 	%r2490, %r2489, %r746;
	mul.lo.s32 	%r2491, %r2490, %r746;
	sub.s32 	%r2492, %r2489, %r2491;
	cvt.u64.u32 	%rd4996, %r2490;
	cvt.u64.u32 	%rd4997, %r2492;
	bra.uni 	$L__BB3_676;
$L__BB3_675:
	cvt.u64.u32 	%rd3801, %r746;
	div.u64 	%rd4996, %rd4994, %rd3801;
	mul.lo.s64 	%rd3802, %rd4996, %rd3801;
	sub.s64 	%rd4997, %rd4994, %rd3802;
$L__BB3_676:
	cvt.u32.u64 	%r249, %rd4997;
	and.b64  	%rd3803, %rd4996, -4294967296;
	setp.ne.s64 	%p618, %rd3803, 0;
	@%p618 bra 	$L__BB3_678;
	cvt.u32.u64 	%r2493, %rd4996;
	div.u32 	%r2494, %r2493, %r745;
	mul.lo.s32 	%r2495, %r2494, %r745;
	sub.s32 	%r2496, %r2493, %r2495;
	cvt.u64.u32 	%rd4998, %r2494;
	cvt.u64.u32 	%rd4999, %r2496;
	bra.uni 	$L__BB3_679;
$L__BB3_678:
	cvt.u64.u32 	%rd3804, %r745;
	div.u64 	%rd4998, %rd4996, %rd3804;
	mul.lo.s64 	%rd3805, %rd4998, %rd3804;
	sub.s64 	%rd4999, %rd4996, %rd3805;
$L__BB3_679:
	cvt.u32.u64 	%r250, %rd4999;
	and.b64  	%rd3806, %rd4998, -4294967296;
	setp.ne.s64 	%p619, %rd3806, 0;
	@%p619 bra 	$L__BB3_681;
	cvt.u32.u64 	%r2497, %rd4998;
	div.u32 	%r2498, %r2497, %r744;
	mul.lo.s32 	%r2499, %r2498, %r744;
	sub.s32 	%r2500, %r2497, %r2499;
	cvt.u64.u32 	%rd5000, %r2498;
	cvt.u64.u32 	%rd5001, %r2500;
	bra.uni 	$L__BB3_682;
$L__BB3_681:
	cvt.u64.u32 	%rd3807, %r744;
	div.u64 	%rd5000, %rd4998, %rd3807;
	mul.lo.s64 	%rd3808, %rd5000, %rd3807;
	sub.s64 	%rd5001, %rd4998, %rd3808;
$L__BB3_682:
	cvt.u32.u64 	%r251, %rd5001;
	and.b64  	%rd3809, %rd5000, -4294967296;
	setp.ne.s64 	%p620, %rd3809, 0;
	@%p620 bra 	$L__BB3_684;
	cvt.u32.u64 	%r2501, %rd5000;
	div.u32 	%r2502, %r2501, %r743;
	mul.lo.s32 	%r2503, %r2502, %r743;
	sub.s32 	%r2504, %r2501, %r2503;
	cvt.u64.u32 	%rd5002, %r2502;
	cvt.u64.u32 	%rd5003, %r2504;
	bra.uni 	$L__BB3_685;
$L__BB3_684:
	cvt.u64.u32 	%rd3810, %r743;
	div.u64 	%rd5002, %rd5000, %rd3810;
	mul.lo.s64 	%rd3811, %rd5002, %rd3810;
	sub.s64 	%rd5003, %rd5000, %rd3811;
$L__BB3_685:
	cvt.u32.u64 	%r252, %rd5003;
	and.b64  	%rd3812, %rd5002, -4294967296;
	setp.ne.s64 	%p621, %rd3812, 0;
	@%p621 bra 	$L__BB3_687;
	cvt.u32.u64 	%r2505, %rd5002;
	div.u32 	%r2506, %r2505, %r742;
	mul.lo.s32 	%r2507, %r2506, %r742;
	sub.s32 	%r2508, %r2505, %r2507;
	cvt.u64.u32 	%rd5004, %r2506;
	cvt.u64.u32 	%rd5005, %r2508;
	bra.uni 	$L__BB3_688;
$L__BB3_687:
	cvt.u64.u32 	%rd3813, %r742;
	div.u64 	%rd5004, %rd5002, %rd3813;
	mul.lo.s64 	%rd3814, %rd5004, %rd3813;
	sub.s64 	%rd5005, %rd5002, %rd3814;
$L__BB3_688:
	cvt.u32.u64 	%r253, %rd5005;
	and.b64  	%rd3815, %rd5004, -4294967296;
	setp.ne.s64 	%p622, %rd3815, 0;
	@%p622 bra 	$L__BB3_690;
	cvt.u32.u64 	%r2509, %rd5004;
	div.u32 	%r2510, %r2509, %r741;
	mul.lo.s32 	%r2511, %r2510, %r741;
	sub.s32 	%r2512, %r2509, %r2511;
	cvt.u64.u32 	%rd5006, %r2510;
	cvt.u64.u32 	%rd5007, %r2512;
	bra.uni 	$L__BB3_691;
$L__BB3_690:
	cvt.u64.u32 	%rd3816, %r741;
	div.u64 	%rd5006, %rd5004, %rd3816;
	mul.lo.s64 	%rd3817, %rd5006, %rd3816;
	sub.s64 	%rd5007, %rd5004, %rd3817;
$L__BB3_691:
	cvt.u32.u64 	%r254, %rd5007;
	and.b64  	%rd3818, %rd5006, -4294967296;
	setp.ne.s64 	%p623, %rd3818, 0;
	@%p623 bra 	$L__BB3_693;
	cvt.u32.u64 	%r2513, %rd5006;
	div.u32 	%r2514, %r2513, %r740;
	mul.lo.s32 	%r2515, %r2514, %r740;
	sub.s32 	%r2516, %r2513, %r2515;
	cvt.u64.u32 	%rd5008, %r2514;
	cvt.u64.u32 	%rd5009, %r2516;
	bra.uni 	$L__BB3_694;
$L__BB3_693:
	cvt.u64.u32 	%rd3819, %r740;
	div.u64 	%rd5008, %rd5006, %rd3819;
	mul.lo.s64 	%rd3820, %rd5008, %rd3819;
	sub.s64 	%rd5009, %rd5006, %rd3820;
$L__BB3_694:
	cvt.u32.u64 	%r255, %rd5009;
	and.b64  	%rd3821, %rd5008, -4294967296;
	setp.ne.s64 	%p624, %rd3821, 0;
	@%p624 bra 	$L__BB3_696;
	cvt.u32.u64 	%r2517, %rd5008;
	div.u32 	%r2518, %r2517, %r739;
	mul.lo.s32 	%r2519, %r2518, %r739;
	sub.s32 	%r2520, %r2517, %r2519;
	cvt.u64.u32 	%rd5010, %r2518;
	cvt.u64.u32 	%rd5011, %r2520;
	bra.uni 	$L__BB3_697;
$L__BB3_696:
	cvt.u64.u32 	%rd3822, %r739;
	div.u64 	%rd5010, %rd5008, %rd3822;
	mul.lo.s64 	%rd3823, %rd5010, %rd3822;
	sub.s64 	%rd5011, %rd5008, %rd3823;
$L__BB3_697:
	cvt.u32.u64 	%r2522, %rd5011;
	cvt.u32.u64 	%r2523, %rd5010;
	cvt.rn.f64.u32 	%fd2040, %r2523;
	ld.const.f64 	%fd2041, [d_b+16];
	ld.const.f64 	%fd2042, [d_b];
	fma.rn.f64 	%fd243, %fd2041, %fd2040, %fd2042;
	cvt.rn.f64.u32 	%fd2043, %r2522;
	ld.const.f64 	%fd2044, [d_b+40];
	ld.const.f64 	%fd2045, [d_b+24];
	fma.rn.f64 	%fd244, %fd2044, %fd2043, %fd2045;
	cvt.rn.f64.u32 	%fd2046, %r255;
	ld.const.f64 	%fd2047, [d_b+64];
	ld.const.f64 	%fd2048, [d_b+48];
	fma.rn.f64 	%fd245, %fd2047, %fd2046, %fd2048;
	cvt.rn.f64.u32 	%fd2049, %r254;
	ld.const.f64 	%fd2050, [d_b+88];
	ld.const.f64 	%fd2051, [d_b+72];
	fma.rn.f64 	%fd246, %fd2050, %fd2049, %fd2051;
	cvt.rn.f64.u32 	%fd2052, %r253;
	ld.const.f64 	%fd2053, [d_b+112];
	ld.const.f64 	%fd2054, [d_b+96];
	fma.rn.f64 	%fd247, %fd2053, %fd2052, %fd2054;
	cvt.rn.f64.u32 	%fd2055, %r252;
	ld.const.f64 	%fd2056, [d_b+136];
	ld.const.f64 	%fd2057, [d_b+120];
	fma.rn.f64 	%fd248, %fd2056, %fd2055, %fd2057;
	cvt.rn.f64.u32 	%fd2058, %r251;
	ld.const.f64 	%fd2059, [d_b+160];
	ld.const.f64 	%fd2060, [d_b+144];
	fma.rn.f64 	%fd249, %fd2059, %fd2058, %fd2060;
	cvt.rn.f64.u32 	%fd2061, %r250;
	ld.const.f64 	%fd2062, [d_b+184];
	ld.const.f64 	%fd2063, [d_b+168];
	fma.rn.f64 	%fd250, %fd2062, %fd2061, %fd2063;
	cvt.rn.f64.u32 	%fd2064, %r249;
	ld.const.f64 	%fd2065, [d_b+208];
	ld.const.f64 	%fd2066, [d_b+192];
	fma.rn.f64 	%fd251, %fd2065, %fd2064, %fd2066;
	cvt.rn.f64.u32 	%fd2067, %r248;
	ld.const.f64 	%fd2068, [d_b+232];
	ld.const.f64 	%fd2069, [d_b+216];
	fma.rn.f64 	%fd252, %fd2068, %fd2067, %fd2069;
	mov.b32 	%r3611, 0;
	mov.u64 	%rd3825, d_a;
$L__BB3_698:
	mov.u32 	%r256, %r3611;
	mul.lo.s32 	%r2524, %r256, 12;
	mul.wide.u32 	%rd3824, %r2524, 8;
	add.s64 	%rd3826, %rd3825, %rd3824;
	ld.const.f64 	%fd2070, [%rd3826];
	ld.const.f64 	%fd2071, [%rd3826+8];
	mul.f64 	%fd2072, %fd244, %fd2071;
	fma.rn.f64 	%fd2073, %fd243, %fd2070, %fd2072;
	ld.const.f64 	%fd2074, [%rd3826+16];
	fma.rn.f64 	%fd2075, %fd245, %fd2074, %fd2073;
	ld.const.f64 	%fd2076, [%rd3826+24];
	fma.rn.f64 	%fd2077, %fd246, %fd2076, %fd2075;
	ld.const.f64 	%fd2078, [%rd3826+32];
	fma.rn.f64 	%fd2079, %fd247, %fd2078, %fd2077;
	ld.const.f64 	%fd2080, [%rd3826+40];
	fma.rn.f64 	%fd2081, %fd248, %fd2080, %fd2079;
	ld.const.f64 	%fd2082, [%rd3826+48];
	fma.rn.f64 	%fd2083, %fd249, %fd2082, %fd2081;
	ld.const.f64 	%fd2084, [%rd3826+56];
	fma.rn.f64 	%fd2085, %fd250, %fd2084, %fd2083;
	ld.const.f64 	%fd2086, [%rd3826+64];
	fma.rn.f64 	%fd2087, %fd251, %fd2086, %fd2085;
	ld.const.f64 	%fd2088, [%rd3826+72];
	fma.rn.f64 	%fd2089, %fd252, %fd2088, %fd2087;
	ld.const.f64 	%fd2090, [%rd3826+80];
	sub.f64 	%fd2091, %fd2089, %fd2090;
	abs.f64 	%fd253, %fd2091;
	ld.const.f64 	%fd2092, [%rd3826+88];
	mul.f64 	%fd2093, %fd554, %fd2092;
	setp.leu.f64 	%p625, %fd253, %fd2093;
	add.s32 	%r3611, %r256, 1;
	setp.lt.u32 	%p626, %r256, 9;
	and.pred  	%p627, %p625, %p626;
	@%p627 bra 	$L__BB3_698;
	and.b64  	%rd3827, %rd660, -4294967296;
	setp.ne.s64 	%p628, %rd3827, 0;
	@%p628 bra 	$L__BB3_701;
	cvt.u32.u64 	%r2525, %rd660;
	div.u32 	%r2526, %r2525, %r747;
	mul.lo.s32 	%r2527, %r2526, %r747;
	sub.s32 	%r2528, %r2525, %r2527;
	cvt.u64.u32 	%rd5012, %r2526;
	cvt.u64.u32 	%rd5013, %r2528;
	bra.uni 	$L__BB3_702;
$L__BB3_701:
	cvt.u64.u32 	%rd3828, %r747;
	div.u64 	%rd5012, %rd660, %rd3828;
	mul.lo.s64 	%rd3829, %rd5012, %rd3828;
	sub.s64 	%rd5013, %rd660, %rd3829;
$L__BB3_702:
	cvt.u32.u64 	%r258, %rd5013;
	and.b64  	%rd3830, %rd5012, -4294967296;
	setp.ne.s64 	%p629, %rd3830, 0;
	@%p629 bra 	$L__BB3_704;
	cvt.u32.u64 	%r2529, %rd5012;
	div.u32 	%r2530, %r2529, %r746;
	mul.lo.s32 	%r2531, %r2530, %r746;
	sub.s32 	%r2532, %r2529, %r2531;
	cvt.u64.u32 	%rd5014, %r2530;
	cvt.u64.u32 	%rd5015, %r2532;
	bra.uni 	$L__BB3_705;
$L__BB3_704:
	cvt.u64.u32 	%rd3831, %r746;
	div.u64 	%rd5014, %rd5012, %rd3831;
	mul.lo.s64 	%rd3832, %rd5014, %rd3831;
	sub.s64 	%rd5015, %rd5012, %rd3832;
$L__BB3_705:
	cvt.u32.u64 	%r259, %rd5015;
	and.b64  	%rd3833, %rd5014, -4294967296;
	setp.ne.s64 	%p630, %rd3833, 0;
	@%p630 bra 	$L__BB3_707;
	cvt.u32.u64 	%r2533, %rd5014;
	div.u32 	%r2534, %r2533, %r745;
	mul.lo.s32 	%r2535, %r2534, %r745;
	sub.s32 	%r2536, %r2533, %r2535;
	cvt.u64.u32 	%rd5016, %r2534;
	cvt.u64.u32 	%rd5017, %r2536;
	bra.uni 	$L__BB3_708;
$L__BB3_707:
	cvt.u64.u32 	%rd3834, %r745;
	div.u64 	%rd5016, %rd5014, %rd3834;
	mul.lo.s64 	%rd3835, %rd5016, %rd3834;
	sub.s64 	%rd5017, %rd5014, %rd3835;
$L__BB3_708:
	cvt.u32.u64 	%r260, %rd5017;
	and.b64  	%rd3836, %rd5016, -4294967296;
	setp.ne.s64 	%p631, %rd3836, 0;
	@%p631 bra 	$L__BB3_710;
	cvt.u32.u64 	%r2537, %rd5016;
	div.u32 	%r2538, %r2537, %r744;
	mul.lo.s32 	%r2539, %r2538, %r744;
	sub.s32 	%r2540, %r2537, %r2539;
	cvt.u64.u32 	%rd5018, %r2538;
	cvt.u64.u32 	%rd5019, %r2540;
	bra.uni 	$L__BB3_711;
$L__BB3_710:
	cvt.u64.u32 	%rd3837, %r744;
	div.u64 	%rd5018, %rd5016, %rd3837;
	mul.lo.s64 	%rd3838, %rd5018, %rd3837;
	sub.s64 	%rd5019, %rd5016, %rd3838;
$L__BB3_711:
	cvt.u32.u64 	%r261, %rd5019;
	and.b64  	%rd3839, %rd5018, -4294967296;
	setp.ne.s64 	%p632, %rd3839, 0;
	@%p632 bra 	$L__BB3_713;
	cvt.u32.u64 	%r2541, %rd5018;
	div.u32 	%r2542, %r2541, %r743;
	mul.lo.s32 	%r2543, %r2542, %r743;
	sub.s32 	%r2544, %r2541, %r2543;
	cvt.u64.u32 	%rd5020, %r2542;
	cvt.u64.u32 	%rd5021, %r2544;
	bra.uni 	$L__BB3_714;
$L__BB3_713:
	cvt.u64.u32 	%rd3840, %r743;
	div.u64 	%rd5020, %rd5018, %rd3840;
	mul.lo.s64 	%rd3841, %rd5020, %rd3840;
	sub.s64 	%rd5021, %rd5018, %rd3841;
$L__BB3_714:
	cvt.u32.u64 	%r262, %rd5021;
	and.b64  	%rd3842, %rd5020, -4294967296;
	setp.ne.s64 	%p633, %rd3842, 0;
	@%p633 bra 	$L__BB3_716;
	cvt.u32.u64 	%r2545, %rd5020;
	div.u32 	%r2546, %r2545, %r742;
	mul.lo.s32 	%r2547, %r2546, %r742;
	sub.s32 	%r2548, %r2545, %r2547;
	cvt.u64.u32 	%rd5022, %r2546;
	cvt.u64.u32 	%rd5023, %r2548;
	bra.uni 	$L__BB3_717;
$L__BB3_716:
	cvt.u64.u32 	%rd3843, %r742;
	div.u64 	%rd5022, %rd5020, %rd3843;
	mul.lo.s64 	%rd3844, %rd5022, %rd3843;
	sub.s64 	%rd5023, %rd5020, %rd3844;
$L__BB3_717:
	cvt.u32.u64 	%r263, %rd5023;
	and.b64  	%rd3845, %rd5022, -4294967296;
	setp.ne.s64 	%p634, %rd3845, 0;
	@%p634 bra 	$L__BB3_719;
	cvt.u32.u64 	%r2549, %rd5022;
	div.u32 	%r2550, %r2549, %r741;
	mul.lo.s32 	%r2551, %r2550, %r741;
	sub.s32 	%r2552, %r2549, %r2551;
	cvt.u64.u32 	%rd5024, %r2550;
	cvt.u64.u32 	%rd5025, %r2552;
	bra.uni 	$L__BB3_720;
$L__BB3_719:
	cvt.u64.u32 	%rd3846, %r741;
	div.u64 	%rd5024, %rd5022, %rd3846;
	mul.lo.s64 	%rd3847, %rd5024, %rd3846;
	sub.s64 	%rd5025, %rd5022, %rd3847;
$L__BB3_720:
	cvt.u32.u64 	%r264, %rd5025;
	and.b64  	%rd3848, %rd5024, -4294967296;
	setp.ne.s64 	%p635, %rd3848, 0;
	@%p635 bra 	$L__BB3_722;
	cvt.u32.u64 	%r2553, %rd5024;
	div.u32 	%r2554, %r2553, %r740;
	mul.lo.s32 	%r2555, %r2554, %r740;
	sub.s32 	%r2556, %r2553, %r2555;
	cvt.u64.u32 	%rd5026, %r2554;
	cvt.u64.u32 	%rd5027, %r2556;
	bra.uni 	$L__BB3_723;
$L__BB3_722:
	cvt.u64.u32 	%rd3849, %r740;
	div.u64 	%rd5026, %rd5024, %rd3849;
	mul.lo.s64 	%rd3850, %rd5026, %rd3849;
	sub.s64 	%rd5027, %rd5024, %rd3850;
$L__BB3_723:
	cvt.u32.u64 	%r265, %rd5027;
	and.b64  	%rd3851, %rd5026, -4294967296;
	setp.ne.s64 	%p636, %rd3851, 0;
	@%p636 bra 	$L__BB3_725;
	cvt.u32.u64 	%r2557, %rd5026;
	div.u32 	%r2558, %r2557, %r739;
	mul.lo.s32 	%r2559, %r2558, %r739;
	sub.s32 	%r2560, %r2557, %r2559;
	cvt.u64.u32 	%rd5028, %r2558;
	cvt.u64.u32 	%rd5029, %r2560;
	bra.uni 	$L__BB3_726;
$L__BB3_725:
	cvt.u64.u32 	%rd3852, %r739;
	div.u64 	%rd5028, %rd5026, %rd3852;
	mul.lo.s64 	%rd3853, %rd5028, %rd3852;
	sub.s64 	%rd5029, %rd5026, %rd3853;
$L__BB3_726:
	cvt.u32.u64 	%r2562, %rd5029;
	cvt.u32.u64 	%r2563, %rd5028;
	cvt.rn.f64.u32 	%fd2094, %r2563;
	ld.const.f64 	%fd2095, [d_b+16];
	ld.const.f64 	%fd2096, [d_b];
	fma.rn.f64 	%fd254, %fd2095, %fd2094, %fd2096;
	cvt.rn.f64.u32 	%fd2097, %r2562;
	ld.const.f64 	%fd2098, [d_b+40];
	ld.const.f64 	%fd2099, [d_b+24];
	fma.rn.f64 	%fd255, %fd2098, %fd2097, %fd2099;
	cvt.rn.f64.u32 	%fd2100, %r265;
	ld.const.f64 	%fd2101, [d_b+64];
	ld.const.f64 	%fd2102, [d_b+48];
	fma.rn.f64 	%fd256, %fd2101, %fd2100, %fd2102;
	cvt.rn.f64.u32 	%fd2103, %r264;
	ld.const.f64 	%fd2104, [d_b+88];
	ld.const.f64 	%fd2105, [d_b+72];
	fma.rn.f64 	%fd257, %fd2104, %fd2103, %fd2105;
	cvt.rn.f64.u32 	%fd2106, %r263;
	ld.const.f64 	%fd2107, [d_b+112];
	ld.const.f64 	%fd2108, [d_b+96];
	fma.rn.f64 	%fd258, %fd2107, %fd2106, %fd2108;
	cvt.rn.f64.u32 	%fd2109, %r262;
	ld.const.f64 	%fd2110, [d_b+136];
	ld.const.f64 	%fd2111, [d_b+120];
	fma.rn.f64 	%fd259, %fd2110, %fd2109, %fd2111;
	cvt.rn.f64.u32 	%fd2112, %r261;
	ld.const.f64 	%fd2113, [d_b+160];
	ld.const.f64 	%fd2114, [d_b+144];
	fma.rn.f64 	%fd260, %fd2113, %fd2112, %fd2114;
	cvt.rn.f64.u32 	%fd2115, %r260;
	ld.const.f64 	%fd2116, [d_b+184];
	ld.const.f64 	%fd2117, [d_b+168];
	fma.rn.f64 	%fd261, %fd2116, %fd2115, %fd2117;
	cvt.rn.f64.u32 	%fd2118, %r259;
	ld.const.f64 	%fd2119, [d_b+208];
	ld.const.f64 	%fd2120, [d_b+192];
	fma.rn.f64 	%fd262, %fd2119, %fd2118, %fd2120;
	cvt.rn.f64.u32 	%fd2121, %r258;
	ld.const.f64 	%fd2122, [d_b+232];
	ld.const.f64 	%fd2123, [d_b+216];
	fma.rn.f64 	%fd263, %fd2122, %fd2121, %fd2123;
	mov.b32 	%r3612, 0;
	mov.u64 	%rd3855, d_a;
$L__BB3_727:
	mov.u32 	%r266, %r3612;
	mul.lo.s32 	%r2564, %r266, 12;
	mul.wide.u32 	%rd3854, %r2564, 8;
	add.s64 	%rd3856, %rd3855, %rd3854;
	ld.const.f64 	%fd2124, [%rd3856];
	ld.const.f64 	%fd2125, [%rd3856+8];
	mul.f64 	%fd2126, %fd255, %fd2125;
	fma.rn.f64 	%fd2127, %fd254, %fd2124, %fd2126;
	ld.const.f64 	%fd2128, [%rd3856+16];
	fma.rn.f64 	%fd2129, %fd256, %fd2128, %fd2127;
	ld.const.f64 	%fd2130, [%rd3856+24];
	fma.rn.f64 	%fd2131, %fd257, %fd2130, %fd2129;
	ld.const.f64 	%fd2132, [%rd3856+32];
	fma.rn.f64 	%fd2133, %fd258, %fd2132, %fd2131;
	ld.const.f64 	%fd2134, [%rd3856+40];
	fma.rn.f64 	%fd2135, %fd259, %fd2134, %fd2133;
	ld.const.f64 	%fd2136, [%rd3856+48];
	fma.rn.f64 	%fd2137, %fd260, %fd2136, %fd2135;
	ld.const.f64 	%fd2138, [%rd3856+56];
	fma.rn.f64 	%fd2139, %fd261, %fd2138, %fd2137;
	ld.const.f64 	%fd2140, [%rd3856+64];
	fma.rn.f64 	%fd2141, %fd262, %fd2140, %fd2139;
	ld.const.f64 	%fd2142, [%rd3856+72];
	fma.rn.f64 	%fd2143, %fd263, %fd2142, %fd2141;
	ld.const.f64 	%fd2144, [%rd3856+80];
	sub.f64 	%fd2145, %fd2143, %fd2144;
	abs.f64 	%fd264, %fd2145;
	ld.const.f64 	%fd2146, [%rd3856+88];
	mul.f64 	%fd2147, %fd554, %fd2146;
	setp.leu.f64 	%p637, %fd264, %fd2147;
	add.s32 	%r3612, %r266, 1;
	setp.lt.u32 	%p638, %r266, 9;
	and.pred  	%p639, %p637, %p638;
	@%p639 bra 	$L__BB3_727;
	mov.u64 	%rd3858, d_a;
	add.s64 	%rd3859, %rd3858, %rd3854;
	ld.const.f64 	%fd2148, [%rd3859+88];
	mul.f64 	%fd2149, %fd554, %fd2148;
	setp.leu.f64 	%p640, %fd264, %fd2149;
	selp.u32 	%r2596, 1, 0, %p640;
	bar.sync 	0;
	mul.lo.s32 	%r2597, %r176, 12;
	mul.wide.u32 	%rd3860, %r2597, 8;
	add.s64 	%rd3861, %rd3858, %rd3860;
	ld.const.f64 	%fd2150, [%rd3861+88];
	mul.f64 	%fd2151, %fd554, %fd2150;
	setp.leu.f64 	%p641, %fd165, %fd2151;
	selp.u32 	%r2598, 1, 0, %p641;
	mul.lo.s32 	%r2599, %r166, 12;
	mul.wide.u32 	%rd3862, %r2599, 8;
	add.s64 	%rd3863, %rd3858, %rd3862;
	ld.const.f64 	%fd2152, [%rd3863+88];
	mul.f64 	%fd2153, %fd554, %fd2152;
	setp.leu.f64 	%p642, %fd154, %fd2153;
	selp.u32 	%r2600, 1, 0, %p642;
	add.s32 	%r2601, %r2598, %r2600;
	mul.lo.s32 	%r2602, %r186, 12;
	mul.wide.u32 	%rd3864, %r2602, 8;
	add.s64 	%rd3865, %rd3858, %rd3864;
	ld.const.f64 	%fd2154, [%rd3865+88];
	mul.f64 	%fd2155, %fd554, %fd2154;
	setp.leu.f64 	%p643, %fd176, %fd2155;
	selp.u32 	%r2603, 1, 0, %p643;
	add.s32 	%r2604, %r2601, %r2603;
	mul.lo.s32 	%r2605, %r196, 12;
	mul.wide.u32 	%rd3866, %r2605, 8;
	add.s64 	%rd3867, %rd3858, %rd3866;
	ld.const.f64 	%fd2156, [%rd3867+88];
	mul.f64 	%fd2157, %fd554, %fd2156;
	setp.leu.f64 	%p644, %fd187, %fd2157;
	selp.u32 	%r2606, 1, 0, %p644;
	add.s32 	%r2607, %r2604, %r2606;
	mul.lo.s32 	%r2608, %r206, 12;
	mul.wide.u32 	%rd3868, %r2608, 8;
	add.s64 	%rd3869, %rd3858, %rd3868;
	ld.const.f64 	%fd2158, [%rd3869+88];
	mul.f64 	%fd2159, %fd554, %fd2158;
	setp.leu.f64 	%p645, %fd198, %fd2159;
	selp.u32 	%r2609, 1, 0, %p645;
	add.s32 	%r2610, %r2607, %r2609;
	mul.lo.s32 	%r2611, %r216, 12;
	mul.wide.u32 	%rd3870, %r2611, 8;
	add.s64 	%rd3871, %rd3858, %rd3870;
	ld.const.f64 	%fd2160, [%rd3871+88];
	mul.f64 	%fd2161, %fd554, %fd2160;
	setp.leu.f64 	%p646, %fd209, %fd2161;
	selp.u32 	%r2612, 1, 0, %p646;
	add.s32 	%r2613, %r2610, %r2612;
	mul.lo.s32 	%r2614, %r226, 12;
	mul.wide.u32 	%rd3872, %r2614, 8;
	add.s64 	%rd3873, %rd3858, %rd3872;
	ld.const.f64 	%fd2162, [%rd3873+88];
	mul.f64 	%fd2163, %fd554, %fd2162;
	setp.leu.f64 	%p647, %fd220, %fd2163;
	selp.u32 	%r2615, 1, 0, %p647;
	add.s32 	%r2616, %r2613, %r2615;
	mul.lo.s32 	%r2617, %r236, 12;
	mul.wide.u32 	%rd3874, %r2617, 8;
	add.s64 	%rd3875, %rd3858, %rd3874;
	ld.const.f64 	%fd2164, [%rd3875+88];
	mul.f64 	%fd2165, %fd554, %fd2164;
	setp.leu.f64 	%p648, %fd231, %fd2165;
	selp.u32 	%r2618, 1, 0, %p648;
	add.s32 	%r2619, %r2616, %r2618;
	mul.lo.s32 	%r2620, %r246, 12;
	mul.wide.u32 	%rd3876, %r2620, 8;
	add.s64 	%rd3877, %rd3858, %rd3876;
	ld.const.f64 	%fd2166, [%rd3877+88];
	mul.f64 	%fd2167, %fd554, %fd2166;
	setp.leu.f64 	%p649, %fd242, %fd2167;
	selp.u32 	%r2621, 1, 0, %p649;
	add.s32 	%r2622, %r2619, %r2621;
	mul.lo.s32 	%r2623, %r256, 12;
	mul.wide.u32 	%rd3878, %r2623, 8;
	add.s64 	%rd3879, %rd3858, %rd3878;
	ld.const.f64 	%fd2168, [%rd3879+88];
	mul.f64 	%fd2169, %fd554, %fd2168;
	setp.leu.f64 	%p650, %fd253, %fd2169;
	selp.u32 	%r2624, 1, 0, %p650;
	add.s32 	%r2625, %r2622, %r2624;
	add.s32 	%r2569, %r2625, %r2596;
	mov.b32 	%r2567, 1;
	mov.b32 	%r2592, 0;
	mov.b32 	%r2594, -1;
	// begin inline asm
	{  .reg .s32 r0;  .reg .pred p;  shfl.sync.up.b32 r0|p, %r2569, %r2567, %r2592, %r2594;  @p add.s32 r0, r0, %r2569;  mov.s32 %r2565, r0;}
	// end inline asm
	mov.b32 	%r2573, 2;
	// begin inline asm
	{  .reg .s32 r0;  .reg .pred p;  shfl.sync.up.b32 r0|p, %r2565, %r2573, %r2592, %r2594;  @p add.s32 r0, r0, %r2565;  mov.s32 %r2571, r0;}
	// end inline asm
	mov.b32 	%r2579, 4;
	// begin inline asm
	{  .reg .s32 r0;  .reg .pred p;  shfl.sync.up.b32 r0|p, %r2571, %r2579, %r2592, %r2594;  @p add.s32 r0, r0, %r2571;  mov.s32 %r2577, r0;}
	// end inline asm
	mov.b32 	%r2585, 8;
	// begin inline asm
	{  .reg .s32 r0;  .reg .pred p;  shfl.sync.up.b32 r0|p, %r2577, %r2585, %r2592, %r2594;  @p add.s32 r0, r0, %r2577;  mov.s32 %r2583, r0;}
	// end inline asm
	mov.b32 	%r2591, 16;
	// begin inline asm
	{  .reg .s32 r0;  .reg .pred p;  shfl.sync.up.b32 r0|p, %r2583, %r2591, %r2592, %r2594;  @p add.s32 r0, r0, %r2583;  mov.s32 %r2589, r0;}
	// end inline asm
	setp.ne.s32 	%p651, %r2098, 31;
	@%p651 bra 	$L__BB3_730;
	mov.u32 	%r2626, %tid.x;
	shr.u32 	%r2627, %r2626, 3;
	and.b32  	%r2628, %r2627, 124;
	mov.u32 	%r2629, _ZZN3cub18CUB_300001_SM_10006detail6select23DeviceSelectSweepKernelINS2_10policy_hubImNS0_8NullTypeEiLb0ELNS0_10SelectImplE0EE10Policy1000EN6thrust24THRUST_300001_SM_1000_NS17counting_iteratorImNSA_11use_defaultESC_SC_EEPS5_NSA_6detail15normal_iteratorINSA_10device_ptrImEEEEPlNS0_13ScanTileStateIiLb1EEE17CheckPointFunctorS5_iNS2_19streaming_context_tIlLb1EEELS6_0EEEvT0_T1_T2_T3_T4_T5_T6_T7_iT8_NS1_7vsmem_tEE19static_temp_storage;
	add.s32 	%r2630, %r2629, %r2628;
	st.shared.u32 	[%r2630], %r2589;
$L__BB3_730:
	sub.s32 	%r2631, %r2589, %r2569;
	bar.sync 	0;
	ld.shared.v4.u32 	{%r2632, %r2633, %r2634, %r2635}, [_ZZN3cub18CUB_300001_SM_10006detail6select23DeviceSelectSweepKernelINS2_10policy_hubImNS0_8NullTypeEiLb0ELNS0_10SelectImplE0EE10Policy1000EN6thrust24THRUST_300001_SM_1000_NS17counting_iteratorImNSA_11use_defaultESC_SC_EEPS5_NSA_6detail15normal_iteratorINSA_10device_ptrImEEEEPlNS0_13ScanTileStateIiLb1EEE17CheckPointFunctorS5_iNS2_19streaming_context_tIlLb1EEELS6_0EEEvT0_T1_T2_T3_T4_T5_T6_T7_iT8_NS1_7vsmem_tEE19static_temp_storage];
	mov.u32 	%r2636, %tid.x;
	shr.u32 	%r2637, %r2636, 5;
	add.s32 	%r2638, %r2633, %r2632;
	setp.eq.s32 	%p652, %r2637, 2;
	selp.b32 	%r2639, %r2638, %r2632, %p652;
	add.s32 	%r2640, %r2638, %r2634;
	setp.eq.s32 	%p653, %r2637, 3;
	selp.b32 	%r2641, %r2640, %r2639, %p653;
	add.s32 	%r2642, %r2640, %r2635;
	setp.eq.s32 	%p654, %r2637, 4;
	selp.b32 	%r2643, %r2642, %r2641, %p654;
	ld.shared.v4.u32 	{%r2644, %r2645, %r2646, %r2647}, [_ZZN3cub18CUB_300001_SM_10006detail6select23DeviceSelectSweepKernelINS2_10policy_hubImNS0_8NullTypeEiLb0ELNS0_10SelectImplE0EE10Policy1000EN6thrust24THRUST_300001_SM_1000_NS17counting_iteratorImNSA_11use_defaultESC_SC_EEPS5_NSA_6detail15normal_iteratorINSA_10device_ptrImEEEEPlNS0_13ScanTileStateIiLb1EEE17CheckPointFunctorS5_iNS2_19streaming_context_tIlLb1EEELS6_0EEEvT0_T1_T2_T3_T4_T5_T6_T7_iT8_NS1_7vsmem_tEE19static_temp_storage+16];
	add.s32 	%r2648, %r2642, %r2644;
	setp.eq.s32 	%p655, %r2637, 5;
	selp.b32 	%r2649, %r2648, %r2643, %p655;
	add.s32 	%r2650, %r2648, %r2645;
	setp.eq.s32 	%p656, %r2637, 6;
	selp.b32 	%r2651, %r2650, %r2649, %p656;
	add.s32 	%r2652, %r2650, %r2646;
	setp.eq.s32 	%p657, %r2637, 7;
	selp.b32 	%r2653, %r2652, %r2651, %p657;
	add.s32 	%r2654, %r2652, %r2647;
	setp.eq.s32 	%p658, %r2637, 8;
	selp.b32 	%r2655, %r2654, %r2653, %p658;
	ld.shared.v4.u32 	{%r2656, %r2657, %r2658, %r2659}, [_ZZN3cub18CUB_300001_SM_10006detail6select23DeviceSelectSweepKernelINS2_10policy_hubImNS0_8NullTypeEiLb0ELNS0_10SelectImplE0EE10Policy1000EN6thrust24THRUST_300001_SM_1000_NS17counting_iteratorImNSA_11use_defaultESC_SC_EEPS5_NSA_6detail15normal_iteratorINSA_10device_ptrImEEEEPlNS0_13ScanTileStateIiLb1EEE17CheckPointFunctorS5_iNS2_19streaming_context_tIlLb1EEELS6_0EEEvT0_T1_T2_T3_T4_T5_T6_T7_iT8_NS1_7vsmem_tEE19static_temp_storage+32];
	add.s32 	%r2660, %r2654, %r2656;
	setp.eq.s32 	%p659, %r2637, 9;
	selp.b32 	%r2661, %r2660, %r2655, %p659;
	add.s32 	%r2662, %r2660, %r2657;
	setp.eq.s32 	%p660, %r2637, 10;
	selp.b32 	%r2663, %r2662, %r2661, %p660;
	add.s32 	%r2664, %r2662, %r2658;
	setp.eq.s32 	%p661, %r2637, 11;
	selp.b32 	%r2665, %r2664, %r2663, %p661;
	add.s32 	%r270, %r2664, %r2659;
	setp.gt.u32 	%p662, %r2636, 31;
	setp.lt.u32 	%p663, %r2636, 32;
	setp.eq.s32 	%p664, %r2098, 0;
	selp.b32 	%r2666, 0, %r2631, %p664;
	add.s32 	%r3620, %r2665, %r2666;
	selp.b32 	%r272, %r2631, %r3620, %p663;
	@%p662 bra 	$L__BB3_755;
	setp.ne.s32 	%p665, %r2636, 0;
	mov.u32 	%r2668, %ctaid.x;
	mov.u32 	%r2669, %nctaid.y;
	mov.u32 	%r2670, %ctaid.y;
	mad.lo.s32 	%r2671, %r2668, %r2669, %r2670;
	mul.wide.s32 	%rd3880, %r2671, 8;
	add.s64 	%rd1255, %rd1, %rd3880;
	@%p665 bra 	$L__BB3_733;
	st.shared.u32 	[_ZZN3cub18CUB_300001_SM_10006detail6select23DeviceSelectSweepKernelINS2_10policy_hubImNS0_8NullTypeEiLb0ELNS0_10SelectImplE0EE10Policy1000EN6thrust24THRUST_300001_SM_1000_NS17counting_iteratorImNSA_11use_defaultESC_SC_EEPS5_NSA_6detail15normal_iteratorINSA_10device_ptrImEEEEPlNS0_13ScanTileStateIiLb1EEE17CheckPointFunctorS5_iNS2_19streaming_context_tIlLb1EEELS6_0EEEvT0_T1_T2_T3_T4_T5_T6_T7_iT8_NS1_7vsmem_tEE19static_temp_storage+76], %r270;
	add.s64 	%rd3881, %rd1255, 256;
	mov.b32 	%r2672, 100;
	// begin inline asm
	st.relaxed.gpu.v2.u32 [%rd3881], {%r2672, %r270};
	// end inline asm
$L__BB3_733:
	mov.u32 	%r273, %nctaid.x;
	setp.gt.u32 	%p666, %r273, 499;
	@%p666 bra 	$L__BB3_735;
	membar.cta;
	bra.uni 	$L__BB3_736;
$L__BB3_735:
	mov.b32 	%r2674, 1140;
	// begin inline asm
	nanosleep.u32 %r2674;
	// end inline asm
$L__BB3_736:
	not.b32 	%r2682, %r2636;
	add.s32 	%r3617, %r2671, %r2682;
	mul.wide.s32 	%rd3883, %r3617, 8;
	add.s64 	%rd3884, %rd1, %rd3883;
	add.s64 	%rd3882, %rd3884, 256;
	// begin inline asm
	ld.relaxed.gpu.v2.u32 {%r3618, %r3614}, [%rd3882];
	// end inline asm
$L__BB3_737:
	setp.eq.s32 	%p667, %r3618, 99;
	mov.b32 	%r2684, -1;
	vote.sync.any.pred 	%p668, %p667, %r2684;
	not.pred 	%p669, %p668;
	@%p669 bra 	$L__BB3_742;
	@%p666 bra 	$L__BB3_740;
	membar.cta;
	bra.uni 	$L__BB3_741;
$L__BB3_740:
	mov.b32 	%r2888, 380;
	// begin inline asm
	nanosleep.u32 %r2888;
	// end inline asm
$L__BB3_741:
	// begin inline asm
	ld.relaxed.gpu.v2.u32 {%r3618, %r3614}, [%rd3882];
	// end inline asm
	bra.uni 	$L__BB3_737;
$L__BB3_742:
	setp.eq.s32 	%p670, %r3618, 101;
	mov.b32 	%r2711, -1;
	vote.sync.ballot.b32 	%r2718, %p670, %r2711;
	// begin inline asm
	mov.u32 %r2686, %lanemask_ge;
	// end inline asm
	and.b32  	%r2719, %r2718, %r2686;
	or.b32  	%r2720, %r2719, -2147483648;
	add.s32 	%r2721, %r2720, -1;
	not.b32 	%r2722, %r2720;
	and.b32  	%r2723, %r2722, %r2721;
	popc.b32 	%r2690, %r2723;
	mov.b32 	%r2689, 1;
	// begin inline asm
	shfl.sync.down.b32 %r2687, %r3614, %r2689, %r2690, %r2711;
	// end inline asm
	setp.lt.s32 	%p672, %r2098, %r2690;
	selp.b32 	%r2724, %r2687, 0, %p672;
	add.s32 	%r2693, %r2724, %r3614;
	mov.b32 	%r2694, 2;
	// begin inline asm
	shfl.sync.down.b32 %r2692, %r2693, %r2694, %r2690, %r2711;
	// end inline asm
	add.s32 	%r2725, %r2098, 2;
	setp.gt.s32 	%p673, %r2725, %r2690;
	selp.b32 	%r2726, 0, %r2692, %p673;
	add.s32 	%r2698, %r2693, %r2726;
	mov.b32 	%r2699, 4;
	// begin inline asm
	shfl.sync.down.b32 %r2697, %r2698, %r2699, %r2690, %r2711;
	// end inline asm
	add.s32 	%r2727, %r2098, 4;
	setp.gt.s32 	%p674, %r2727, %r2690;
	selp.b32 	%r2728, 0, %r2697, %p674;
	add.s32 	%r2703, %r2698, %r2728;
	mov.b32 	%r2704, 8;
	// begin inline asm
	shfl.sync.down.b32 %r2702, %r2703, %r2704, %r2690, %r2711;
	// end inline asm
	add.s32 	%r2729, %r2098, 8;
	setp.gt.s32 	%p675, %r2729, %r2690;
	selp.b32 	%r2730, 0, %r2702, %p675;
	add.s32 	%r2708, %r2703, %r2730;
	mov.b32 	%r2709, 16;
	// begin inline asm
	shfl.sync.down.b32 %r2707, %r2708, %r2709, %r2690, %r2711;
	// end inline asm
	add.s32 	%r2731, %r2098, 16;
	setp.gt.s32 	%p676, %r2731, %r2690;
	selp.b32 	%r2732, 0, %r2707, %p676;
	add.s32 	%r3615, %r2708, %r2732;
	add.s64 	%rd1256, %rd1, 256;
$L__BB3_743:
	setp.ne.s32 	%p677, %r3618, 101;
	mov.b32 	%r2733, -1;
	vote.sync.all.pred 	%p678, %p677, %r2733;
	not.pred 	%p679, %p678;
	@%p679 bra 	$L__BB3_751;
	mul.wide.s32 	%rd4054, %r3617, 8;
	add.s64 	%rd4055, %rd1256, %rd4054;
	add.s64 	%rd4053, %rd4055, -256;
	// begin inline asm
	ld.relaxed.gpu.v2.u32 {%r3618, %r3619}, [%rd4053];
	// end inline asm
$L__BB3_745:
	setp.eq.s32 	%p737, %r3618, 99;
	mov.b32 	%r2841, -1;
	vote.sync.any.pred 	%p738, %p737, %r2841;
	not.pred 	%p739, %p738;
	@%p739 bra 	$L__BB3_750;
	mov.u32 	%r2884, %nctaid.x;
	setp.gt.u32 	%p747, %r2884, 499;
	@%p747 bra 	$L__BB3_748;
	membar.cta;
	bra.uni 	$L__BB3_749;
$L__BB3_748:
	mov.b32 	%r2885, 380;
	// begin inline asm
	nanosleep.u32 %r2885;
	// end inline asm
$L__BB3_749:
	// begin inline asm
	ld.relaxed.gpu.v2.u32 {%r3618, %r3619}, [%rd4053];
	// end inline asm
	bra.uni 	$L__BB3_745;
$L__BB3_750:
	setp.eq.s32 	%p740, %r3618, 101;
	mov.b32 	%r2867, -1;
	vote.sync.ballot.b32 	%r2868, %p740, %r2867;
	and.b32  	%r2869, %r2868, %r2686;
	or.b32  	%r2870, %r2869, -2147483648;
	add.s32 	%r2871, %r2870, -1;
	not.b32 	%r2872, %r2870;
	and.b32  	%r2873, %r2872, %r2871;
	popc.b32 	%r2846, %r2873;
	mov.b32 	%r2845, 1;
	// begin inline asm
	shfl.sync.down.b32 %r2843, %r3619, %r2845, %r2846, %r2867;
	// end inline asm
	setp.lt.s32 	%p742, %r2098, %r2846;
	selp.b32 	%r2874, %r2843, 0, %p742;
	add.s32 	%r2849, %r2874, %r3619;
	mov.b32 	%r2850, 2;
	// begin inline asm
	shfl.sync.down.b32 %r2848, %r2849, %r2850, %r2846, %r2867;
	// end inline asm
	setp.gt.s32 	%p743, %r2725, %r2846;
	selp.b32 	%r2876, 0, %r2848, %p743;
	add.s32 	%r2854, %r2849, %r2876;
	mov.b32 	%r2855, 4;
	// begin inline asm
	shfl.sync.down.b32 %r2853, %r2854, %r2855, %r2846, %r2867;
	// end inline asm
	setp.gt.s32 	%p744, %r2727, %r2846;
	selp.b32 	%r2878, 0, %r2853, %p744;
	add.s32 	%r2859, %r2854, %r2878;
	mov.b32 	%r2860, 8;
	// begin inline asm
	shfl.sync.down.b32 %r2858, %r2859, %r2860, %r2846, %r2867;
	// end inline asm
	setp.gt.s32 	%p745, %r2729, %r2846;
	selp.b32 	%r2880, 0, %r2858, %p745;
	add.s32 	%r2864, %r2859, %r2880;
	mov.b32 	%r2865, 16;
	// begin inline asm
	shfl.sync.down.b32 %r2863, %r2864, %r2865, %r2846, %r2867;
	// end inline asm
	add.s32 	%r2881, %r2098, 16;
	setp.gt.s32 	%p746, %r2881, %r2846;
	selp.b32 	%r2882, 0, %r2863, %p746;
	add.s32 	%r2883, %r2882, %r3615;
	add.s32 	%r3615, %r2883, %r2864;
	add.s32 	%r3617, %r3617, -32;
	bra.uni 	$L__BB3_743;
$L__BB3_751:
	@%p665 bra 	$L__BB3_753;
	add.s32 	%r2737, %r3615, %r270;
	add.s64 	%rd3885, %rd1255, 256;
	mov.b32 	%r2736, 101;
	// begin inline asm
	st.relaxed.gpu.v2.u32 [%rd3885], {%r2736, %r2737};
	// end inline asm
	st.shared.u32 	[_ZZN3cub18CUB_300001_SM_10006detail6select23DeviceSelectSweepKernelINS2_10policy_hubImNS0_8NullTypeEiLb0ELNS0_10SelectImplE0EE10Policy1000EN6thrust24THRUST_300001_SM_1000_NS17counting_iteratorImNSA_11use_defaultESC_SC_EEPS5_NSA_6detail15normal_iteratorINSA_10device_ptrImEEEEPlNS0_13ScanTileStateIiLb1EEE17CheckPointFunctorS5_iNS2_19streaming_context_tIlLb1EEELS6_0EEEvT0_T1_T2_T3_T4_T5_T6_T7_iT8_NS1_7vsmem_tEE19static_temp_storage+68], %r3615;
	st.shared.u32 	[_ZZN3cub18CUB_300001_SM_10006detail6select23DeviceSelectSweepKernelINS2_10policy_hubImNS0_8NullTypeEiLb0ELNS0_10SelectImplE0EE10Policy1000EN6thrust24THRUST_300001_SM_1000_NS17counting_iteratorImNSA_11use_defaultESC_SC_EEPS5_NSA_6detail15normal_iteratorINSA_10device_ptrImEEEEPlNS0_13ScanTileStateIiLb1EEE17CheckPointFunctorS5_iNS2_19streaming_context_tIlLb1EEELS6_0EEEvT0_T1_T2_T3_T4_T5_T6_T7_iT8_NS1_7vsmem_tEE19static_temp_storage+72], %r2737;
$L__BB3_753:
	setp.ne.s32 	%p681, %r2098, 0;
	mov.u32 	%r3620, %r272;
	@%p681 bra 	$L__BB3_755;
	st.shared.u32 	[_ZZN3cub18CUB_300001_SM_10006detail6select23DeviceSelectSweepKernelINS2_10policy_hubImNS0_8NullTypeEiLb0ELNS0_10SelectImplE0EE10Policy1000EN6thrust24THRUST_300001_SM_1000_NS17counting_iteratorImNSA_11use_defaultESC_SC_EEPS5_NSA_6detail15normal_iteratorINSA_10device_ptrImEEEEPlNS0_13ScanTileStateIiLb1EEE17CheckPointFunctorS5_iNS2_19streaming_context_tIlLb1EEELS6_0EEEvT0_T1_T2_T3_T4_T5_T6_T7_iT8_NS1_7vsmem_tEE19static_temp_storage+60], %r3615;
	mov.u32 	%r3620, %r3615;
$L__BB3_755:
	mul.lo.s32 	%r2738, %r266, 12;
	mul.wide.u32 	%rd3886, %r2738, 8;
	mov.u64 	%rd3887, d_a;
	add.s64 	%rd3888, %rd3887, %rd3886;
	ld.const.f64 	%fd2170, [%rd3888+88];
	mul.f64 	%fd265, %fd554, %fd2170;
	bar.sync 	0;
	mov.u32 	%r2739, %tid.x;
	setp.eq.s32 	%p682, %r2739, 0;
	ld.shared.u32 	%r2740, [_ZZN3cub18CUB_300001_SM_10006detail6select23DeviceSelectSweepKernelINS2_10policy_hubImNS0_8NullTypeEiLb0ELNS0_10SelectImplE0EE10Policy1000EN6thrust24THRUST_300001_SM_1000_NS17counting_iteratorImNSA_11use_defaultESC_SC_EEPS5_NSA_6detail15normal_iteratorINSA_10device_ptrImEEEEPlNS0_13ScanTileStateIiLb1EEE17CheckPointFunctorS5_iNS2_19streaming_context_tIlLb1EEELS6_0EEEvT0_T1_T2_T3_T4_T5_T6_T7_iT8_NS1_7vsmem_tEE19static_temp_storage+60];
	.pragma "used_bytes_mask 61680";
	ld.shared.v4.u32 	{%r2741, %r299, %r2742, %r300}, [_ZZN3cub18CUB_300001_SM_10006detail6select23DeviceSelectSweepKernelINS2_10policy_hubImNS0_8NullTypeEiLb0ELNS0_10SelectImplE0EE10Policy1000EN6thrust24THRUST_300001_SM_1000_NS17counting_iteratorImNSA_11use_defaultESC_SC_EEPS5_NSA_6detail15normal_iteratorINSA_10device_ptrImEEEEPlNS0_13ScanTileStateIiLb1EEE17CheckPointFunctorS5_iNS2_19streaming_context_tIlLb1EEELS6_0EEEvT0_T1_T2_T3_T4_T5_T6_T7_iT8_NS1_7vsmem_tEE19static_temp_storage+64];
	selp.b32 	%r2743, 0, %r2740, %p682;
	add.s32 	%r301, %r2743, %r3620;
	mul.lo.s32 	%r2744, %r166, 12;
	mul.wide.u32 	%rd3889, %r2744, 8;
	add.s64 	%rd3890, %rd3887, %rd3889;
	ld.const.f64 	%fd2171, [%rd3890+88];
	mul.f64 	%fd2172, %fd554, %fd2171;
	setp.leu.f64 	%p683, %fd154, %fd2172;
	selp.u32 	%r2745, 1, 0, %p683;
	add.s32 	%r302, %r301, %r2745;
	mul.lo.s32 	%r2746, %r176, 12;
	mul.wide.u32 	%rd3891, %r2746, 8;
	add.s64 	%rd3892, %rd3887, %rd3891;
	ld.const.f64 	%fd2173, [%rd3892+88];
	mul.f64 	%fd2174, %fd554, %fd2173;
	setp.leu.f64 	%p684, %fd165, %fd2174;
	selp.u32 	%r2747, 1, 0, %p684;
	add.s32 	%r2748, %r2747, %r2745;
	add.s32 	%r303, %r2748, %r301;
	mul.lo.s32 	%r2749, %r186, 12;
	mul.wide.u32 	%rd3893, %r2749, 8;
	add.s64 	%rd3894, %rd3887, %rd3893;
	ld.const.f64 	%fd2175, [%rd3894+88];
	mul.f64 	%fd2176, %fd554, %fd2175;
	setp.leu.f64 	%p685, %fd176, %fd2176;
	selp.u32 	%r2750, 1, 0, %p685;
	add.s32 	%r304, %r303, %r2750;
	mul.lo.s32 	%r2751, %r196, 12;
	mul.wide.u32 	%rd3895, %r2751, 8;
	add.s64 	%rd3896, %rd3887, %rd3895;
	ld.const.f64 	%fd2177, [%rd3896+88];
	mul.f64 	%fd2178, %fd554, %fd2177;
	setp.leu.f64 	%p686, %fd187, %fd2178;
	selp.u32 	%r2752, 1, 0, %p686;
	add.s32 	%r305, %r304, %r2752;
	mul.lo.s32 	%r2753, %r206, 12;
	mul.wide.u32 	%rd3897, %r2753, 8;
	add.s64 	%rd3898, %rd3887, %rd3897;
	ld.const.f64 	%fd2179, [%rd3898+88];
	mul.f64 	%fd2180, %fd554, %fd2179;
	setp.leu.f64 	%p687, %fd198, %fd2180;
	selp.u32 	%r2754, 1, 0, %p687;
	add.s32 	%r306, %r305, %r2754;
	mul.lo.s32 	%r2755, %r216, 12;
	mul.wide.u32 	%rd3899, %r2755, 8;
	add.s64 	%rd3900, %rd3887, %rd3899;
	ld.const.f64 	%fd2181, [%rd3900+88];
	mul.f64 	%fd2182, %fd554, %fd2181;
	setp.leu.f64 	%p688, %fd209, %fd2182;
	selp.u32 	%r2756, 1, 0, %p688;
	add.s32 	%r307, %r306, %r2756;
	mul.lo.s32 	%r2757, %r226, 12;
	mul.wide.u32 	%rd3901, %r2757, 8;
	add.s64 	%rd3902, %rd3887, %rd3901;
	ld.const.f64 	%fd2183, [%rd3902+88];
	mul.f64 	%fd2184, %fd554, %fd2183;
	setp.leu.f64 	%p689, %fd220, %fd2184;
	selp.u32 	%r2758, 1, 0, %p689;
	add.s32 	%r308, %r307, %r2758;
	mul.lo.s32 	%r2759, %r236, 12;
	mul.wide.u32 	%rd3903, %r2759, 8;
	add.s64 	%rd3904, %rd3887, %rd3903;
	ld.const.f64 	%fd2185, [%rd3904+88];
	mul.f64 	%fd2186, %fd554, %fd2185;
	setp.leu.f64 	%p690, %fd231, %fd2186;
	selp.u32 	%r2760, 1, 0, %p690;
	add.s32 	%r309, %r308, %r2760;
	mul.lo.s32 	%r2761, %r246, 12;
	mul.wide.u32 	%rd3905, %r2761, 8;
	add.s64 	%rd3906, %rd3887, %rd3905;
	ld.const.f64 	%fd2187, [%rd3906+88];
	mul.f64 	%fd2188, %fd554, %fd2187;
	setp.leu.f64 	%p691, %fd242, %fd2188;
	selp.u32 	%r2762, 1, 0, %p691;
	add.s32 	%r310, %r309, %r2762;
	mul.lo.s32 	%r2763, %r256, 12;
	mul.wide.u32 	%rd3907, %r2763, 8;
	add.s64 	%rd3908, %rd3887, %rd3907;
	ld.const.f64 	%fd2189, [%rd3908+88];
	mul.f64 	%fd266, %fd554, %fd2189;
	setp.leu.f64 	%p692, %fd253, %fd266;
	selp.u32 	%r2764, 1, 0, %p692;
	add.s32 	%r311, %r310, %r2764;
	setp.gt.s32 	%p693, %r300, 384;
	@%p693 bra 	$L__BB3_800;
	mul.wide.u32 	%rd3909, %r2744, 8;
	mov.u64 	%rd3910, d_a;
	add.s64 	%rd3911, %rd3910, %rd3909;
	ld.const.f64 	%fd2190, [%rd3911+88];
	mul.f64 	%fd2191, %fd554, %fd2190;
	setp.leu.f64 	%p694, %fd154, %fd2191;
	mov.u64 	%rd3912, %rd2591;
	ld.param.u8 	%rs4, [%rd3912];
	ld.param.u64 	%rd3913, [%rd3912+24];
	cvta.to.global.u64 	%rd1257, %rd3913;
	@%p694 bra 	$L__BB3_757;
	bra.uni 	$L__BB3_760;
$L__BB3_757:
	setp.ne.s16 	%p695, %rs4, 0;
	mov.b64 	%rd5035, 0;
	@%p695 bra 	$L__BB3_759;
	ld.global.u64 	%rd5035, [%rd1257];
$L__BB3_759:
	cvt.s64.s32 	%rd3915, %r301;
	add.s64 	%rd3916, %rd5035, %rd3915;
	shl.b64 	%rd3917, %rd3916, 3;
	add.s64 	%rd3918, %rd3, %rd3917;
	st.global.u64 	[%rd3918], %rd650;
$L__BB3_760:
	mov.u64 	%rd3919, %rd2591;
	ld.param.u64 	%rd3920, [%rd3919+24];
	cvta.to.global.u64 	%rd1272, %rd3920;
	ld.param.u8 	%rs6, [%rd3919];
	mul.wide.u32 	%rd3921, %r2746, 8;
	add.s64 	%rd3923, %rd3910, %rd3921;
	ld.const.f64 	%fd2192, [%rd3923+88];
	mul.f64 	%fd2193, %fd554, %fd2192;
	setp.gt.f64 	%p696, %fd165, %fd2193;
	@%p696 bra 	$L__BB3_764;
	setp.ne.s16 	%p697, %rs6, 0;
	mov.b64 	%rd5036, 0;
	@%p697 bra 	$L__BB3_763;
	ld.global.u64 	%rd5036, [%rd1272];
$L__BB3_763:
	cvt.s64.s32 	%rd3925, %r302;
	add.s64 	%rd3926, %rd5036, %rd3925;
	shl.b64 	%rd3927, %rd3926, 3;
	add.s64 	%rd3928, %rd3, %rd3927;
	st.global.u64 	[%rd3928], %rd651;
$L__BB3_764:
	mul.wide.u32 	%rd3929, %r2749, 8;
	add.s64 	%rd3931, %rd3910, %rd3929;
	ld.const.f64 	%fd2194, [%rd3931+88];
	mul.f64 	%fd2195, %fd554, %fd2194;
	setp.gt.f64 	%p698, %fd176, %fd2195;
	@%p698 bra 	$L__BB3_768;
	setp.ne.s16 	%p699, %rs6, 0;
	mov.b64 	%rd5037, 0;
	@%p699 bra 	$L__BB3_767;
	ld.global.u64 	%rd5037, [%rd1272];
$L__BB3_767:
	cvt.s64.s32 	%rd3933, %r303;
	add.s64 	%rd3934, %rd5037, %rd3933;
	shl.b64 	%rd3935, %rd3934, 3;
	add.s64 	%rd3936, %rd3, %rd3935;
	st.global.u64 	[%rd3936], %rd652;
$L__BB3_768:
	mul.wide.u32 	%rd3937, %r2751, 8;
	add.s64 	%rd3939, %rd3910, %rd3937;
	ld.const.f64 	%fd2196, [%rd3939+88];
	mul.f64 	%fd2197, %fd554, %fd2196;
	setp.gt.f64 	%p700, %fd187, %fd2197;
	@%p700 bra 	$L__BB3_772;
	setp.ne.s16 	%p701, %rs6, 0;
	mov.b64 	%rd5038, 0;
	@%p701 bra 	$L__BB3_771;
	ld.global.u64 	%rd5038, [%rd1272];
$L__BB3_771:
	cvt.s64.s32 	%rd3941, %r304;
	add.s64 	%rd3942, %rd5038, %rd3941;
	shl.b64 	%rd3943, %rd3942, 3;
	add.s64 	%rd3944, %rd3, %rd3943;
	st.global.u64 	[%rd3944], %rd653;
$L__BB3_772:
	mul.wide.u32 	%rd3945, %r2753, 8;
	add.s64 	%rd3947, %rd3910, %rd3945;
	ld.const.f64 	%fd2198, [%rd3947+88];
	mul.f64 	%fd2199, %fd554, %fd2198;
	setp.gt.f64 	%p702, %fd198, %fd2199;
	@%p702 bra 	$L__BB3_776;
	setp.ne.s16 	%p703, %rs6, 0;
	mov.b64 	%rd5039, 0;
	@%p703 bra 	$L__BB3_775;
	ld.global.u64 	%rd5039, [%rd1272];
$L__BB3_775:
	cvt.s64.s32 	%rd3949, %r305;
	add.s64 	%rd3950, %rd5039, %rd3949;
	shl.b64 	%rd3951, %rd3950, 3;
	add.s64 	%rd3952, %rd3, %rd3951;
	st.global.u64 	[%rd3952], %rd654;
$L__BB3_776:
	mul.wide.u32 	%rd3953, %r2755, 8;
	add.s64 	%rd3955, %rd3910, %rd3953;
	ld.const.f64 	%fd2200, [%rd3955+88];
	mul.f64 	%fd2201, %fd554, %fd2200;
	setp.gt.f64 	%p704, %fd209, %fd2201;
	@%p704 bra 	$L__BB3_780;
	setp.ne.s16 	%p705, %rs6, 0;
	mov.b64 	%rd5040, 0;
	@%p705 bra 	$L__BB3_779;
	ld.global.u64 	%rd5040, [%rd1272];
$L__BB3_779:
	cvt.s64.s32 	%rd3957, %r306;
	add.s64 	%rd3958, %rd5040, %rd3957;
	shl.b64 	%rd3959, %rd3958, 3;
	add.s64 	%rd3960, %rd3, %rd3959;
	st.global.u64 	[%rd3960], %rd655;
$L__BB3_780:
	mul.wide.u32 	%rd3961, %r2757, 8;
	add.s64 	%rd3963, %rd3910, %rd3961;
	ld.const.f64 	%fd2202, [%rd3963+88];
	mul.f64 	%fd2203, %fd554, %fd2202;
	setp.gt.f64 	%p706, %fd220, %fd2203;
	@%p706 bra 	$L__BB3_784;
	setp.ne.s16 	%p707, %rs6, 0;
	mov.b64 	%rd5041, 0;
	@%p707 bra 	$L__BB3_783;
	ld.global.u64 	%rd5041, [%rd1272];
$L__BB3_783:
	cvt.s64.s32 	%rd3965, %r307;
	add.s64 	%rd3966, %rd5041, %rd3965;
	shl.b64 	%rd3967, %rd3966, 3;
	add.s64 	%rd3968, %rd3, %rd3967;
	st.global.u64 	[%rd3968], %rd656;
$L__BB3_784:
	mul.wide.u32 	%rd3969, %r2759, 8;
	add.s64 	%rd3971, %rd3910, %rd3969;
	ld.const.f64 	%fd2204, [%rd3971+88];
	mul.f64 	%fd2205, %fd554, %fd2204;
	setp.gt.f64 	%p708, %fd231, %fd2205;
	@%p708 bra 	$L__BB3_788;
	setp.ne.s16 	%p709, %rs6, 0;
	mov.b64 	%rd5042, 0;
	@%p709 bra 	$L__BB3_787;
	ld.global.u64 	%rd5042, [%rd1272];
$L__BB3_787:
	cvt.s64.s32 	%rd3973, %r308;
	add.s64 	%rd3974, %rd5042, %rd3973;
	shl.b64 	%rd3975, %rd3974, 3;
	add.s64 	%rd3976, %rd3, %rd3975;
	st.global.u64 	[%rd3976], %rd657;
$L__BB3_788:
	mul.wide.u32 	%rd3977, %r2761, 8;
	add.s64 	%rd3979, %rd3910, %rd3977;
	ld.const.f64 	%fd2206, [%rd3979+88];
	mul.f64 	%fd2207, %fd554, %fd2206;
	setp.gt.f64 	%p710, %fd242, %fd2207;
	@%p710 bra 	$L__BB3_792;
	setp.ne.s16 	%p711, %rs6, 0;
	mov.b64 	%rd5043, 0;
	@%p711 bra 	$L__BB3_791;
	ld.global.u64 	%rd5043, [%rd1272];
$L__BB3_791:
	cvt.s64.s32 	%rd3981, %r309;
	add.s64 	%rd3982, %rd5043, %rd3981;
	shl.b64 	%rd3983, %rd3982, 3;
	add.s64 	%rd3984, %rd3, %rd3983;
	st.global.u64 	[%rd3984], %rd658;
$L__BB3_792:
	mul.wide.u32 	%rd3985, %r2763, 8;
	add.s64 	%rd3987, %rd3910, %rd3985;
	ld.const.f64 	%fd2208, [%rd3987+88];
	mul.f64 	%fd2209, %fd554, %fd2208;
	setp.gt.f64 	%p712, %fd253, %fd2209;
	@%p712 bra 	$L__BB3_796;
	setp.ne.s16 	%p713, %rs6, 0;
	mov.b64 	%rd5044, 0;
	@%p713 bra 	$L__BB3_795;
	ld.global.u64 	%rd5044, [%rd1272];
$L__BB3_795:
	cvt.s64.s32 	%rd3989, %r310;
	add.s64 	%rd3990, %rd5044, %rd3989;
	shl.b64 	%rd3991, %rd3990, 3;
	add.s64 	%rd3992, %rd3, %rd3991;
	st.global.u64 	[%rd3992], %rd659;
$L__BB3_796:
	setp.gt.f64 	%p714, %fd264, %fd265;
	@%p714 bra 	$L__BB3_1727;
	setp.ne.s16 	%p715, %rs6, 0;
	mov.b64 	%rd5045, 0;
	@%p715 bra 	$L__BB3_799;
	ld.global.u64 	%rd5045, [%rd1272];
$L__BB3_799:
	cvt.s64.s32 	%rd3994, %r311;
	add.s64 	%rd3995, %rd5045, %rd3994;
	shl.b64 	%rd3996, %rd3995, 3;
	add.s64 	%rd3997, %rd3, %rd3996;
	st.global.u64 	[%rd3997], %rd660;
	bra.uni 	$L__BB3_1727;
$L__BB3_800:
	mul.lo.s32 	%r2775, %r166, 12;
	mul.wide.u32 	%rd3998, %r2775, 8;
	mov.u64 	%rd3999, d_a;
	add.s64 	%rd4000, %rd3999, %rd3998;
	ld.const.f64 	%fd2210, [%rd4000+88];
	mul.f64 	%fd2211, %fd554, %fd2210;
	setp.gt.f64 	%p716, %fd154, %fd2211;
	bar.sync 	0;
	@%p716 bra 	$L__BB3_802;
	sub.s32 	%r2776, %r301, %r299;
	shl.b32 	%r2777, %r2776, 3;
	mov.u32 	%r2778, _ZZN3cub18CUB_300001_SM_10006detail6select23DeviceSelectSweepKernelINS2_10policy_hubImNS0_8NullTypeEiLb0ELNS0_10SelectImplE0EE10Policy1000EN6thrust24THRUST_300001_SM_1000_NS17counting_iteratorImNSA_11use_defaultESC_SC_EEPS5_NSA_6detail15normal_iteratorINSA_10device_ptrImEEEEPlNS0_13ScanTileStateIiLb1EEE17CheckPointFunctorS5_iNS2_19streaming_context_tIlLb1EEELS6_0EEEvT0_T1_T2_T3_T4_T5_T6_T7_iT8_NS1_7vsmem_tEE19static_temp_storage;
	add.s32 	%r2779, %r2778, %r2777;
	st.shared.u64 	[%r2779], %rd650;
$L__BB3_802:
	mul.lo.s32 	%r2780, %r176, 12;
	mul.wide.u32 	%rd4001, %r2780, 8;
	add.s64 	%rd4003, %rd3999, %rd4001;
	ld.const.f64 	%fd2212, [%rd4003+88];
	mul.f64 	%fd2213, %fd554, %fd2212;
	setp.gt.f64 	%p717, %fd165, %fd2213;
	@%p717 bra 	$L__BB3_804;
	sub.s32 	%r2781, %r302, %r299;
	shl.b32 	%r2782, %r2781, 3;
	mov.u32 	%r2783, _ZZN3cub18CUB_300001_SM_10006detail6select23DeviceSelectSweepKernelINS2_10policy_hubImNS0_8NullTypeEiLb0ELNS0_10SelectImplE0EE10Policy1000EN6thrust24THRUST_300001_SM_1000_NS17counting_iteratorImNSA_11use_defaultESC_SC_EEPS5_NSA_6detail15normal_iteratorINSA_10device_ptrImEEEEPlNS0_13ScanTileStateIiLb1EEE17CheckPointFunctorS5_iNS2_19streaming_context_tIlLb1EEELS6_0EEEvT0_T1_T2_T3_T4_T5_T6_T7_iT8_NS1_7vsmem_tEE19static_temp_storage;
	add.s32 	%r2784, %r2783, %r2782;
	st.shared.u64 	[%r2784], %rd651;
$L__BB3_804:
	mul.lo.s32 	%r2785, %r186, 12;
	mul.wide.u32 	%rd4004, %r2785, 8;
	add.s64 	%rd4006, %rd3999, %rd4004;
	ld.const.f64 	%fd2214, [%rd4006+88];
	mul.f64 	%fd2215, %fd554, %fd2214;
	setp.gt.f64 	%p718, %fd176, %fd2215;
	@%p718 bra 	$L__BB3_806;
	sub.s32 	%r2786, %r303, %r299;
	shl.b32 	%r2787, %r2786, 3;
	mov.u32 	%r2788, _ZZN3cub18CUB_300001_SM_10006detail6select23DeviceSelectSweepKernelINS2_10policy_hubImNS0_8NullTypeEiLb0ELNS0_10SelectImplE0EE10Policy1000EN6thrust24THRUST_300001_SM_1000_NS17counting_iteratorImNSA_11use_defaultESC_SC_EEPS5_NSA_6detail15normal_iteratorINSA_10device_ptrImEEEEPlNS0_13ScanTileStateIiLb1EEE17CheckPointFunctorS5_iNS2_19streaming_context_tIlLb1EEELS6_0EEEvT0_T1_T2_T3_T4_T5_T6_T7_iT8_NS1_7vsmem_tEE19static_temp_storage;
	add.s32 	%r2789, %r2788, %r2787;
	st.shared.u64 	[%r2789], %rd652;
$L__BB3_806:
	mul.lo.s32 	%r2790, %r196, 12;
	mul.wide.u32 	%rd4007, %r2790, 8;
	add.s64 	%rd4009, %rd3999, %rd4007;
	ld.const.f64 	%fd2216, [%rd4009+88];
	mul.f64 	%fd2217, %fd554, %fd2216;
	setp.gt.f64 	%p719, %fd187, %fd2217;
	@%p719 bra 	$L__BB3_808;
	sub.s32 	%r2791, %r304, %r299;
	shl.b32 	%r2792, %r2791, 3;
	mov.u32 	%r2793, _ZZN3cub18CUB_300001_SM_10006detail6select23DeviceSelectSweepKernelINS2_10policy_hubImNS0_8NullTypeEiLb0ELNS0_10SelectImplE0EE10Policy1000EN6thrust24THRUST_300001_SM_1000_NS17counting_iteratorImNSA_11use_defaultESC_SC_EEPS5_NSA_6detail15normal_iteratorINSA_10device_ptrImEEEEPlNS0_13ScanTileStateIiLb1EEE17CheckPointFunctorS5_iNS2_19streaming_context_tIlLb1EEELS6_0EEEvT0_T1_T2_T3_T4_T5_T6_T7_iT8_NS1_7vsmem_tEE19static_temp_storage;
	add.s32 	%r2794, %r2793, %r2792;
	st.shared.u64 	[%r2794], %rd653;
$L__BB3_808:
	mul.lo.s32 	%r2795, %r206, 12;
	mul.wide.u32 	%rd4010, %r2795, 8;
	add.s64 	%rd4012, %rd3999, %rd4010;
	ld.const.f64 	%fd2218, [%rd4012+88];
	mul.f64 	%fd2219, %fd554, %fd2218;
	setp.gt.f64 	%p720, %fd198, %fd2219;
	@%p720 bra 	$L__BB3_810;
	sub.s32 	%r2796, %r305, %r299;
	shl.b32 	%r2797, %r2796, 3;
	mov.u32 	%r2798, _ZZN3cub18CUB_300001_SM_10006detail6select23DeviceSelectSweepKernelINS2_10policy_hubImNS0_8NullTypeEiLb0ELNS0_10SelectImplE0EE10Policy1000EN6thrust24THRUST_300001_SM_1000_NS17counting_iteratorImNSA_11use_defaultESC_SC_EEPS5_NSA_6detail15normal_iteratorINSA_10device_ptrImEEEEPlNS0_13ScanTileStateIiLb1EEE17CheckPointFunctorS5_iNS2_19streaming_context_tIlLb1EEELS6_0EEEvT0_T1_T2_T3_T4_T5_T6_T7_iT8_NS1_7vsmem_tEE19static_temp_storage;
	add.s32 	%r2799, %r2798, %r2797;
	st.shared.u64 	[%r2799], %rd654;
$L__BB3_810:
	mul.lo.s32 	%r2800, %r216, 12;
	mul.wide.u32 	%rd4013, %r2800, 8;
	add.s64 	%rd4015, %rd3999, %rd4013;
	ld.const.f64 	%fd2220, [%rd4015+88];
	mul.f64 	%fd2221, %fd554, %fd2220;
	setp.gt.f64 	%p721, %fd209, %fd2221;
	@%p721 bra 	$L__BB3_812;
	sub.s32 	%r2801, %r306, %r299;
	shl.b32 	%r2802, %r2801, 3;
	mov.u32 	%r2803, _ZZN3cub18CUB_300001_SM_10006detail6select23DeviceSelectSweepKernelINS2_10policy_hubImNS0_8NullTypeEiLb0ELNS0_10SelectImplE0EE10Policy1000EN6thrust24THRUST_300001_SM_1000_NS17counting_iteratorImNSA_11use_defaultESC_SC_EEPS5_NSA_6detail15normal_iteratorINSA_10device_ptrImEEEEPlNS0_13ScanTileStateIiLb1EEE17CheckPointFunctorS5_iNS2_19streaming_context_tIlLb1EEELS6_0EEEvT0_T1_T2_T3_T4_T5_T6_T7_iT8_NS1_7vsmem_tEE19static_temp_storage;
	add.s32 	%r2804, %r2803, %r2802;
	st.shared.u64 	[%r2804], %rd655;
$L__BB3_812:
	mul.lo.s32 	%r2805, %r226, 12;
	mul.wide.u32 	%rd4016, %r2805, 8;
	add.s64 	%rd4018, %rd3999, %rd4016;
	ld.const.f64 	%fd2222, [%rd4018+88];
	mul.f64 	%fd2223, %fd554, %fd2222;
	setp.gt.f64 	%p722, %fd220, %fd2223;
	@%p722 bra 	$L__BB3_814;
	sub.s32 	%r2806, %r307, %r299;
	shl.b32 	%r2807, %r2806, 3;
	mov.u32 	%r2808, _ZZN3cub18CUB_300001_SM_10006detail6select23DeviceSelectSweepKernelINS2_10policy_hubImNS0_8NullTypeEiLb0ELNS0_10SelectImplE0EE10Policy1000EN6thrust24THRUST_300001_SM_1000_NS17counting_iteratorImNSA_11use_defaultESC_SC_EEPS5_NSA_6detail15normal_iteratorINSA_10device_ptrImEEEEPlNS0_13ScanTileStateIiLb1EEE17CheckPointFunctorS5_iNS2_19streaming_context_tIlLb1EEELS6_0EEEvT0_T1_T2_T3_T4_T5_T6_T7_iT8_NS1_7vsmem_tEE19static_temp_storage;
	add.s32 	%r2809, %r2808, %r2807;
	st.shared.u64 	[%r2809], %rd656;
$L__BB3_814:
	mul.lo.s32 	%r2810, %r236, 12;
	mul.wide.u32 	%rd4019, %r2810, 8;
	add.s64 	%rd4021, %rd3999, %rd4019;
	ld.const.f64 	%fd2224, [%rd4021+88];
	mul.f64 	%fd2225, %fd554, %fd2224;
	setp.gt.f64 	%p723, %fd231, %fd2225;
	@%p723 bra 	$L__BB3_816;
	sub.s32 	%r2811, %r308, %r299;
	shl.b32 	%r2812, %r2811, 3;
	mov.u32 	%r2813, _ZZN3cub18CUB_300001_SM_10006detail6select23DeviceSelectSweepKernelINS2_10policy_hubImNS0_8NullTypeEiLb0ELNS0_10SelectImplE0EE10Policy1000EN6thrust24THRUST_300001_SM_1000_NS17counting_iteratorImNSA_11use_defaultESC_SC_EEPS5_NSA_6detail15normal_iteratorINSA_10device_ptrImEEEEPlNS0_13ScanTileStateIiLb1EEE17CheckPointFunctorS5_iNS2_19streaming_context_tIlLb1EEELS6_0EEEvT0_T1_T2_T3_T4_T5_T6_T7_iT8_NS1_7vsmem_tEE19static_temp_storage;
	add.s32 	%r2814, %r2813, %r2812;
	st.shared.u64 	[%r2814], %rd657;
$L__BB3_816:
	mul.lo.s32 	%r2815, %r246, 12;
	mul.wide.u32 	%rd4022, %r2815, 8;
	add.s64 	%rd4024, %rd3999, %rd4022;
	ld.const.f64 	%fd2226, [%rd4024+88];
	mul.f64 	%fd2227, %fd554, %fd2226;
	setp.gt.f64 	%p724, %fd242, %fd2227;
	@%p724 bra 	$L__BB3_818;
	sub.s32 	%r2816, %r309, %r299;
	shl.b32 	%r2817, %r2816, 3;
	mov.u32 	%r2818, _ZZN3cub18CUB_300001_SM_10006detail6select23DeviceSelectSweepKernelINS2_10policy_hubImNS0_8NullTypeEiLb0ELNS0_10SelectImplE0EE10Policy1000EN6thrust24THRUST_300001_SM_1000_NS17counting_iteratorImNSA_11use_defaultESC_SC_EEPS5_NSA_6detail15normal_iteratorINSA_10device_ptrImEEEEPlNS0_13ScanTileStateIiLb1EEE17CheckPointFunctorS5_iNS2_19streaming_context_tIlLb1EEELS6_0EEEvT0_T1_T2_T3_T4_T5_T6_T7_iT8_NS1_7vsmem_tEE19static_temp_storage;
	add.s32 	%r2819, %r2818, %r2817;
	st.shared.u64 	[%r2819], %rd658;
$L__BB3_818:
	setp.gt.f64 	%p725, %fd253, %fd266;
	@%p725 bra 	$L__BB3_820;
	sub.s32 	%r2820, %r310, %r299;
	shl.b32 	%r2821, %r2820, 3;
	mov.u32 	%r2822, _ZZN3cub18CUB_300001_SM_10006detail6select23DeviceSelectSweepKernelINS2_10policy_hubImNS0_8NullTypeEiLb0ELNS0_10SelectImplE0EE10Policy1000EN6thrust24THRUST_300001_SM_1000_NS17counting_iteratorImNSA_11use_defaultESC_SC_EEPS5_NSA_6detail15normal_iteratorINSA_10device_ptrImEEEEPlNS0_13ScanTileStateIiLb1EEE17CheckPointFunctorS5_iNS2_19streaming_context_tIlLb1EEELS6_0EEEvT0_T1_T2_T3_T4_T5_T6_T7_iT8_NS1_7vsmem_tEE19static_temp_storage;
	add.s32 	%r2823, %r2822, %r2821;
	st.shared.u64 	[%r2823], %rd659;
$L__BB3_820:
	setp.gt.f64 	%p726, %fd264, %fd265;
	@%p726 bra 	$L__BB3_822;
	sub.s32 	%r2824, %r311, %r299;
	shl.b32 	%r2825, %r2824, 3;
	mov.u32 	%r2826, _ZZN3cub18CUB_300001_SM_10006detail6select23DeviceSelectSweepKernelINS2_10policy_hubImNS0_8NullTypeEiLb0ELNS0_10SelectImplE0EE10Policy1000EN6thrust24THRUST_300001_SM_1000_NS17counting_iteratorImNSA_11use_defaultESC_SC_EEPS5_NSA_6detail15normal_iteratorINSA_10device_ptrImEEEEPlNS0_13ScanTileStateIiLb1EEE17CheckPointFunctorS5_iNS2_19streaming_context_tIlLb1EEELS6_0EEEvT0_T1_T2_T3_T4_T5_T6_T7_iT8_NS1_7vsmem_tEE19static_temp_storage;
	add.s32 	%r2827, %r2826, %r2825;
	st.shared.u64 	[%r2827], %rd660;
$L__BB3_822:
	bar.sync 	0;
	mov.u32 	%r3627, %tid.x;
	setp.ge.s32 	%p727, %r3627, %r300;
	@%p727 bra 	$L__BB3_1727;
	mov.u64 	%rd4025, %rd2591;
	ld.param.u8 	%rs5, [%rd4025];
	ld.param.u64 	%rd4026, [%rd4025+24];
	cvta.to.global.u64 	%rd1258, %rd4026;
	not.b32 	%r2828, %r3627;
	add.s32 	%r313, %r300, %r2828;
	mul.hi.u32 	%r2829, %r313, -1431655765;
	shr.u32 	%r2830, %r2829, 8;
	add.s32 	%r314, %r2830, 1;
	and.b32  	%r2831, %r2830, 3;
	setp.eq.s32 	%p728, %r2831, 3;
	@%p728 bra 	$L__BB3_828;
	and.b32  	%r2832, %r314, 3;
	add.s32 	%r3623, %r299, %r3627;
	shl.b32 	%r2833, %r3627, 3;
	mov.u32 	%r2834, _ZZN3cub18CUB_300001_SM_10006detail6select23DeviceSelectSweepKernelINS2_10policy_hubImNS0_8NullTypeEiLb0ELNS0_10SelectImplE0EE10Policy1000EN6thrust24THRUST_300001_SM_1000_NS17counting_iteratorImNSA_11use_defaultESC_SC_EEPS5_NSA_6detail15normal_iteratorINSA_10device_ptrImEEEEPlNS0_13ScanTileStateIiLb1EEE17CheckPointFunctorS5_iNS2_19streaming_context_tIlLb1EEELS6_0EEEvT0_T1_T2_T3_T4_T5_T6_T7_iT8_NS1_7vsmem_tEE19static_temp_storage;
	add.s32 	%r3622, %r2834, %r2833;
	neg.s32 	%r3621, %r2832;
	mad.lo.s32 	%r3627, %r2832, 384, %r3627;
$L__BB3_825:
	.pragma "nounroll";
	setp.ne.s16 	%p729, %rs5, 0;
	mov.b64 	%rd5030, 0;
	@%p729 bra 	$L__BB3_827;
	ld.global.u64 	%rd5030, [%rd1258];
$L__BB3_827:
	cvt.s64.s32 	%rd4028, %r3623;
	add.s64 	%rd4029, %rd5030, %rd4028;
	shl.b64 	%rd4030, %rd4029, 3;
	add.s64 	%rd4031, %rd3, %rd4030;
	ld.shared.u64 	%rd4032, [%r3622];
	st.global.u64 	[%rd4031], %rd4032;
	add.s32 	%r3623, %r3623, 384;
	add.s32 	%r3622, %r3622, 3072;
	add.s32 	%r3621, %r3621, 1;
	setp.ne.s32 	%p730, %r3621, 0;
	@%p730 bra 	$L__BB3_825;
$L__BB3_828:
	setp.lt.u32 	%p731, %r313, 1152;
	@%p731 bra 	$L__BB3_1727;
	add.s32 	%r3626, %r299, %r3627;
	shl.b32 	%r2835, %r3627, 3;
	mov.u32 	%r2836, _ZZN3cub18CUB_300001_SM_10006detail6select23DeviceSelectSweepKernelINS2_10policy_hubImNS0_8NullTypeEiLb0ELNS0_10SelectImplE0EE10Policy1000EN6thrust24THRUST_300001_SM_1000_NS17counting_iteratorImNSA_11use_defaultESC_SC_EEPS5_NSA_6detail15normal_iteratorINSA_10device_ptrImEEEEPlNS0_13ScanTileStateIiLb1EEE17CheckPointFunctorS5_iNS2_19streaming_context_tIlLb1EEELS6_0EEEvT0_T1_T2_T3_T4_T5_T6_T7_iT8_NS1_7vsmem_tEE19static_temp_storage;
	add.s32 	%r2837, %r2835, %r2836;
	add.s32 	%r3625, %r2837, 6144;
$L__BB3_830:
	setp.ne.s16 	%p732, %rs5, 0;
	cvt.s64.s32 	%rd1261, %r3626;
	mov.b64 	%rd5031, 0;
	@%p732 bra 	$L__BB3_832;
	ld.global.u64 	%rd5031, [%rd1258];
$L__BB3_832:
	setp.ne.s16 	%p733, %rs5, 0;
	add.s64 	%rd4035, %rd5031, %rd1261;
	shl.b64 	%rd4036, %rd4035, 3;
	add.s64 	%rd4037, %rd3, %rd4036;
	ld.shared.u64 	%rd4038, [%r3625+-6144];
	st.global.u64 	[%rd4037], %rd4038;
	mov.b64 	%rd5032, 0;
	@%p733 bra 	$L__BB3_834;
	ld.global.u64 	%rd5032, [%rd1258];
$L__BB3_834:
	setp.ne.s16 	%p734, %rs5, 0;
	add.s64 	%rd4040, %rd5032, %rd1261;
	shl.b64 	%rd4041, %rd4040, 3;
	add.s64 	%rd4042, %rd3, %rd4041;
	ld.shared.u64 	%rd4043, [%r3625+-3072];
	st.global.u64 	[%rd4042+3072], %rd4043;
	mov.b64 	%rd5033, 0;
	@%p734 bra 	$L__BB3_836;
	ld.global.u64 	%rd5033, [%rd1258];
$L__BB3_836:
	setp.ne.s16 	%p735, %rs5, 0;
	add.s64 	%rd4045, %rd5033, %rd1261;
	shl.b64 	%rd4046, %rd4045, 3;
	add.s64 	%rd4047, %rd3, %rd4046;
	ld.shared.u64 	%rd4048, [%r3625];
	st.global.u64 	[%rd4047+6144], %rd4048;
	mov.b64 	%rd5034, 0;
	@%p735 bra 	$L__BB3_838;
	ld.global.u64 	%rd5034, [%rd1258];
$L__BB3_838:
	cvt.u32.u64 	%r2838, %rd1261;
	add.s64 	%rd4049, %rd5034, %rd1261;
	shl.b64 	%rd4050, %rd4049, 3;
	add.s64 	%rd4051, %rd3, %rd4050;
	ld.shared.u64 	%rd4052, [%r3625+3072];
	st.global.u64 	[%rd4051+9216], %rd4052;
	add.s32 	%r3627, %r3627, 1536;
	add.s32 	%r3626, %r2838, 1536;
	add.s32 	%r3625, %r3625, 12288;
	setp.lt.s32 	%p736, %r3627, %r300;
	@%p736 bra 	$L__BB3_830;
	bra.uni 	$L__BB3_1727;
$L__BB3_839:
	setp.ne.s32 	%p2, %r1, 0;
	@%p2 bra 	$L__BB3_1267;
	ld.param.u32 	%r3584, [_ZN3cub18CUB_300001_SM_10006detail6select23DeviceSelectSweepKernelINS2_10policy_hubImNS0_8NullTypeEiLb0ELNS0_10SelectImplE0EE10Policy1000EN6thrust24THRUST_300001_SM_1000_NS17counting_iteratorImNSA_11use_defaultESC_SC_EEPS5_NSA_6detail15normal_iteratorINSA_10device_ptrImEEEEPlNS0_13ScanTileStateIiLb1EEE17CheckPointFunctorS5_iNS2_19streaming_context_tIlLb1EEELS6_0EEEvT0_T1_T2_T3_T4_T5_T6_T7_iT8_NS1_7vsmem_tE_param_7];
	mov.u64 	%rd3045, %rd2591;
	ld.param.u8 	%rs28, [%rd3045];
	setp.eq.s16 	%p268, %rs28, 0;
	ld.param.u64 	%rd3046, [%rd3045+16];
	selp.b64 	%rd3047, %rd3046, 0, %p268;
	mul.lo.s32 	%r1491, %r1, 4224;
	cvt.u64.u32 	%rd3048, %r1491;
	mov.u32 	%r1492, %tid.x;
	and.b32  	%r1493, %r1492, 31;
	and.b32  	%r1494, %r1492, 992;
	mul.lo.s32 	%r1495, %r1494, 11;
	or.b32  	%r1496, %r1495, %r1493;
	add.s64 	%rd3049, %rd2, %rd3048;
	add.s64 	%rd3050, %rd3049, %rd3047;
	sub.s32 	%r334, %r3584, %r1491;
	cvt.u64.u32 	%rd3051, %r1496;
	add.s64 	%rd3052, %rd3050, %rd3051;
	add.s32 	%r1497, %r1496, 32;
	cvt.u64.u32 	%rd3053, %r1497;
	add.s64 	%rd3054, %rd3050, %rd3053;
	add.s32 	%r1498, %r1496, 64;
	cvt.u64.u32 	%rd3055, %r1498;
	add.s64 	%rd3056, %rd3050, %rd3055;
	add.s32 	%r1499, %r1496, 96;
	cvt.u64.u32 	%rd3057, %r1499;
	add.s64 	%rd3058, %rd3050, %rd3057;
	add.s32 	%r1500, %r1496, 128;
	cvt.u64.u32 	%rd3059, %r1500;
	add.s64 	%rd3060, %rd3050, %rd3059;
	add.s32 	%r1501, %r1496, 160;
	cvt.u64.u32 	%rd3061, %r1501;
	add.s64 	%rd3062, %rd3050, %rd3061;
	add.s32 	%r1502, %r1496, 192;
	cvt.u64.u32 	%rd3063, %r1502;
	add.s64 	%rd3064, %rd3050, %rd3063;
	add.s32 	%r1503, %r1496, 224;
	cvt.u64.u32 	%rd3065, %r1503;
	add.s64 	%rd3066, %rd3050, %rd3065;
	add.s32 	%r1504, %r1496, 256;
	cvt.u64.u32 	%rd3067, %r1504;
	add.s64 	%rd3068, %rd3050, %rd3067;
	add.s32 	%r1505, %r1496, 288;
	cvt.u64.u32 	%rd3069, %r1505;
	add.s64 	%rd3070, %rd3050, %rd3069;
	add.s32 	%r1506, %r1496, 320;
	cvt.u64.u32 	%rd3071, %r1506;
	add.s64 	%rd3072, %rd3050, %rd3071;
	// begin inline asm
	mov.u32 %r1485, %laneid;
	// end inline asm
	shr.u32 	%r1507, %r1492, 5;
	mad.lo.s32 	%r1508, %r1507, 352, %r1485;
	shl.b32 	%r1509, %r1508, 3;
	mov.u32 	%r1510, _ZZN3cub18CUB_300001_SM_10006detail6select23DeviceSelectSweepKernelINS2_10policy_hubImNS0_8NullTypeEiLb0ELNS0_10SelectImplE0EE10Policy1000EN6thrust24THRUST_300001_SM_1000_NS17counting_iteratorImNSA_11use_defaultESC_SC_EEPS5_NSA_6detail15normal_iteratorINSA_10device_ptrImEEEEPlNS0_13ScanTileStateIiLb1EEE17CheckPointFunctorS5_iNS2_19streaming_context_tIlLb1EEELS6_0EEEvT0_T1_T2_T3_T4_T5_T6_T7_iT8_NS1_7vsmem_tEE19static_temp_storage;
	add.s32 	%r1511, %r1510, %r1509;
	st.shared.u64 	[%r1511], %rd3052;
	st.shared.u64 	[%r1511+256], %rd3054;
	st.shared.u64 	[%r1511+512], %rd3056;
	st.shared.u64 	[%r1511+768], %rd3058;
	st.shared.u64 	[%r1511+1024], %rd3060;
	st.shared.u64 	[%r1511+1280], %rd3062;
	st.shared.u64 	[%r1511+1536], %rd3064;
	st.shared.u64 	[%r1511+1792], %rd3066;
	st.shared.u64 	[%r1511+2048], %rd3068;
	st.shared.u64 	[%r1511+2304], %rd3070;
	st.shared.u64 	[%r1511+2560], %rd3072;
	bar.warp.sync 	-1;
	mad.lo.s32 	%r1512, %r1485, 80, %r1511;
	ld.shared.u64 	%rd1293, [%r1512];
	ld.shared.u64 	%rd1294, [%r1512+8];
	ld.shared.u64 	%rd1295, [%r1512+16];
	ld.shared.u64 	%rd1296, [%r1512+24];
	ld.shared.u64 	%rd1297, [%r1512+32];
	ld.shared.u64 	%rd1298, [%r1512+40];
	ld.shared.u64 	%rd1299, [%r1512+48];
	ld.shared.u64 	%rd1300, [%r1512+56];
	ld.shared.u64 	%rd1301, [%r1512+64];
	ld.shared.u64 	%rd1302, [%r1512+72];
	ld.shared.u64 	%rd1303, [%r1512+80];
	mul.lo.s32 	%r1513, %r1492, 11;
	cvt.u64.u32 	%rd1304, %r747;
	ld.const.f64 	%fd267, [d_b+16];
	ld.const.f64 	%fd268, [d_b+24];
	ld.const.f64 	%fd269, [d_b+40];
	ld.const.f64 	%fd270, [d_b+64];
	ld.const.f64 	%fd271, [d_b+72];
	ld.const.f64 	%fd272, [d_b+88];
	ld.const.f64 	%fd273, [d_b+120];
	ld.const.f64 	%fd274, [d_b+160];
	ld.const.f64 	%fd275, [d_b+192];
	ld.const.f64 	%fd276, [d_b+208];
	ld.const.f64 	%fd277, [d_b+216];
	ld.const.f64 	%fd278, [d_b+232];
	setp.ge.s32 	%p269, %r1513, %r334;
	mov.b32 	%r3629, 1;
	@%p269 bra 	$L__BB3_871;
	and.b64  	%rd3073, %rd1293, -4294967296;
	setp.ne.s64 	%p270, %rd3073, 0;
	@%p270 bra 	$L__BB3_843;
	cvt.u32.u64 	%r1514, %rd1293;
	div.u32 	%r1515, %r1514, %r747;
	mul.lo.s32 	%r1516, %r1515, %r747;
	sub.s32 	%r1517, %r1514, %r1516;
	cvt.u64.u32 	%rd5046, %r1515;
	cvt.u64.u32 	%rd5047, %r1517;
	bra.uni 	$L__BB3_844;
$L__BB3_843:
	div.u64 	%rd5046, %rd1293, %rd1304;
	mul.lo.s64 	%rd3074, %rd5046, %rd1304;
	sub.s64 	%rd5047, %rd1293, %rd3074;
$L__BB3_844:
	cvt.u32.u64 	%r336, %rd5047;
	and.b64  	%rd3075, %rd5046, -4294967296;
	setp.ne.s64 	%p271, %rd3075, 0;
	@%p271 bra 	$L__BB3_846;
	cvt.u32.u64 	%r1518, %rd5046;
	div.u32 	%r1519, %r1518, %r746;
	mul.lo.s32 	%r1520, %r1519, %r746;
	sub.s32 	%r1521, %r1518, %r1520;
	cvt.u64.u32 	%rd5048, %r1519;
	cvt.u64.u32 	%rd5049, %r1521;
	bra.uni 	$L__BB3_847;
$L__BB3_846:
	cvt.u64.u32 	%rd3076, %r746;
	div.u64 	%rd5048, %rd5046, %rd3076;
	mul.lo.s64 	%rd3077, %rd5048, %rd3076;
	sub.s64 	%rd5049, %rd5046, %rd3077;
$L__BB3_847:
	cvt.u32.u64 	%r337, %rd5049;
	and.b64  	%rd3078, %rd5048, -4294967296;
	setp.ne.s64 	%p272, %rd3078, 0;
	@%p272 bra 	$L__BB3_849;
	cvt.u32.u64 	%r1522, %rd5048;
	div.u32 	%r1523, %r1522, %r745;
	mul.lo.s32 	%r1524, %r1523, %r745;
	sub.s32 	%r1525, %r1522, %r1524;
	cvt.u64.u32 	%rd5050, %r1523;
	cvt.u64.u32 	%rd5051, %r1525;
	bra.uni 	$L__BB3_850;
$L__BB3_849:
	cvt.u64.u32 	%rd3079, %r745;
	div.u64 	%rd5050, %rd5048, %rd3079;
	mul.lo.s64 	%rd3080, %rd5050, %rd3079;
	sub.s64 	%rd5051, %rd5048, %rd3080;
$L__BB3_850:
	cvt.u32.u64 	%r338, %rd5051;
	and.b64  	%rd3081, %rd5050, -4294967296;
	setp.ne.s64 	%p273, %rd3081, 0;
	@%p273 bra 	$L__BB3_852;
	cvt.u32.u64 	%r1526, %rd5050;
	div.u32 	%r1527, %r1526, %r744;
	mul.lo.s32 	%r1528, %r1527, %r744;
	sub.s32 	%r1529, %r1526, %r1528;
	cvt.u64.u32 	%rd5052, %r1527;
	cvt.u64.u32 	%rd5053, %r1529;
	bra.uni 	$L__BB3_853;
$L__BB3_852:
	cvt.u64.u32 	%rd3082, %r744;
	div.u64 	%rd5052, %rd5050, %rd3082;
	mul.lo.s64 	%rd3083, %rd5052, %rd3082;
	sub.s64 	%rd5053, %rd5050, %rd3083;
$L__BB3_853:
	cvt.u32.u64 	%r339, %rd5053;
	and.b64  	%rd3084, %rd5052, -4294967296;
	setp.ne.s64 	%p274, %rd3084, 0;
	@%p274 bra 	$L__BB3_855;
	cvt.u32.u64 	%r1530, %rd5052;
	div.u32 	%r1531, %r1530, %r743;
	mul.lo.s32 	%r1532, %r1531, %r743;
	sub.s32 	%r1533, %r1530, %r1532;
	cvt.u64.u32 	%rd5054, %r1531;
	cvt.u64.u32 	%rd5055, %r1533;
	bra.uni 	$L__BB3_856;
$L__BB3_855:
	cvt.u64.u32 	%rd3085, %r743;
	div.u64 	%rd5054, %rd5052, %rd3085;
	mul.lo.s64 	%rd3086, %rd5054, %rd3085;
	sub.s64 	%rd5055, %rd5052, %rd3086;
$L__BB3_856:
	cvt.u32.u64 	%r340, %rd5055;
	and.b64  	%rd3087, %rd5054, -4294967296;
	setp.ne.s64 	%p275, %rd3087, 0;
	@%p275 bra 	$L__BB3_858;
	cvt.u32.u64 	%r1534, %rd5054;
	div.u32 	%r1535, %r1534, %r742;
	mul.lo.s32 	%r1536, %r1535, %r742;
	sub.s32 	%r1537, %r1534, %r1536;
	cvt.u64.u32 	%rd5056, %r1535;
	cvt.u64.u32 	%rd5057, %r1537;
	bra.uni 	$L__BB3_859;
$L__BB3_858:
	cvt.u64.u32 	%rd3088, %r742;
	div.u64 	%rd5056, %rd5054, %rd3088;
	mul.lo.s64 	%rd3089, %rd5056, %rd3088;
	sub.s64 	%rd5057, %rd5054, %rd3089;
$L__BB3_859:
	cvt.u32.u64 	%r341, %rd5057;
	and.b64  	%rd3090, %rd5056, -4294967296;
	setp.ne.s64 	%p276, %rd3090, 0;
	@%p276 bra 	$L__BB3_861;
	cvt.u32.u64 	%r1538, %rd5056;
	div.u32 	%r1539, %r1538, %r741;
	mul.lo.s32 	%r1540, %r1539, %r741;
	sub.s32 	%r1541, %r1538, %r1540;
	cvt.u64.u32 	%rd5058, %r1539;
	cvt.u64.u32 	%rd5059, %r1541;
	bra.uni 	$L__BB3_862;
$L__BB3_861:
	cvt.u64.u32 	%rd3091, %r741;
	div.u64 	%rd5058, %rd5056, %rd3091;
	mul.lo.s64 	%rd3092, %rd5058, %rd3091;
	sub.s64 	%rd5059, %rd5056, %rd3092;
$L__BB3_862:
	cvt.u32.u64 	%r342, %rd5059;
	and.b64  	%rd3093, %rd5058, -4294967296;
	setp.ne.s64 	%p277, %rd3093, 0;
	@%p277 bra 	$L__BB3_864;
	cvt.u32.u64 	%r1542, %rd5058;
	div.u32 	%r1543, %r1542, %r740;
	mul.lo.s32 	%r1544, %r1543, %r740;
	sub.s32 	%r1545, %r1542, %r1544;
	cvt.u64.u32 	%rd5060, %r1543;
	cvt.u64.u32 	%rd5061, %r1545;
	bra.uni 	$L__BB3_865;
$L__BB3_864:
	cvt.u64.u32 	%rd3094, %r740;
	div.u64 	%rd5060, %rd5058, %rd3094;
	mul.lo.s64 	%rd3095, %rd5060, %rd3094;
	sub.s64 	%rd5061, %rd5058, %rd3095;
$L__BB3_865:
	cvt.u32.u64 	%r343, %rd5061;
	and.b64  	%rd3096, %rd5060, -4294967296;
	setp.ne.s64 	%p278, %rd3096, 0;
	@%p278 bra 	$L__BB3_867;
	cvt.u32.u64 	%r1546, %rd5060;
	div.u32 	%r1547, %r1546, %r739;
	mul.lo.s32 	%r1548, %r1547, %r739;
	sub.s32 	%r1549, %r1546, %r1548;
	cvt.u64.u32 	%rd5062, %r1547;
	cvt.u64.u32 	%rd5063, %r1549;
	bra.uni 	$L__BB3_868;
$L__BB3_867:
	cvt.u64.u32 	%rd3097, %r739;
	div.u64 	%rd5062, %rd5060, %rd3097;
	mul.lo.s64 	%rd3098, %rd5062, %rd3097;
	sub.s64 	%rd5063, %rd5060, %rd3098;
$L__BB3_868:
	cvt.u32.u64 	%r1551, %rd5063;
	cvt.u32.u64 	%r1552, %rd5062;
	cvt.rn.f64.u32 	%fd1077, %r1552;
	ld.const.f64 	%fd1078, [d_b];
	fma.rn.f64 	%fd279, %fd267, %fd1077, %fd1078;
	cvt.rn.f64.u32 	%fd1079, %r1551;
	fma.rn.f64 	%fd280, %fd269, %fd1079, %fd268;
	cvt.rn.f64.u32 	%fd1080, %r343;
	ld.const.f64 	%fd1081, [d_b+48];
	fma.rn.f64 	%fd281, %fd270, %fd1080, %fd1081;
	cvt.rn.f64.u32 	%fd1082, %r342;
	fma.rn.f64 	%fd282, %fd272, %fd1082, %fd271;
	cvt.rn.f64.u32 	%fd1083, %r341;
	ld.const.f64 	%fd1084, [d_b+112];
	ld.const.f64 	%fd1085, [d_b+96];
	fma.rn.f64 	%fd283, %fd1084, %fd1083, %fd1085;
	cvt.rn.f64.u32 	%fd1086, %r340;
	ld.const.f64 	%fd1087, [d_b+136];
	fma.rn.f64 	%fd284, %fd1087, %fd1086, %fd273;
	cvt.rn.f64.u32 	%fd1088, %r339;
	ld.const.f64 	%fd1089, [d_b+144];
	fma.rn.f64 	%fd285, %fd274, %fd1088, %fd1089;
	cvt.rn.f64.u32 	%fd1090, %r338;
	ld.const.f64 	%fd1091, [d_b+184];
	ld.const.f64 	%fd1092, [d_b+168];
	fma.rn.f64 	%fd286, %fd1091, %fd1090, %fd1092;
	cvt.rn.f64.u32 	%fd1093, %r337;
	fma.rn.f64 	%fd287, %fd276, %fd1093, %fd275;
	cvt.rn.f64.u32 	%fd1094, %r336;
	fma.rn.f64 	%fd288, %fd278, %fd1094, %fd277;
	mov.b32 	%r3628, 0;
	mov.u64 	%rd3100, d_a;
$L__BB3_869:
	mul.lo.s32 	%r1553, %r3628, 12;
	mul.wide.u32 	%rd3099, %r1553, 8;
	add.s64 	%rd3101, %rd3100, %rd3099;
	ld.const.f64 	%fd1095, [%rd3101];
	ld.const.f64 	%fd1096, [%rd3101+8];
	mul.f64 	%fd1097, %fd280, %fd1096;
	fma.rn.f64 	%fd1098, %fd279, %fd1095, %fd1097;
	ld.const.f64 	%fd1099, [%rd3101+16];
	fma.rn.f64 	%fd1100, %fd281, %fd1099, %fd1098;
	ld.const.f64 	%fd1101, [%rd3101+24];
	fma.rn.f64 	%fd1102, %fd282, %fd1101, %fd1100;
	ld.const.f64 	%fd1103, [%rd3101+32];
	fma.rn.f64 	%fd1104, %fd283, %fd1103, %fd1102;
	ld.const.f64 	%fd1105, [%rd3101+40];
	fma.rn.f64 	%fd1106, %fd284, %fd1105, %fd1104;
	ld.const.f64 	%fd1107, [%rd3101+48];
	fma.rn.f64 	%fd1108, %fd285, %fd1107, %fd1106;
	ld.const.f64 	%fd1109, [%rd3101+56];
	fma.rn.f64 	%fd1110, %fd286, %fd1109, %fd1108;
	ld.const.f64 	%fd1111, [%rd3101+64];
	fma.rn.f64 	%fd1112, %fd287, %fd1111, %fd1110;
	ld.const.f64 	%fd1113, [%rd3101+72];
	fma.rn.f64 	%fd1114, %fd288, %fd1113, %fd1112;
	ld.const.f64 	%fd1115, [%rd3101+80];
	sub.f64 	%fd1116, %fd1114, %fd1115;
	abs.f64 	%fd289, %fd1116;
	ld.const.f64 	%fd1117, [%rd3101+88];
	mul.f64 	%fd290, %fd554, %fd1117;
	setp.leu.f64 	%p279, %fd289, %fd290;
	add.s32 	%r345, %r3628, 1;
	setp.lt.u32 	%p280, %r3628, 9;
	and.pred  	%p281, %p279, %p280;
	mov.u32 	%r3628, %r345;
	@%p281 bra 	$L__BB3_869;
	setp.leu.f64 	%p282, %fd289, %fd290;
	selp.u32 	%r3629, 1, 0, %p282;
$L__BB3_871:
	mov.u32 	%r1555, %tid.x;
	mad.lo.s32 	%r1556, %r1555, 11, 1;
	setp.ge.s32 	%p283, %r1556, %r334;
	mov.b32 	%r3631, 1;
	@%p283 bra 	$L__BB3_902;
	and.b64  	%rd3102, %rd1294, -4294967296;
	setp.ne.s64 	%p284, %rd3102, 0;
	@%p284 bra 	$L__BB3_874;
	cvt.u32.u64 	%r1557, %rd1294;
	div.u32 	%r1558, %r1557, %r747;
	mul.lo.s32 	%r1559, %r1558, %r747;
	sub.s32 	%r1560, %r1557, %r1559;
	cvt.u64.u32 	%rd5064, %r1558;
	cvt.u64.u32 	%rd5065, %r1560;
	bra.uni 	$L__BB3_875;
$L__BB3_874:
	cvt.u64.u32 	%rd3103, %r747;
	div.u64 	%rd5064, %rd1294, %rd3103;
	mul.lo.s64 	%rd3104, %rd5064, %rd3103;
	sub.s64 	%rd5065, %rd1294, %rd3104;
$L__BB3_875:
	cvt.u32.u64 	%r348, %rd5065;
	and.b64  	%rd3105, %rd5064, -4294967296;
	setp.ne.s64 	%p285, %rd3105, 0;
	@%p285 bra 	$L__BB3_877;
	cvt.u32.u64 	%r1561, %rd5064;
	div.u32 	%r1562, %r1561, %r746;
	mul.lo.s32 	%r1563, %r1562, %r746;
	sub.s32 	%r1564, %r1561, %r1563;
	cvt.u64.u32 	%rd5066, %r1562;
	cvt.u64.u32 	%rd5067, %r1564;
	bra.uni 	$L__BB3_878;
$L__BB3_877:
	cvt.u64.u32 	%rd3106, %r746;
	div.u64 	%rd5066, %rd5064, %rd3106;
	mul.lo.s64 	%rd3107, %rd5066, %rd3106;
	sub.s64 	%rd5067, %rd5064, %rd3107;
$L__BB3_878:
	cvt.u32.u64 	%r349, %rd5067;
	and.b64  	%rd3108, %rd5066, -4294967296;
	setp.ne.s64 	%p286, %rd3108, 0;
	@%p286 bra 	$L__BB3_880;
	cvt.u32.u64 	%r1565, %rd5066;
	div.u32 	%r1566, %r1565, %r745;
	mul.lo.s32 	%r1567, %r1566, %r745;
	sub.s32 	%r1568, %r1565, %r1567;
	cvt.u64.u32 	%rd5068, %r1566;
	cvt.u64.u32 	%rd5069, %r1568;
	bra.uni 	$L__BB3_881;
$L__BB3_880:
	cvt.u64.u32 	%rd3109, %r745;
	div.u64 	%rd5068, %rd5066, %rd3109;
	mul.lo.s64 	%rd3110, %rd5068, %rd3109;
	sub.s64 	%rd5069, %rd5066, %rd3110;
$L__BB3_881:
	cvt.u32.u64 	%r350, %rd5069;
	and.b64  	%rd3111, %rd5068, -4294967296;
	setp.ne.s64 	%p287, %rd3111, 0;
	@%p287 bra 	$L__BB3_883;
	cvt.u32.u64 	%r1569, %rd5068;
	div.u32 	%r1570, %r1569, %r744;
	mul.lo.s32 	%r1571, %r1570, %r744;
	sub.s32 	%r1572, %r1569, %r1571;
	cvt.u64.u32 	%rd5070, %r1570;
	cvt.u64.u32 	%rd5071, %r1572;
	bra.uni 	$L__BB3_884;
$L__BB3_883:
	cvt.u64.u32 	%rd3112, %r744;
	div.u64 	%rd5070, %rd5068, %rd3112;
	mul.lo.s64 	%rd3113, %rd5070, %rd3112;
	sub.s64 	%rd5071, %rd5068, %rd3113;
$L__BB3_884:
	cvt.u32.u64 	%r351, %rd5071;
	and.b64  	%rd3114, %rd5070, -4294967296;
	setp.ne.s64 	%p288, %rd3114, 0;
	@%p288 bra 	$L__BB3_886;
	cvt.u32.u64 	%r1573, %rd5070;
	div.u32 	%r1574, %r1573, %r743;
	mul.lo.s32 	%r1575, %r1574, %r743;
	sub.s32 	%r1576, %r1573, %r1575;
	cvt.u64.u32 	%rd5072, %r1574;
	cvt.u64.u32 	%rd5073, %r1576;
	bra.uni 	$L__BB3_887;
$L__BB3_886:
	cvt.u64.u32 	%rd3115, %r743;
	div.u64 	%rd5072, %rd5070, %rd3115;
	mul.lo.s64 	%rd3116, %rd5072, %rd3115;
	sub.s64 	%rd5073, %rd5070, %rd3116;
$L__BB3_887:
	cvt.u32.u64 	%r352, %rd5073;
	and.b64  	%rd3117, %rd5072, -4294967296;
	setp.ne.s64 	%p289, %rd3117, 0;
	@%p289 bra 	$L__BB3_889;
	cvt.u32.u64 	%r1577, %rd5072;
	div.u32 	%r1578, %r1577, %r742;
	mul.lo.s32 	%r1579, %r1578, %r742;
	sub.s32 	%r1580, %r1577, %r1579;
	cvt.u64.u32 	%rd5074, %r1578;
	cvt.u64.u32 	%rd5075, %r1580;
	bra.uni 	$L__BB3_890;
$L__BB3_889:
	cvt.u64.u32 	%rd3118, %r742;
	div.u64 	%rd5074, %rd5072, %rd3118;
	mul.lo.s64 	%rd3119, %rd5074, %rd3118;
	sub.s64 	%rd5075, %rd5072, %rd3119;
$L__BB3_890:
	cvt.u32.u64 	%r353, %rd5075;
	and.b64  	%rd3120, %rd5074, -4294967296;
	setp.ne.s64 	%p290, %rd3120, 0;
	@%p290 bra 	$L__BB3_892;
	cvt.u32.u64 	%r1581, %rd5074;
	div.u32 	%r1582, %r1581, %r741;
	mul.lo.s32 	%r1583, %r1582, %r741;
	sub.s32 	%r1584, %r1581, %r1583;
	cvt.u64.u32 	%rd5076, %r1582;
	cvt.u64.u32 	%rd5077, %r1584;
	bra.uni 	$L__BB3_893;
$L__BB3_892:
	cvt.u64.u32 	%rd3121, %r741;
	div.u64 	%rd5076, %rd5074, %rd3121;
	mul.lo.s64 	%rd3122, %rd5076, %rd3121;
	sub.s64 	%rd5077, %rd5074, %rd3122;
$L__BB3_893:
	cvt.u32.u64 	%r354, %rd5077;
	and.b64  	%rd3123, %rd5076, -4294967296;
	setp.ne.s64 	%p291, %rd3123, 0;
	@%p291 bra 	$L__BB3_895;
	cvt.u32.u64 	%r1585, %rd5076;
	div.u32 	%r1586, %r1585, %r740;
	mul.lo.s32 	%r1587, %r1586, %r740;
	sub.s32 	%r1588, %r1585, %r1587;
	cvt.u64.u32 	%rd5078, %r1586;
	cvt.u64.u32 	%rd5079, %r1588;
	bra.uni 	$L__BB3_896;
$L__BB3_895:
	cvt.u64.u32 	%rd3124, %r740;
	div.u64 	%rd5078, %rd5076, %rd3124;
	mul.lo.s64 	%rd3125, %rd5078, %rd3124;
	sub.s64 	%rd5079, %rd5076, %rd3125;
$L__BB3_896:
	cvt.u32.u64 	%r355, %rd5079;
	and.b64  	%rd3126, %rd5078, -4294967296;
	setp.ne.s64 	%p292, %rd3126, 0;
	@%p292 bra 	$L__BB3_898;
	cvt.u32.u64 	%r1589, %rd5078;
	div.u32 	%r1590, %r1589, %r739;
	mul.lo.s32 	%r1591, %r1590, %r739;
	sub.s32 	%r1592, %r1589, %r1591;
	cvt.u64.u32 	%rd5080, %r1590;
	cvt.u64.u32 	%rd5081, %r1592;
	bra.uni 	$L__BB3_899;
$L__BB3_898:
	cvt.u64.u32 	%rd3127, %r739;
	div.u64 	%rd5080, %rd5078, %rd3127;
	mul.lo.s64 	%rd3128, %rd5080, %rd3127;
	sub.s64 	%rd5081, %rd5078, %rd3128;
$L__BB3_899:
	cvt.u32.u64 	%r1594, %rd5081;
	cvt.u32.u64 	%r1595, %rd5080;
	cvt.rn.f64.u32 	%fd1118, %r1595;
	ld.const.f64 	%fd1119, [d_b];
	fma.rn.f64 	%fd291, %fd267, %fd1118, %fd1119;
	cvt.rn.f64.u32 	%fd1120, %r1594;
	fma.rn.f64 	%fd292, %fd269, %fd1120, %fd268;
	cvt.rn.f64.u32 	%fd1121, %r355;
	ld.const.f64 	%fd1122, [d_b+48];
	fma.rn.f64 	%fd293, %fd270, %fd1121, %fd1122;
	cvt.rn.f64.u32 	%fd1123, %r354;
	fma.rn.f64 	%fd294, %fd272, %fd1123, %fd271;
	cvt.rn.f64.u32 	%fd1124, %r353;
	ld.const.f64 	%fd1125, [d_b+112];
	ld.const.f64 	%fd1126, [d_b+96];
	fma.rn.f64 	%fd295, %fd1125, %fd1124, %fd1126;
	cvt.rn.f64.u32 	%fd1127, %r352;
	ld.const.f64 	%fd1128, [d_b+136];
	ld.const.f64 	%fd1129, [d_b+120];
	fma.rn.f64 	%fd296, %fd1128, %fd1127, %fd1129;
	cvt.rn.f64.u32 	%fd1130, %r351;
	ld.const.f64 	%fd1131, [d_b+144];
	fma.rn.f64 	%fd297, %fd274, %fd1130, %fd1131;
	cvt.rn.f64.u32 	%fd1132, %r350;
	ld.const.f64 	%fd1133, [d_b+184];
	ld.const.f64 	%fd1134, [d_b+168];
	fma.rn.f64 	%fd298, %fd1133, %fd1132, %fd1134;
	cvt.rn.f64.u32 	%fd1135, %r349;
	ld.const.f64 	%fd1136, [d_b+208];
	fma.rn.f64 	%fd299, %fd1136, %fd1135, %fd275;
	cvt.rn.f64.u32 	%fd1137, %r348;
	ld.const.f64 	%fd1138, [d_b+232];
	ld.const.f64 	%fd1139, [d_b+216];
	fma.rn.f64 	%fd300, %fd1138, %fd1137, %fd1139;
	mov.b32 	%r3630, 0;
	mov.u64 	%rd3130, d_a;
$L__BB3_900:
	mul.lo.s32 	%r1596, %r3630, 12;
	mul.wide.u32 	%rd3129, %r1596, 8;
	add.s64 	%rd3131, %rd3130, %rd3129;
	ld.const.f64 	%fd1140, [%rd3131];
	ld.const.f64 	%fd1141, [%rd3131+8];
	mul.f64 	%fd1142, %fd292, %fd1141;
	fma.rn.f64 	%fd1143, %fd291, %fd1140, %fd1142;
	ld.const.f64 	%fd1144, [%rd3131+16];
	fma.rn.f64 	%fd1145, %fd293, %fd1144, %fd1143;
	ld.const.f64 	%fd1146, [%rd3131+24];
	fma.rn.f64 	%fd1147, %fd294, %fd1146, %fd1145;
	ld.const.f64 	%fd1148, [%rd3131+32];
	fma.rn.f64 	%fd1149, %fd295, %fd1148, %fd1147;
	ld.const.f64 	%fd1150, [%rd3131+40];
	fma.rn.f64 	%fd1151, %fd296, %fd1150, %fd1149;
	ld.const.f64 	%fd1152, [%rd3131+48];
	fma.rn.f64 	%fd1153, %fd297, %fd1152, %fd1151;
	ld.const.f64 	%fd1154, [%rd3131+56];
	fma.rn.f64 	%fd1155, %fd298, %fd1154, %fd1153;
	ld.const.f64 	%fd1156, [%rd3131+64];
	fma.rn.f64 	%fd1157, %fd299, %fd1156, %fd1155;
	ld.const.f64 	%fd1158, [%rd3131+72];
	fma.rn.f64 	%fd1159, %fd300, %fd1158, %fd1157;
	ld.const.f64 	%fd1160, [%rd3131+80];
	sub.f64 	%fd1161, %fd1159, %fd1160;
	abs.f64 	%fd301, %fd1161;
	ld.const.f64 	%fd1162, [%rd3131+88];
	mul.f64 	%fd302, %fd554, %fd1162;
	setp.leu.f64 	%p293, %fd301, %fd302;
	add.s32 	%r357, %r3630, 1;
	setp.lt.u32 	%p294, %r3630, 9;
	and.pred  	%p295, %p293, %p294;
	mov.u32 	%r3630, %r357;
	@%p295 bra 	$L__BB3_900;
	setp.leu.f64 	%p296, %fd301, %fd302;
	selp.u32 	%r3631, 1, 0, %p296;
$L__BB3_902:
	mov.u32 	%r1598, %tid.x;
	mad.lo.s32 	%r1599, %r1598, 11, 2;
	setp.ge.s32 	%p297, %r1599, %r334;
	mov.b32 	%r3633, 1;
	@%p297 bra 	$L__BB3_933;
	and.b64  	%rd3132, %rd1295, -4294967296;
	setp.ne.s64 	%p298, %rd3132, 0;
	@%p298 bra 	$L__BB3_905;
	cvt.u32.u64 	%r1600, %rd1295;
	div.u32 	%r1601, %r1600, %r747;
	mul.lo.s32 	%r1602, %r1601, %r747;
	sub.s32 	%r1603, %r1600, %r1602;
	cvt.u64.u32 	%rd5082, %r1601;
	cvt.u64.u32 	%rd5083, %r1603;
	bra.uni 	$L__BB3_906;
$L__BB3_905:
	cvt.u64.u32 	%rd3133, %r747;
	div.u64 	%rd5082, %rd1295, %rd3133;
	mul.lo.s64 	%rd3134, %rd5082, %rd3133;
	sub.s64 	%rd5083, %rd1295, %rd3134;
$L__BB3_906:
	cvt.u32.u64 	%r360, %rd5083;
	and.b64  	%rd3135, %rd5082, -4294967296;
	setp.ne.s64 	%p299, %rd3135, 0;
	@%p299 bra 	$L__BB3_908;
	cvt.u32.u64 	%r1604, %rd5082;
	div.u32 	%r1605, %r1604, %r746;
	mul.lo.s32 	%r1606, %r1605, %r746;
	sub.s32 	%r1607, %r1604, %r1606;
	cvt.u64.u32 	%rd5084, %r1605;
	cvt.u64.u32 	%rd5085, %r1607;
	bra.uni 	$L__BB3_909;
$L__BB3_908:
	cvt.u64.u32 	%rd3136, %r746;
	div.u64 	%rd5084, %rd5082, %rd3136;
	mul.lo.s64 	%rd3137, %rd5084, %rd3136;
	sub.s64 	%rd5085, %rd5082, %rd3137;
$L__BB3_909:
	cvt.u32.u64 	%r361, %rd5085;
	and.b64  	%rd3138, %rd5084, -4294967296;
	setp.ne.s64 	%p300, %rd3138, 0;
	@%p300 bra 	$L__BB3_911;
	cvt.u32.u64 	%r1608, %rd5084;
	div.u32 	%r1609, %r1608, %r745;
	mul.lo.s32 	%r1610, %r1609, %r745;
	sub.s32 	%r1611, %r1608, %r1610;
	cvt.u64.u32 	%rd5086, %r1609;
	cvt.u64.u32 	%rd5087, %r1611;
	bra.uni 	$L__BB3_912;
$L__BB3_911:
	cvt.u64.u32 	%rd3139, %r745;
	div.u64 	%rd5086, %rd5084, %rd3139;
	mul.lo.s64 	%rd3140, %rd5086, %rd3139;
	sub.s64 	%rd5087, %rd5084, %rd3140;
$L__BB3_912:
	cvt.u32.u64 	%r362, %rd5087;
	and.b64  	%rd3141, %rd5086, -4294967296;
	setp.ne.s64 	%p301, %rd3141, 0;
	@%p301 bra 	$L__BB3_914;
	cvt.u32.u64 	%r1612, %rd5086;
	div.u32 	%r1613, %r1612, %r744;
	mul.lo.s32 	%r1614, %r1613, %r744;
	sub.s32 	%r1615, %r1612, %r1614;
	cvt.u64.u32 	%rd5088, %r1613;
	cvt.u64.u32 	%rd5089, %r1615;
	bra.uni 	$L__BB3_915;
$L__BB3_914:
	cvt.u64.u32 	%rd3142, %r744;
	div.u64 	%rd5088, %rd5086, %rd3142;
	mul.lo.s64 	%rd3143, %rd5088, %rd3142;
	sub.s64 	%rd5089, %rd5086, %rd3143;
$L__BB3_915:
	cvt.u32.u64 	%r363, %rd5089;
	and.b64  	%rd3144, %rd5088, -4294967296;
	setp.ne.s64 	%p302, %rd3144, 0;
	@%p302 bra 	$L__BB3_917;
	cvt.u32.u64 	%r1616, %rd5088;
	div.u32 	%r1617, %r1616, %r743;
	mul.lo.s32 	%r1618, %r1617, %r743;
	sub.s32 	%r1619, %r1616, %r1618;
	cvt.u64.u32 	%rd5090, %r1617;
	cvt.u64.u32 	%rd5091, %r1619;
	bra.uni 	$L__BB3_918;
$L__BB3_917:
	cvt.u64.u32 	%rd3145, %r743;
	div.u64 	%rd5090, %rd5088, %rd3145;
	mul.lo.s64 	%rd3146, %rd5090, %rd3145;
	sub.s64 	%rd5091, %rd5088, %rd3146;
$L__BB3_918:
	cvt.u32.u64 	%r364, %rd5091;
	and.b64  	%rd3147, %rd5090, -4294967296;
	setp.ne.s64 	%p303, %rd3147, 0;
	@%p303 bra 	$L__BB3_920;
	cvt.u32.u64 	%r1620, %rd5090;
	div.u32 	%r1621, %r1620, %r742;
	mul.lo.s32 	%r1622, %r1621, %r742;
	sub.s32 	%r1623, %r1620, %r1622;
	cvt.u64.u32 	%rd5092, %r1621;
	cvt.u64.u32 	%rd5093, %r1623;
	bra.uni 	$L__BB3_921;
$L__BB3_920:
	cvt.u64.u32 	%rd3148, %r742;
	div.u64 	%rd5092, %rd5090, %rd3148;
	mul.lo.s64 	%rd3149, %rd5092, %rd3148;
	sub.s64 	%rd5093, %rd5090, %rd3149;
$L__BB3_921:
	cvt.u32.u64 	%r365, %rd5093;
	and.b64  	%rd3150, %rd5092, -4294967296;
	setp.ne.s64 	%p304, %rd3150, 0;
	@%p304 bra 	$L__BB3_923;
	cvt.u32.u64 	%r1624, %rd5092;
	div.u32 	%r1625, %r1624, %r741;
	mul.lo.s32 	%r1626, %r1625, %r741;
	sub.s32 	%r1627, %r1624, %r1626;
	cvt.u64.u32 	%rd5094, %r1625;
	cvt.u64.u32 	%rd5095, %r1627;
	bra.uni 	$L__BB3_924;
$L__BB3_923:
	cvt.u64.u32 	%rd3151, %r741;
	div.u64 	%rd5094, %rd5092, %rd3151;
	mul.lo.s64 	%rd3152, %rd5094, %rd3151;
	sub.s64 	%rd5095, %rd5092, %rd3152;
$L__BB3_924:
	cvt.u32.u64 	%r366, %rd5095;
	and.b64  	%rd3153, %rd5094, -4294967296;
	setp.ne.s64 	%p305, %rd3153, 0;
	@%p305 bra 	$L__BB3_926;
	cvt.u32.u64 	%r1628, %rd5094;
	div.u32 	%r1629, %r1628, %r740;
	mul.lo.s32 	%r1630, %r1629, %r740;
	sub.s32 	%r1631, %r1628, %r1630;
	cvt.u64.u32 	%rd5096, %r1629;
	cvt.u64.u32 	%rd5097, %r1631;
	bra.uni 	$L__BB3_927;
$L__BB3_926:
	cvt.u64.u32 	%rd3154, %r740;
	div.u64 	%rd5096, %rd5094, %rd3154;
	mul.lo.s64 	%rd3155, %rd5096, %rd3154;
	sub.s64 	%rd5097, %rd5094, %rd3155;
$L__BB3_927:
	cvt.u32.u64 	%r367, %rd5097;
	and.b64  	%rd3156, %rd5096, -4294967296;
	setp.ne.s64 	%p306, %rd3156, 0;
	@%p306 bra 	$L__BB3_929;
	cvt.u32.u64 	%r1632, %rd5096;
	div.u32 	%r1633, %r1632, %r739;
	mul.lo.s32 	%r1634, %r1633, %r739;
	sub.s32 	%r1635, %r1632, %r1634;
	cvt.u64.u32 	%rd5098, %r1633;
	cvt.u64.u32 	%rd5099, %r1635;
	bra.uni 	$L__BB3_930;
$L__BB3_929:
	cvt.u64.u32 	%rd3157, %r739;
	div.u64 	%rd5098, %rd5096, %rd3157;
	mul.lo.s64 	%rd3158, %rd5098, %rd3157;
	sub.s64 	%rd5099, %rd5096, %rd3158;
$L__BB3_930:
	cvt.u32.u64 	%r1637, %rd5099;
	cvt.u32.u64 	%r1638, %rd5098;
	cvt.rn.f64.u32 	%fd1163, %r1638;
	ld.const.f64 	%fd1164, [d_b];
	fma.rn.f64 	%fd303, %fd267, %fd1163, %fd1164;
	cvt.rn.f64.u32 	%fd1165, %r1637;
	fma.rn.f64 	%fd304, %fd269, %fd1165, %fd268;
	cvt.rn.f64.u32 	%fd1166, %r367;
	ld.const.f64 	%fd1167, [d_b+48];
	fma.rn.f64 	%fd305, %fd270, %fd1166, %fd1167;
	cvt.rn.f64.u32 	%fd1168, %r366;
	fma.rn.f64 	%fd306, %fd272, %fd1168, %fd271;
	cvt.rn.f64.u32 	%fd1169, %r365;
	ld.const.f64 	%fd1170, [d_b+112];
	ld.const.f64 	%fd1171, [d_b+96];
	fma.rn.f64 	%fd307, %fd1170, %fd1169, %fd1171;
	cvt.rn.f64.u32 	%fd1172, %r364;
	ld.const.f64 	%fd1173, [d_b+136];
	ld.const.f64 	%fd1174, [d_b+120];
	fma.rn.f64 	%fd308, %fd1173, %fd1172, %fd1174;
	cvt.rn.f64.u32 	%fd1175, %r363;
	ld.const.f64 	%fd1176, [d_b+144];
	fma.rn.f64 	%fd309, %fd274, %fd1175, %fd1176;
	cvt.rn.f64.u32 	%fd1177, %r362;
	ld.const.f64 	%fd1178, [d_b+184];
	ld.const.f64 	%fd1179, [d_b+168];
	fma.rn.f64 	%fd310, %fd1178, %fd1177, %fd1179;
	cvt.rn.f64.u32 	%fd1180, %r361;
	ld.const.f64 	%fd1181, [d_b+208];
	fma.rn.f64 	%fd311, %fd1181, %fd1180, %fd275;
	cvt.rn.f64.u32 	%fd1182, %r360;
	ld.const.f64 	%fd1183, [d_b+232];
	ld.const.f64 	%fd1184, [d_b+216];
	fma.rn.f64 	%fd312, %fd1183, %fd1182, %fd1184;
	mov.b32 	%r3632, 0;
	mov.u64 	%rd3160, d_a;
$L__BB3_931:
	mul.lo.s32 	%r1639, %r3632, 12;
	mul.wide.u32 	%rd3159, %r1639, 8;
	add.s64 	%rd3161, %rd3160, %rd3159;
	ld.const.f64 	%fd1185, [%rd3161];
	ld.const.f64 	%fd1186, [%rd3161+8];
	mul.f64 	%fd1187, %fd304, %fd1186;
	fma.rn.f64 	%fd1188, %fd303, %fd1185, %fd1187;
	ld.const.f64 	%fd1189, [%rd3161+16];
	fma.rn.f64 	%fd1190, %fd305, %fd1189, %fd1188;
	ld.const.f64 	%fd1191, [%rd3161+24];
	fma.rn.f64 	%fd1192, %fd306, %fd1191, %fd1190;
	ld.const.f64 	%fd1193, [%rd3161+32];
	fma.rn.f64 	%fd1194, %fd307, %fd1193, %fd1192;
	ld.const.f64 	%fd1195, [%rd3161+40];
	fma.rn.f64 	%fd1196, %fd308, %fd1195, %fd1194;
	ld.const.f64 	%fd1197, [%rd3161+48];
	fma.rn.f64 	%fd1198, %fd309, %fd1197, %fd1196;
	ld.const.f64 	%fd1199, [%rd3161+56];
	fma.rn.f64 	%fd1200, %fd310, %fd1199, %fd1198;
	ld.const.f64 	%fd1201, [%rd3161+64];
	fma.rn.f64 	%fd1202, %fd311, %fd1201, %fd1200;
	ld.const.f64 	%fd1203, [%rd3161+72];
	fma.rn.f64 	%fd1204, %fd312, %fd1203, %fd1202;
	ld.const.f64 	%fd1205, [%rd3161+80];
	sub.f64 	%fd1206, %fd1204, %fd1205;
	abs.f64 	%fd313, %fd1206;
	ld.const.f64 	%fd1207, [%rd3161+88];
	mul.f64 	%fd314, %fd554, %fd1207;
	setp.leu.f64 	%p307, %fd313, %fd314;
	add.s32 	%r369, %r3632, 1;
	setp.lt.u32 	%p308, %r3632, 9;
	and.pred  	%p309, %p307, %p308;
	mov.u32 	%r3632, %r369;
	@%p309 bra 	$L__BB3_931;
	setp.leu.f64 	%p310, %fd313, %fd314;
	selp.u32 	%r3633, 1, 0, %p310;
$L__BB3_933:
	mov.u32 	%r1641, %tid.x;
	mad.lo.s32 	%r1642, %r1641, 11, 3;
	setp.ge.s32 	%p311, %r1642, %r334;
	mov.b32 	%r3635, 1;
	@%p311 bra 	$L__BB3_964;
	and.b64  	%rd3162, %rd1296, -4294967296;
	setp.ne.s64 	%p312, %rd3162, 0;
	@%p312 bra 	$L__BB3_936;
	cvt.u32.u64 	%r1643, %rd1296;
	div.u32 	%r1644, %r1643, %r747;
	mul.lo.s32 	%r1645, %r1644, %r747;
	sub.s32 	%r1646, %r1643, %r1645;
	cvt.u64.u32 	%rd5100, %r1644;
	cvt.u64.u32 	%rd5101, %r1646;
	bra.uni 	$L__BB3_937;
$L__BB3_936:
	cvt.u64.u32 	%rd3163, %r747;
	div.u64 	%rd5100, %rd1296, %rd3163;
	mul.lo.s64 	%rd3164, %rd5100, %rd3163;
	sub.s64 	%rd5101, %rd1296, %rd3164;
$L__BB3_937:
	cvt.u32.u64 	%r372, %rd5101;
	and.b64  	%rd3165, %rd5100, -4294967296;
	setp.ne.s64 	%p313, %rd3165, 0;
	@%p313 bra 	$L__BB3_939;
	cvt.u32.u64 	%r1647, %rd5100;
	div.u32 	%r1648, %r1647, %r746;
	mul.lo.s32 	%r1649, %r1648, %r746;
	sub.s32 	%r1650, %r1647, %r1649;
	cvt.u64.u32 	%rd5102, %r1648;
	cvt.u64.u32 	%rd5103, %r1650;
	bra.uni 	$L__BB3_940;
$L__BB3_939:
	cvt.u64.u32 	%rd3166, %r746;
	div.u64 	%rd5102, %rd5100, %rd3166;
	mul.lo.s64 	%rd3167, %rd5102, %rd3166;
	sub.s64 	%rd5103, %rd5100, %rd3167;
$L__BB3_940:
	cvt.u32.u64 	%r373, %rd5103;
	and.b64  	%rd3168, %rd5102, -4294967296;
	setp.ne.s64 	%p314, %rd3168, 0;
	@%p314 bra 	$L__BB3_942;
	cvt.u32.u64 	%r1651, %rd5102;
	div.u32 	%r1652, %r1651, %r745;
	mul.lo.s32 	%r1653, %r1652, %r745;
	sub.s32 	%r1654, %r1651, %r1653;
	cvt.u64.u32 	%rd5104, %r1652;
	cvt.u64.u32 	%rd5105, %r1654;
	bra.uni 	$L__BB3_943;
$L__BB3_942:
	cvt.u64.u32 	%rd3169, %r745;
	div.u64 	%rd5104, %rd5102, %rd3169;
	mul.lo.s64 	%rd3170, %rd5104, %rd3169;
	sub.s64 	%rd5105, %rd5102, %rd3170;
$L__BB3_943:
	cvt.u32.u64 	%r374, %rd5105;
	and.b64  	%rd3171, %rd5104, -4294967296;
	setp.ne.s64 	%p315, %rd3171, 0;
	@%p315 bra 	$L__BB3_945;
	cvt.u32.u64 	%r1655, %rd5104;
	div.u32 	%r1656, %r1655, %r744;
	mul.lo.s32 	%r1657, %r1656, %r744;
	sub.s32 	%r1658, %r1655, %r1657;
	cvt.u64.u32 	%rd5106, %r1656;
	cvt.u64.u32 	%rd5107, %r1658;
	bra.uni 	$L__BB3_946;
$L__BB3_945:
	cvt.u64.u32 	%rd3172, %r744;
	div.u64 	%rd5106, %rd5104, %rd3172;
	mul.lo.s64 	%rd3173, %rd5106, %rd3172;
	sub.s64 	%rd5107, %rd5104, %rd3173;
$L__BB3_946:
	cvt.u32.u64 	%r375, %rd5107;
	and.b64  	%rd3174, %rd5106, -4294967296;
	setp.ne.s64 	%p316, %rd3174, 0;
	@%p316 bra 	$L__BB3_948;
	cvt.u32.u64 	%r1659, %rd5106;
	div.u32 	%r1660, %r1659, %r743;
	mul.lo.s32 	%r1661, %r1660, %r743;
	sub.s32 	%r1662, %r1659, %r1661;
	cvt.u64.u32 	%rd5108, %r1660;
	cvt.u64.u32 	%rd5109, %r1662;
	bra.uni 	$L__BB3_949;
$L__BB3_948:
	cvt.u64.u32 	%rd3175, %r743;
	div.u64 	%rd5108, %rd5106, %rd3175;
	mul.lo.s64 	%rd3176, %rd5108, %rd3175;
	sub.s64 	%rd5109, %rd5106, %rd3176;
$L__BB3_949:
	cvt.u32.u64 	%r376, %rd5109;
	and.b64  	%rd3177, %rd5108, -4294967296;
	setp.ne.s64 	%p317, %rd3177, 0;
	@%p317 bra 	$L__BB3_951;
	cvt.u32.u64 	%r1663, %rd5108;
	div.u32 	%r1664, %r1663, %r742;
	mul.lo.s32 	%r1665, %r1664, %r742;
	sub.s32 	%r1666, %r1663, %r1665;
	cvt.u64.u32 	%rd5110, %r1664;
	cvt.u64.u32 	%rd5111, %r1666;
	bra.uni 	$L__BB3_952;
$L__BB3_951:
	cvt.u64.u32 	%rd3178, %r742;
	div.u64 	%rd5110, %rd5108, %rd3178;
	mul.lo.s64 	%rd3179, %rd5110, %rd3178;
	sub.s64 	%rd5111, %rd5108, %rd3179;
$L__BB3_952:
	cvt.u32.u64 	%r377, %rd5111;
	and.b64  	%rd3180, %rd5110, -4294967296;
	setp.ne.s64 	%p318, %rd3180, 0;
	@%p318 bra 	$L__BB3_954;
	cvt.u32.u64 	%r1667, %rd5110;
	div.u32 	%r1668, %r1667, %r741;
	mul.lo.s32 	%r1669, %r1668, %r741;
	sub.s32 	%r1670, %r1667, %r1669;
	cvt.u64.u32 	%rd5112, %r1668;
	cvt.u64.u32 	%rd5113, %r1670;
	bra.uni 	$L__BB3_955;
$L__BB3_954:
	cvt.u64.u32 	%rd3181, %r741;
	div.u64 	%rd5112, %rd5110, %rd3181;
	mul.lo.s64 	%rd3182, %rd5112, %rd3181;
	sub.s64 	%rd5113, %rd5110, %rd3182;
$L__BB3_955:
	cvt.u32.u64 	%r378, %rd5113;
	and.b64  	%rd3183, %rd5112, -4294967296;
	setp.ne.s64 	%p319, %rd3183, 0;
	@%p319 bra 	$L__BB3_957;
	cvt.u32.u64 	%r1671, %rd5112;
	div.u32 	%r1672, %r1671, %r740;
	mul.lo.s32 	%r1673, %r1672, %r740;
	sub.s32 	%r1674, %r1671, %r1673;
	cvt.u64.u32 	%rd5114, %r1672;
	cvt.u64.u32 	%rd5115, %r1674;
	bra.uni 	$L__BB3_958;
$L__BB3_957:
	cvt.u64.u32 	%rd3184, %r740;
	div.u64 	%rd5114, %rd5112, %rd3184;
	mul.lo.s64 	%rd3185, %rd5114, %rd3184;
	sub.s64 	%rd5115, %rd5112, %rd3185;
$L__BB3_958:
	cvt.u32.u64 	%r379, %rd5115;
	and.b64  	%rd3186, %rd5114, -4294967296;
	setp.ne.s64 	%p320, %rd3186, 0;
	@%p320 bra 	$L__BB3_960;
	cvt.u32.u64 	%r1675, %rd5114;
	div.u32 	%r1676, %r1675, %r739;
	mul.lo.s32 	%r1677, %r1676, %r739;
	sub.s32 	%r1678, %r1675, %r1677;
	cvt.u64.u32 	%rd5116, %r1676;
	cvt.u64.u32 	%rd5117, %r1678;
	bra.uni 	$L__BB3_961;
$L__BB3_960:
	cvt.u64.u32 	%rd3187, %r739;
	div.u64 	%rd5116, %rd5114, %rd3187;
	mul.lo.s64 	%rd3188, %rd5116, %rd3187;
	sub.s64 	%rd5117, %rd5114, %rd3188;
$L__BB3_961:
	cvt.u32.u64 	%r1680, %rd5117;
	cvt.u32.u64 	%r1681, %rd5116;
	cvt.rn.f64.u32 	%fd1208, %r1681;
	ld.const.f64 	%fd1209, [d_b];
	fma.rn.f64 	%fd315, %fd267, %fd1208, %fd1209;
	cvt.rn.f64.u32 	%fd1210, %r1680;
	fma.rn.f64 	%fd316, %fd269, %fd1210, %fd268;
	cvt.rn.f64.u32 	%fd1211, %r379;
	ld.const.f64 	%fd1212, [d_b+48];
	fma.rn.f64 	%fd317, %fd270, %fd1211, %fd1212;
	cvt.rn.f64.u32 	%fd1213, %r378;
	fma.rn.f64 	%fd318, %fd272, %fd1213, %fd271;
	cvt.rn.f64.u32 	%fd1214, %r377;
	ld.const.f64 	%fd1215, [d_b+112];
	ld.const.f64 	%fd1216, [d_b+96];
	fma.rn.f64 	%fd319, %fd1215, %fd1214, %fd1216;
	cvt.rn.f64.u32 	%fd1217, %r376;
	ld.const.f64 	%fd1218, [d_b+136];
	ld.const.f64 	%fd1219, [d_b+120];
	fma.rn.f64 	%fd320, %fd1218, %fd1217, %fd1219;
	cvt.rn.f64.u32 	%fd1220, %r375;
	ld.const.f64 	%fd1221, [d_b+144];
	fma.rn.f64 	%fd321, %fd274, %fd1220, %fd1221;
	cvt.rn.f64.u32 	%fd1222, %r374;
	ld.const.f64 	%fd1223, [d_b+184];
	ld.const.f64 	%fd1224, [d_b+168];
	fma.rn.f64 	%fd322, %fd1223, %fd1222, %fd1224;
	cvt.rn.f64.u32 	%fd1225, %r373;
	ld.const.f64 	%fd1226, [d_b+208];
	ld.const.f64 	%fd1227, [d_b+192];
	fma.rn.f64 	%fd323, %fd1226, %fd1225, %fd1227;
	cvt.rn.f64.u32 	%fd1228, %r372;
	ld.const.f64 	%fd1229, [d_b+232];
	ld.const.f64 	%fd1230, [d_b+216];
	fma.rn.f64 	%fd324, %fd1229, %fd1228, %fd1230;
	mov.b32 	%r3634, 0;
	mov.u64 	%rd3190, d_a;
$L__BB3_962:
	mul.lo.s32 	%r1682, %r3634, 12;
	mul.wide.u32 	%rd3189, %r1682, 8;
	add.s64 	%rd3191, %rd3190, %rd3189;
	ld.const.f64 	%fd1231, [%rd3191];
	ld.const.f64 	%fd1232, [%rd3191+8];
	mul.f64 	%fd1233, %fd316, %fd1232;
	fma.rn.f64 	%fd1234, %fd315, %fd1231, %fd1233;
	ld.const.f64 	%fd1235, [%rd3191+16];
	fma.rn.f64 	%fd1236, %fd317, %fd1235, %fd1234;
	ld.const.f64 	%fd1237, [%rd3191+24];
	fma.rn.f64 	%fd1238, %fd318, %fd1237, %fd1236;
	ld.const.f64 	%fd1239, [%rd3191+32];
	fma.rn.f64 	%fd1240, %fd319, %fd1239, %fd1238;
	ld.const.f64 	%fd1241, [%rd3191+40];
	fma.rn.f64 	%fd1242, %fd320, %fd1241, %fd1240;
	ld.const.f64 	%fd1243, [%rd3191+48];
	fma.rn.f64 	%fd1244, %fd321, %fd1243, %fd1242;
	ld.const.f64 	%fd1245, [%rd3191+56];
	fma.rn.f64 	%fd1246, %fd322, %fd1245, %fd1244;
	ld.const.f64 	%fd1247, [%rd3191+64];
	fma.rn.f64 	%fd1248, %fd323, %fd1247, %fd1246;
	ld.const.f64 	%fd1249, [%rd3191+72];
	fma.rn.f64 	%fd1250, %fd324, %fd1249, %fd1248;
	ld.const.f64 	%fd1251, [%rd3191+80];
	sub.f64 	%fd1252, %fd1250, %fd1251;
	abs.f64 	%fd325, %fd1252;
	ld.const.f64 	%fd1253, [%rd3191+88];
	mul.f64 	%fd326, %fd554, %fd1253;
	setp.leu.f64 	%p321, %fd325, %fd326;
	add.s32 	%r381, %r3634, 1;
	setp.lt.u32 	%p322, %r3634, 9;
	and.pred  	%p323, %p321, %p322;
	mov.u32 	%r3634, %r381;
	@%p323 bra 	$L__BB3_962;
	setp.leu.f64 	%p324, %fd325, %fd326;
	selp.u32 	%r3635, 1, 0, %p324;
$L__BB3_964:
	mov.u32 	%r1684, %tid.x;
	mad.lo.s32 	%r1685, %r1684, 11, 4;
	setp.ge.s32 	%p325, %r1685, %r334;
	mov.b32 	%r3637, 1;
	@%p325 bra 	$L__BB3_995;
	and.b64  	%rd3192, %rd1297, -4294967296;
	setp.ne.s64 	%p326, %rd3192, 0;
	@%p326 bra 	$L__BB3_967;
	cvt.u32.u64 	%r1686, %rd1297;
	div.u32 	%r1687, %r1686, %r747;
	mul.lo.s32 	%r1688, %r1687, %r747;
	sub.s32 	%r1689, %r1686, %r1688;
	cvt.u64.u32 	%rd5118, %r1687;
	cvt.u64.u32 	%rd5119, %r1689;
	bra.uni 	$L__BB3_968;
$L__BB3_967:
	cvt.u64.u32 	%rd3193, %r747;
	div.u64 	%rd5118, %rd1297, %rd3193;
	mul.lo.s64 	%rd3194, %rd5118, %rd3193;
	sub.s64 	%rd5119, %rd1297, %rd3194;
$L__BB3_968:
	cvt.u32.u64 	%r384, %rd5119;
	and.b64  	%rd3195, %rd5118, -4294967296;
	setp.ne.s64 	%p327, %rd3195, 0;
	@%p327 bra 	$L__BB3_970;
	cvt.u32.u64 	%r1690, %rd5118;
	div.u32 	%r1691, %r1690, %r746;
	mul.lo.s32 	%r1692, %r1691, %r746;
	sub.s32 	%r1693, %r1690, %r1692;
	cvt.u64.u32 	%rd5120, %r1691;
	cvt.u64.u32 	%rd5121, %r1693;
	bra.uni 	$L__BB3_971;
$L__BB3_970:
	cvt.u64.u32 	%rd3196, %r746;
	div.u64 	%rd5120, %rd5118, %rd3196;
	mul.lo.s64 	%rd3197, %rd5120, %rd3196;
	sub.s64 	%rd5121, %rd5118, %rd3197;
$L__BB3_971:
	cvt.u32.u64 	%r385, %rd5121;
	and.b64  	%rd3198, %rd5120, -4294967296;
	setp.ne.s64 	%p328, %rd3198, 0;
	@%p328 bra 	$L__BB3_973;
	cvt.u32.u64 	%r1694, %rd5120;
	div.u32 	%r1695, %r1694, %r745;
	mul.lo.s32 	%r1696, %r1695, %r745;
	sub.s32 	%r1697, %r1694, %r1696;
	cvt.u64.u32 	%rd5122, %r1695;
	cvt.u64.u32 	%rd5123, %r1697;
	bra.uni 	$L__BB3_974;
$L__BB3_973:
	cvt.u64.u32 	%rd3199, %r745;
	div.u64 	%rd5122, %rd5120, %rd3199;
	mul.lo.s64 	%rd3200, %rd5122, %rd3199;
	sub.s64 	%rd5123, %rd5120, %rd3200;
$L__BB3_974:
	cvt.u32.u64 	%r386, %rd5123;
	and.b64  	%rd3201, %rd5122, -4294967296;
	setp.ne.s64 	%p329, %rd3201, 0;
	@%p329 bra 	$L__BB3_976;
	cvt.u32.u64 	%r1698, %rd5122;
	div.u32 	%r1699, %r1698, %r744;
	mul.lo.s32 	%r1700, %r1699, %r744;
	sub.s32 	%r1701, %r1698, %r1700;
	cvt.u64.u32 	%rd5124, %r1699;
	cvt.u64.u32 	%rd5125, %r1701;
	bra.uni 	$L__BB3_977;
$L__BB3_976:
	cvt.u64.u32 	%rd3202, %r744;
	div.u64 	%rd5124, %rd5122, %rd3202;
	mul.lo.s64 	%rd3203, %rd5124, %rd3202;
	sub.s64 	%rd5125, %rd5122, %rd3203;
$L__BB3_977:
	cvt.u32.u64 	%r387, %rd5125;
	and.b64  	%rd3204, %rd5124, -4294967296;
	setp.ne.s64 	%p330, %rd3204, 0;
	@%p330 bra 	$L__BB3_979;
	cvt.u32.u64 	%r1702, %rd5124;
	div.u32 	%r1703, %r1702, %r743;
	mul.lo.s32 	%r1704, %r1703, %r743;
	sub.s32 	%r1705, %r1702, %r1704;
	cvt.u64.u32 	%rd5126, %r1703;
	cvt.u64.u32 	%rd5127, %r1705;
	bra.uni 	$L__BB3_980;
$L__BB3_979:
	cvt.u64.u32 	%rd3205, %r743;
	div.u64 	%rd5126, %rd5124, %rd3205;
	mul.lo.s64 	%rd3206, %rd5126, %rd3205;
	sub.s64 	%rd5127, %rd5124, %rd3206;
$L__BB3_980:
	cvt.u32.u64 	%r388, %rd5127;
	and.b64  	%rd3207, %rd5126, -4294967296;
	setp.ne.s64 	%p331, %rd3207, 0;
	@%p331 bra 	$L__BB3_982;
	cvt.u32.u64 	%r1706, %rd5126;
	div.u32 	%r1707, %r1706, %r742;
	mul.lo.s32 	%r1708, %r1707, %r742;
	sub.s32 	%r1709, %r1706, %r1708;
	cvt.u64.u32 	%rd5128, %r1707;
	cvt.u64.u32 	%rd5129, %r1709;
	bra.uni 	$L__BB3_983;
$L__BB3_982:
	cvt.u64.u32 	%rd3208, %r742;
	div.u64 	%rd5128, %rd5126, %rd3208;
	mul.lo.s64 	%rd3209, %rd5128, %rd3208;
	sub.s64 	%rd5129, %rd5126, %rd3209;
$L__BB3_983:
	cvt.u32.u64 	%r389, %rd5129;
	and.b64  	%rd3210, %rd5128, -4294967296;
	setp.ne.s64 	%p332, %rd3210, 0;
	@%p332 bra 	$L__BB3_985;
	cvt.u32.u64 	%r1710, %rd5128;
	div.u32 	%r1711, %r1710, %r741;
	mul.lo.s32 	%r1712, %r1711, %r741;
	sub.s32 	%r1713, %r1710, %r1712;
	cvt.u64.u32 	%rd5130, %r1711;
	cvt.u64.u32 	%rd5131, %r1713;
	bra.uni 	$L__BB3_986;
$L__BB3_985:
	cvt.u64.u32 	%rd3211, %r741;
	div.u64 	%rd5130, %rd5128, %rd3211;
	mul.lo.s64 	%rd3212, %rd5130, %rd3211;
	sub.s64 	%rd5131, %rd5128, %rd3212;
$L__BB3_986:
	cvt.u32.u64 	%r390, %rd5131;
	and.b64  	%rd3213, %rd5130, -4294967296;
	setp.ne.s64 	%p333, %rd3213, 0;
	@%p333 bra 	$L__BB3_988;
	cvt.u32.u64 	%r1714, %rd5130;
	div.u32 	%r1715, %r1714, %r740;
	mul.lo.s32 	%r1716, %r1715, %r740;
	sub.s32 	%r1717, %r1714, %r1716;
	cvt.u64.u32 	%rd5132, %r1715;
	cvt.u64.u32 	%rd5133, %r1717;
	bra.uni 	$L__BB3_989;
$L__BB3_988:
	cvt.u64.u32 	%rd3214, %r740;
	div.u64 	%rd5132, %rd5130, %rd3214;
	mul.lo.s64 	%rd3215, %rd5132, %rd3214;
	sub.s64 	%rd5133, %rd5130, %rd3215;
$L__BB3_989:
	cvt.u32.u64 	%r391, %rd5133;
	and.b64  	%rd3216, %rd5132, -4294967296;
	setp.ne.s64 	%p334, %rd3216, 0;
	@%p334 bra 	$L__BB3_991;
	cvt.u32.u64 	%r1718, %rd5132;
	div.u32 	%r1719, %r1718, %r739;
	mul.lo.s32 	%r1720, %r1719, %r739;
	sub.s32 	%r1721, %r1718, %r1720;
	cvt.u64.u32 	%rd5134, %r1719;
	cvt.u64.u32 	%rd5135, %r1721;
	bra.uni 	$L__BB3_992;
$L__BB3_991:
	cvt.u64.u32 	%rd3217, %r739;
	div.u64 	%rd5134, %rd5132, %rd3217;
	mul.lo.s64 	%rd3218, %rd5134, %rd3217;
	sub.s64 	%rd5135, %rd5132, %rd3218;
$L__BB3_992:
	cvt.u32.u64 	%r1723, %rd5135;
	cvt.u32.u64 	%r1724, %rd5134;
	cvt.rn.f64.u32 	%fd1254, %r1724;
	ld.const.f64 	%fd1255, [d_b];
	fma.rn.f64 	%fd327, %fd267, %fd1254, %fd1255;
	cvt.rn.f64.u32 	%fd1256, %r1723;
	fma.rn.f64 	%fd328, %fd269, %fd1256, %fd268;
	cvt.rn.f64.u32 	%fd1257, %r391;
	ld.const.f64 	%fd1258, [d_b+48];
	fma.rn.f64 	%fd329, %fd270, %fd1257, %fd1258;
	cvt.rn.f64.u32 	%fd1259, %r390;
	fma.rn.f64 	%fd330, %fd272, %fd1259, %fd271;
	cvt.rn.f64.u32 	%fd1260, %r389;
	ld.const.f64 	%fd1261, [d_b+112];
	ld.const.f64 	%fd1262, [d_b+96];
	fma.rn.f64 	%fd331, %fd1261, %fd1260, %fd1262;
	cvt.rn.f64.u32 	%fd1263, %r388;
	ld.const.f64 	%fd1264, [d_b+136];
	ld.const.f64 	%fd1265, [d_b+120];
	fma.rn.f64 	%fd332, %fd1264, %fd1263, %fd1265;
	cvt.rn.f64.u32 	%fd1266, %r387;
	ld.const.f64 	%fd1267, [d_b+144];
	fma.rn.f64 	%fd333, %fd274, %fd1266, %fd1267;
	cvt.rn.f64.u32 	%fd1268, %r386;
	ld.const.f64 	%fd1269, [d_b+184];
	ld.const.f64 	%fd1270, [d_b+168];
	fma.rn.f64 	%fd334, %fd1269, %fd1268, %fd1270;
	cvt.rn.f64.u32 	%fd1271, %r385;
	ld.const.f64 	%fd1272, [d_b+208];
	ld.const.f64 	%fd1273, [d_b+192];
	fma.rn.f64 	%fd335, %fd1272, %fd1271, %fd1273;
	cvt.rn.f64.u32 	%fd1274, %r384;
	ld.const.f64 	%fd1275, [d_b+232];
	ld.const.f64 	%fd1276, [d_b+216];
	fma.rn.f64 	%fd336, %fd1275, %fd1274, %fd1276;
	mov.b32 	%r3636, 0;
	mov.u64 	%rd3220, d_a;
$L__BB3_993:
	mul.lo.s32 	%r1725, %r3636, 12;
	mul.wide.u32 	%rd3219, %r1725, 8;
	add.s64 	%rd3221, %rd3220, %rd3219;
	ld.const.f64 	%fd1277, [%rd3221];
	ld.const.f64 	%fd1278, [%rd3221+8];
	mul.f64 	%fd1279, %fd328, %fd1278;
	fma.rn.f64 	%fd1280, %fd327, %fd1277, %fd1279;
	ld.const.f64 	%fd1281, [%rd3221+16];
	fma.rn.f64 	%fd1282, %fd329, %fd1281, %fd1280;
	ld.const.f64 	%fd1283, [%rd3221+24];
	fma.rn.f64 	%fd1284, %fd330, %fd1283, %fd1282;
	ld.const.f64 	%fd1285, [%rd3221+32];
	fma.rn.f64 	%fd1286, %fd331, %fd1285, %fd1284;
	ld.const.f64 	%fd1287, [%rd3221+40];
	fma.rn.f64 	%fd1288, %fd332, %fd1287, %fd1286;
	ld.const.f64 	%fd1289, [%rd3221+48];
	fma.rn.f64 	%fd1290, %fd333, %fd1289, %fd1288;
	ld.const.f64 	%fd1291, [%rd3221+56];
	fma.rn.f64 	%fd1292, %fd334, %fd1291, %fd1290;
	ld.const.f64 	%fd1293, [%rd3221+64];
	fma.rn.f64 	%fd1294, %fd335, %fd1293, %fd1292;
	ld.const.f64 	%fd1295, [%rd3221+72];
	fma.rn.f64 	%fd1296, %fd336, %fd1295, %fd1294;
	ld.const.f64 	%fd1297, [%rd3221+80];
	sub.f64 	%fd1298, %fd1296, %fd1297;
	abs.f64 	%fd337, %fd1298;
	ld.const.f64 	%fd1299, [%rd3221+88];
	mul.f64 	%fd338, %fd554, %fd1299;
	setp.leu.f64 	%p335, %fd337, %fd338;
	add.s32 	%r393, %r3636, 1;
	setp.lt.u32 	%p336, %r3636, 9;
	and.pred  	%p337, %p335, %p336;
	mov.u32 	%r3636, %r393;
	@%p337 bra 	$L__BB3_993;
	setp.leu.f64 	%p338, %fd337, %fd338;
	selp.u32 	%r3637, 1, 0, %p338;
$L__BB3_995:
	mov.u32 	%r1727, %tid.x;
	mad.lo.s32 	%r1728, %r1727, 11, 5;
	setp.ge.s32 	%p339, %r1728, %r334;
	mov.b32 	%r3639, 1;
	@%p339 bra 	$L__BB3_1026;
	and.b64  	%rd3222, %rd1298, -4294967296;
	setp.ne.s64 	%p340, %rd3222, 0;
	@%p340 bra 	$L__BB3_998;
	cvt.u32.u64 	%r1729, %rd1298;
	div.u32 	%r1730, %r1729, %r747;
	mul.lo.s32 	%r1731, %r1730, %r747;
	sub.s32 	%r1732, %r1729, %r1731;
	cvt.u64.u32 	%rd5136, %r1730;
	cvt.u64.u32 	%rd5137, %r1732;
	bra.uni 	$L__BB3_999;
$L__BB3_998:
	cvt.u64.u32 	%rd3223, %r747;
	div.u64 	%rd5136, %rd1298, %rd3223;
	mul.lo.s64 	%rd3224, %rd5136, %rd3223;
	sub.s64 	%rd5137, %rd1298, %rd3224;
$L__BB3_999:
	cvt.u32.u64 	%r396, %rd5137;
	and.b64  	%rd3225, %rd5136, -4294967296;
	setp.ne.s64 	%p341, %rd3225, 0;
	@%p341 bra 	$L__BB3_1001;
	cvt.u32.u64 	%r1733, %rd5136;
	div.u32 	%r1734, %r1733, %r746;
	mul.lo.s32 	%r1735, %r1734, %r746;
	sub.s32 	%r1736, %r1733, %r1735;
	cvt.u64.u32 	%rd5138, %r1734;
	cvt.u64.u32 	%rd5139, %r1736;
	bra.uni 	$L__BB3_1002;
$L__BB3_1001:
	cvt.u64.u32 	%rd3226, %r746;
	div.u64 	%rd5138, %rd5136, %rd3226;
	mul.lo.s64 	%rd3227, %rd5138, %rd3226;
	sub.s64 	%rd5139, %rd5136, %rd3227;
$L__BB3_1002:
	cvt.u32.u64 	%r397, %rd5139;
	and.b64  	%rd3228, %rd5138, -4294967296;
	setp.ne.s64 	%p342, %rd3228, 0;
	@%p342 bra 	$L__BB3_1004;
	cvt.u32.u64 	%r1737, %rd5138;
	div.u32 	%r1738, %r1737, %r745;
	mul.lo.s32 	%r1739, %r1738, %r745;
	sub.s32 	%r1740, %r1737, %r1739;
	cvt.u64.u32 	%rd5140, %r1738;
	cvt.u64.u32 	%rd5141, %r1740;
	bra.uni 	$L__BB3_1005;
$L__BB3_1004:
	cvt.u64.u32 	%rd3229, %r745;
	div.u64 	%rd5140, %rd5138, %rd3229;
	mul.lo.s64 	%rd3230, %rd5140, %rd3229;
	sub.s64 	%rd5141, %rd5138, %rd3230;
$L__BB3_1005:
	cvt.u32.u64 	%r398, %rd5141;
	and.b64  	%rd3231, %rd5140, -4294967296;
	setp.ne.s64 	%p343, %rd3231, 0;
	@%p343 bra 	$L__BB3_1007;
	cvt.u32.u64 	%r1741, %rd5140;
	div.u32 	%r1742, %r1741, %r744;
	mul.lo.s32 	%r1743, %r1742, %r744;
	sub.s32 	%r1744, %r1741, %r1743;
	cvt.u64.u32 	%rd5142, %r1742;
	cvt.u64.u32 	%rd5143, %r1744;
	bra.uni 	$L__BB3_1008;
$L__BB3_1007:
	cvt.u64.u32 	%rd3232, %r744;
	div.u64 	%rd5142, %rd5140, %rd3232;
	mul.lo.s64 	%rd3233, %rd5142, %rd3232;
	sub.s64 	%rd5143, %rd5140, %rd3233;
$L__BB3_1008:
	cvt.u32.u64 	%r399, %rd5143;
	and.b64  	%rd3234, %rd5142, -4294967296;
	setp.ne.s64 	%p344, %rd3234, 0;
	@%p344 bra 	$L__BB3_1010;
	cvt.u32.u64 	%r1745, %rd5142;
	div.u32 	%r1746, %r1745, %r743;
	mul.lo.s32 	%r1747, %r1746, %r743;
	sub.s32 	%r1748, %r1745, %r1747;
	cvt.u64.u32 	%rd5144, %r1746;
	cvt.u64.u32 	%rd5145, %r1748;
	bra.uni 	$L__BB3_1011;
$L__BB3_1010:
	cvt.u64.u32 	%rd3235, %r743;
	div.u64 	%rd5144, %rd5142, %rd3235;
	mul.lo.s64 	%rd3236, %rd5144, %rd3235;
	sub.s64 	%rd5145, %rd5142, %rd3236;
$L__BB3_1011:
	cvt.u32.u64 	%r400, %rd5145;
	and.b64  	%rd3237, %rd5144, -4294967296;
	setp.ne.s64 	%p345, %rd3237, 0;
	@%p345 bra 	$L__BB3_1013;
	cvt.u32.u64 	%r1749, %rd5144;
	div.u32 	%r1750, %r1749, %r742;
	mul.lo.s32 	%r1751, %r1750, %r742;
	sub.s32 	%r1752, %r1749, %r1751;
	cvt.u64.u32 	%rd5146, %r1750;
	cvt.u64.u32 	%rd5147, %r1752;
	bra.uni 	$L__BB3_1014;
$L__BB3_1013:
	cvt.u64.u32 	%rd3238, %r742;
	div.u64 	%rd5146, %rd5144, %rd3238;
	mul.lo.s64 	%rd3239, %rd5146, %rd3238;
	sub.s64 	%rd5147, %rd5144, %rd3239;
$L__BB3_1014:
	cvt.u32.u64 	%r401, %rd5147;
	and.b64  	%rd3240, %rd5146, -4294967296;
	setp.ne.s64 	%p346, %rd3240, 0;
	@%p346 bra 	$L__BB3_1016;
	cvt.u32.u64 	%r1753, %rd5146;
	div.u32 	%r1754, %r1753, %r741;
	mul.lo.s32 	%r1755, %r1754, %r741;
	sub.s32 	%r1756, %r1753, %r1755;
	cvt.u64.u32 	%rd5148, %r1754;
	cvt.u64.u32 	%rd5149, %r1756;
	bra.uni 	$L__BB3_1017;
$L__BB3_1016:
	cvt.u64.u32 	%rd3241, %r741;
	div.u64 	%rd5148, %rd5146, %rd3241;
	mul.lo.s64 	%rd3242, %rd5148, %rd3241;
	sub.s64 	%rd5149, %rd5146, %rd3242;
$L__BB3_1017:
	cvt.u32.u64 	%r402, %rd5149;
	and.b64  	%rd3243, %rd5148, -4294967296;
	setp.ne.s64 	%p347, %rd3243, 0;
	@%p347 bra 	$L__BB3_1019;
	cvt.u32.u64 	%r1757, %rd5148;
	div.u32 	%r1758, %r1757, %r740;
	mul.lo.s32 	%r1759, %r1758, %r740;
	sub.s32 	%r1760, %r1757, %r1759;
	cvt.u64.u32 	%rd5150, %r1758;
	cvt.u64.u32 	%rd5151, %r1760;
	bra.uni 	$L__BB3_1020;
$L__BB3_1019:
	cvt.u64.u32 	%rd3244, %r740;
	div.u64 	%rd5150, %rd5148, %rd3244;
	mul.lo.s64 	%rd3245, %rd5150, %rd3244;
	sub.s64 	%rd5151, %rd5148, %rd3245;
$L__BB3_1020:
	cvt.u32.u64 	%r403, %rd5151;
	and.b64  	%rd3246, %rd5150, -4294967296;
	setp.ne.s64 	%p348, %rd3246, 0;
	@%p348 bra 	$L__BB3_1022;
	cvt.u32.u64 	%r1761, %rd5150;
	div.u32 	%r1762, %r1761, %r739;
	mul.lo.s32 	%r1763, %r1762, %r739;
	sub.s32 	%r1764, %r1761, %r1763;
	cvt.u64.u32 	%rd5152, %r1762;
	cvt.u64.u32 	%rd5153, %r1764;
	bra.uni 	$L__BB3_1023;
$L__BB3_1022:
	cvt.u64.u32 	%rd3247, %r739;
	div.u64 	%rd5152, %rd5150, %rd3247;
	mul.lo.s64 	%rd3248, %rd5152, %rd3247;
	sub.s64 	%rd5153, %rd5150, %rd3248;
$L__BB3_1023:
	cvt.u32.u64 	%r1766, %rd5153;
	cvt.u32.u64 	%r1767, %rd5152;
	cvt.rn.f64.u32 	%fd1300, %r1767;
	ld.const.f64 	%fd1301, [d_b];
	fma.rn.f64 	%fd339, %fd267, %fd1300, %fd1301;
	cvt.rn.f64.u32 	%fd1302, %r1766;
	fma.rn.f64 	%fd340, %fd269, %fd1302, %fd268;
	cvt.rn.f64.u32 	%fd1303, %r403;
	ld.const.f64 	%fd1304, [d_b+48];
	fma.rn.f64 	%fd341, %fd270, %fd1303, %fd1304;
	cvt.rn.f64.u32 	%fd1305, %r402;
	ld.const.f64 	%fd1306, [d_b+88];
	fma.rn.f64 	%fd342, %fd1306, %fd1305, %fd271;
	cvt.rn.f64.u32 	%fd1307, %r401;
	ld.const.f64 	%fd1308, [d_b+112];
	ld.const.f64 	%fd1309, [d_b+96];
	fma.rn.f64 	%fd343, %fd1308, %fd1307, %fd1309;
	cvt.rn.f64.u32 	%fd1310, %r400;
	ld.const.f64 	%fd1311, [d_b+136];
	ld.const.f64 	%fd1312, [d_b+120];
	fma.rn.f64 	%fd344, %fd1311, %fd1310, %fd1312;
	cvt.rn.f64.u32 	%fd1313, %r399;
	ld.const.f64 	%fd1314, [d_b+144];
	fma.rn.f64 	%fd345, %fd274, %fd1313, %fd1314;
	cvt.rn.f64.u32 	%fd1315, %r398;
	ld.const.f64 	%fd1316, [d_b+184];
	ld.const.f64 	%fd1317, [d_b+168];
	fma.rn.f64 	%fd346, %fd1316, %fd1315, %fd1317;
	cvt.rn.f64.u32 	%fd1318, %r397;
	ld.const.f64 	%fd1319, [d_b+208];
	ld.const.f64 	%fd1320, [d_b+192];
	fma.rn.f64 	%fd347, %fd1319, %fd1318, %fd1320;
	cvt.rn.f64.u32 	%fd1321, %r396;
	ld.const.f64 	%fd1322, [d_b+232];
	ld.const.f64 	%fd1323, [d_b+216];
	fma.rn.f64 	%fd348, %fd1322, %fd1321, %fd1323;
	mov.b32 	%r3638, 0;
	mov.u64 	%rd3250, d_a;
$L__BB3_1024:
	mul.lo.s32 	%r1768, %r3638, 12;
	mul.wide.u32 	%rd3249, %r1768, 8;
	add.s64 	%rd3251, %rd3250, %rd3249;
	ld.const.f64 	%fd1324, [%rd3251];
	ld.const.f64 	%fd1325, [%rd3251+8];
	mul.f64 	%fd1326, %fd340, %fd1325;
	fma.rn.f64 	%fd1327, %fd339, %fd1324, %fd1326;
	ld.const.f64 	%fd1328, [%rd3251+16];
	fma.rn.f64 	%fd1329, %fd341, %fd1328, %fd1327;
	ld.const.f64 	%fd1330, [%rd3251+24];
	fma.rn.f64 	%fd1331, %fd342, %fd1330, %fd1329;
	ld.const.f64 	%fd1332, [%rd3251+32];
	fma.rn.f64 	%fd1333, %fd343, %fd1332, %fd1331;
	ld.const.f64 	%fd1334, [%rd3251+40];
	fma.rn.f64 	%fd1335, %fd344, %fd1334, %fd1333;
	ld.const.f64 	%fd1336, [%rd3251+48];
	fma.rn.f64 	%fd1337, %fd345, %fd1336, %fd1335;
	ld.const.f64 	%fd1338, [%rd3251+56];
	fma.rn.f64 	%fd1339, %fd346, %fd1338, %fd1337;
	ld.const.f64 	%fd1340, [%rd3251+64];
	fma.rn.f64 	%fd1341, %fd347, %fd1340, %fd1339;
	ld.const.f64 	%fd1342, [%rd3251+72];
	fma.rn.f64 	%fd1343, %fd348, %fd1342, %fd1341;
	ld.const.f64 	%fd1344, [%rd3251+80];
	sub.f64 	%fd1345, %fd1343, %fd1344;
	abs.f64 	%fd349, %fd1345;
	ld.const.f64 	%fd1346, [%rd3251+88];
	mul.f64 	%fd350, %fd554, %fd1346;
	setp.leu.f64 	%p349, %fd349, %fd350;
	add.s32 	%r405, %r3638, 1;
	setp.lt.u32 	%p350, %r3638, 9;
	and.pred  	%p351, %p349, %p350;
	mov.u32 	%r3638, %r405;
	@%p351 bra 	$L__BB3_1024;
	setp.leu.f64 	%p352, %fd349, %fd350;
	selp.u32 	%r3639, 1, 0, %p352;
$L__BB3_1026:
	mov.u32 	%r1770, %tid.x;
	mad.lo.s32 	%r1771, %r1770, 11, 6;
	setp.ge.s32 	%p353, %r1771, %r334;
	mov.b32 	%r3641, 1;
	@%p353 bra 	$L__BB3_1057;
	and.b64  	%rd3252, %rd1299, -4294967296;
	setp.ne.s64 	%p354, %rd3252, 0;
	@%p354 bra 	$L__BB3_1029;
	cvt.u32.u64 	%r1772, %rd1299;
	div.u32 	%r1773, %r1772, %r747;
	mul.lo.s32 	%r1774, %r1773, %r747;
	sub.s32 	%r1775, %r1772, %r1774;
	cvt.u64.u32 	%rd5154, %r1773;
	cvt.u64.u32 	%rd5155, %r1775;
	bra.uni 	$L__BB3_1030;
$L__BB3_1029:
	cvt.u64.u32 	%rd3253, %r747;
	div.u64 	%rd5154, %rd1299, %rd3253;
	mul.lo.s64 	%rd3254, %rd5154, %rd3253;
	sub.s64 	%rd5155, %rd1299, %rd3254;
$L__BB3_1030:
	cvt.u32.u64 	%r408, %rd5155;
	and.b64  	%rd3255, %rd5154, -4294967296;
	setp.ne.s64 	%p355, %rd3255, 0;
	@%p355 bra 	$L__BB3_1032;
	cvt.u32.u64 	%r1776, %rd5154;
	div.u32 	%r1777, %r1776, %r746;
	mul.lo.s32 	%r1778, %r1777, %r746;
	sub.s32 	%r1779, %r1776, %r1778;
	cvt.u64.u32 	%rd5156, %r1777;
	cvt.u64.u32 	%rd5157, %r1779;
	bra.uni 	$L__BB3_1033;
$L__BB3_1032:
	cvt.u64.u32 	%rd3256, %r746;
	div.u64 	%rd5156, %rd5154, %rd3256;
	mul.lo.s64 	%rd3257, %rd5156, %rd3256;
	sub.s64 	%rd5157, %rd5154, %rd3257;
$L__BB3_1033:
	cvt.u32.u64 	%r409, %rd5157;
	and.b64  	%rd3258, %rd5156, -4294967296;
	setp.ne.s64 	%p356, %rd3258, 0;
	@%p356 bra 	$L__BB3_1035;
	cvt.u32.u64 	%r1780, %rd5156;
	div.u32 	%r1781, %r1780, %r745;
	mul.lo.s32 	%r1782, %r1781, %r745;
	sub.s32 	%r1783, %r1780, %r1782;
	cvt.u64.u32 	%rd5158, %r1781;
	cvt.u64.u32 	%rd5159, %r1783;
	bra.uni 	$L__BB3_1036;
$L__BB3_1035:
	cvt.u64.u32 	%rd3259, %r745;
	div.u64 	%rd5158, %rd5156, %rd3259;
	mul.lo.s64 	%rd3260, %rd5158, %rd3259;
	sub.s64 	%rd5159, %rd5156, %rd3260;
$L__BB3_1036:
	cvt.u32.u64 	%r410, %rd5159;
	and.b64  	%rd3261, %rd5158, -4294967296;
	setp.ne.s64 	%p357, %rd3261, 0;
	@%p357 bra 	$L__BB3_1038;
	cvt.u32.u64 	%r1784, %rd5158;
	div.u32 	%r1785, %r1784, %r744;
	mul.lo.s32 	%r1786, %r1785, %r744;
	sub.s32 	%r1787, %r1784, %r1786;
	cvt.u64.u32 	%rd5160, %r1785;
	cvt.u64.u32 	%rd5161, %r1787;
	bra.uni 	$L__BB3_1039;
$L__BB3_1038:
	cvt.u64.u32 	%rd3262, %r744;
	div.u64 	%rd5160, %rd5158, %rd3262;
	mul.lo.s64 	%rd3263, %rd5160, %rd3262;
	sub.s64 	%rd5161, %rd5158, %rd3263;
$L__BB3_1039:
	cvt.u32.u64 	%r411, %rd5161;
	and.b64  	%rd3264, %rd5160, -4294967296;
	setp.ne.s64 	%p358, %rd3264, 0;
	@%p358 bra 	$L__BB3_1041;
	cvt.u32.u64 	%r1788, %rd5160;
	div.u32 	%r1789, %r1788, %r743;
	mul.lo.s32 	%r1790, %r1789, %r743;
	sub.s32 	%r1791, %r1788, %r1790;
	cvt.u64.u32 	%rd5162, %r1789;
	cvt.u64.u32 	%rd5163, %r1791;
	bra.uni 	$L__BB3_1042;
$L__BB3_1041:
	cvt.u64.u32 	%rd3265, %r743;
	div.u64 	%rd5162, %rd5160, %rd3265;
	mul.lo.s64 	%rd3266, %rd5162, %rd3265;
	sub.s64 	%rd5163, %rd5160, %rd3266;
$L__BB3_1042:
	cvt.u32.u64 	%r412, %rd5163;
	and.b64  	%rd3267, %rd5162, -4294967296;
	setp.ne.s64 	%p359, %rd3267, 0;
	@%p359 bra 	$L__BB3_1044;
	cvt.u32.u64 	%r1792, %rd5162;
	div.u32 	%r1793, %r1792, %r742;
	mul.lo.s32 	%r1794, %r1793, %r742;
	sub.s32 	%r1795, %r1792, %r1794;
	cvt.u64.u32 	%rd5164, %r1793;
	cvt.u64.u32 	%rd5165, %r1795;
	bra.uni 	$L__BB3_1045;
$L__BB3_1044:
	cvt.u64.u32 	%rd3268, %r742;
	div.u64 	%rd5164, %rd5162, %rd3268;
	mul.lo.s64 	%rd3269, %rd5164, %rd3268;
	sub.s64 	%rd5165, %rd5162, %rd3269;
$L__BB3_1045:
	cvt.u32.u64 	%r413, %rd5165;
	and.b64  	%rd3270, %rd5164, -4294967296;
	setp.ne.s64 	%p360, %rd3270, 0;
	@%p360 bra 	$L__BB3_1047;
	cvt.u32.u64 	%r1796, %rd5164;
	div.u32 	%r1797, %r1796, %r741;
	mul.lo.s32 	%r1798, %r1797, %r741;
	sub.s32 	%r1799, %r1796, %r1798;
	cvt.u64.u32 	%rd5166, %r1797;
	cvt.u64.u32 	%rd5167, %r1799;
	bra.uni 	$L__BB3_1048;
$L__BB3_1047:
	cvt.u64.u32 	%rd3271, %r741;
	div.u64 	%rd5166, %rd5164, %rd3271;
	mul.lo.s64 	%rd3272, %rd5166, %rd3271;
	sub.s64 	%rd5167, %rd5164, %rd3272;
$L__BB3_1048:
	cvt.u32.u64 	%r414, %rd5167;
	and.b64  	%rd3273, %rd5166, -4294967296;
	setp.ne.s64 	%p361, %rd3273, 0;
	@%p361 bra 	$L__BB3_1050;
	cvt.u32.u64 	%r1800, %rd5166;
	div.u32 	%r1801, %r1800, %r740;
	mul.lo.s32 	%r1802, %r1801, %r740;
	sub.s32 	%r1803, %r1800, %r1802;
	cvt.u64.u32 	%rd5168, %r1801;
	cvt.u64.u32 	%rd5169, %r1803;
	bra.uni 	$L__BB3_1051;
$L__BB3_1050:
	cvt.u64.u32 	%rd3274, %r740;
	div.u64 	%rd5168, %rd5166, %rd3274;
	mul.lo.s64 	%rd3275, %rd5168, %rd3274;
	sub.s64 	%rd5169, %rd5166, %rd3275;
$L__BB3_1051:
	cvt.u32.u64 	%r415, %rd5169;
	and.b64  	%rd3276, %rd5168, -4294967296;
	setp.ne.s64 	%p362, %rd3276, 0;
	@%p362 bra 	$L__BB3_1053;
	cvt.u32.u64 	%r1804, %rd5168;
	div.u32 	%r1805, %r1804, %r739;
	mul.lo.s32 	%r1806, %r1805, %r739;
	sub.s32 	%r1807, %r1804, %r1806;
	cvt.u64.u32 	%rd5170, %r1805;
	cvt.u64.u32 	%rd5171, %r1807;
	bra.uni 	$L__BB3_1054;
$L__BB3_1053:
	cvt.u64.u32 	%rd3277, %r739;
	div.u64 	%rd5170, %rd5168, %rd3277;
	mul.lo.s64 	%rd3278, %rd5170, %rd3277;
	sub.s64 	%rd5171, %rd5168, %rd3278;
$L__BB3_1054:
	cvt.u32.u64 	%r1809, %rd5171;
	cvt.u32.u64 	%r1810, %rd5170;
	cvt.rn.f64.u32 	%fd1347, %r1810;
	ld.const.f64 	%fd1348, [d_b];
	fma.rn.f64 	%fd351, %fd267, %fd1347, %fd1348;
	cvt.rn.f64.u32 	%fd1349, %r1809;
	fma.rn.f64 	%fd352, %fd269, %fd1349, %fd268;
	cvt.rn.f64.u32 	%fd1350, %r415;
	ld.const.f64 	%fd1351, [d_b+48];
	fma.rn.f64 	%fd353, %fd270, %fd1350, %fd1351;
	cvt.rn.f64.u32 	%fd1352, %r414;
	ld.const.f64 	%fd1353, [d_b+88];
	fma.rn.f64 	%fd354, %fd1353, %fd1352, %fd271;
	cvt.rn.f64.u32 	%fd1354, %r413;
	ld.const.f64 	%fd1355, [d_b+112];
	ld.const.f64 	%fd1356, [d_b+96];
	fma.rn.f64 	%fd355, %fd1355, %fd1354, %fd1356;
	cvt.rn.f64.u32 	%fd1357, %r412;
	ld.const.f64 	%fd1358, [d_b+136];
	ld.const.f64 	%fd1359, [d_b+120];
	fma.rn.f64 	%fd356, %fd1358, %fd1357, %fd1359;
	cvt.rn.f64.u32 	%fd1360, %r411;
	ld.const.f64 	%fd1361, [d_b+144];
	fma.rn.f64 	%fd357, %fd274, %fd1360, %fd1361;
	cvt.rn.f64.u32 	%fd1362, %r410;
	ld.const.f64 	%fd1363, [d_b+184];
	ld.const.f64 	%fd1364, [d_b+168];
	fma.rn.f64 	%fd358, %fd1363, %fd1362, %fd1364;
	cvt.rn.f64.u32 	%fd1365, %r409;
	ld.const.f64 	%fd1366, [d_b+208];
	ld.const.f64 	%fd1367, [d_b+192];
	fma.rn.f64 	%fd359, %fd1366, %fd1365, %fd1367;
	cvt.rn.f64.u32 	%fd1368, %r408;
	ld.const.f64 	%fd1369, [d_b+232];
	ld.const.f64 	%fd1370, [d_b+216];
	fma.rn.f64 	%fd360, %fd1369, %fd1368, %fd1370;
	mov.b32 	%r3640, 0;
	mov.u64 	%rd3280, d_a;
$L__BB3_1055:
	mul.lo.s32 	%r1811, %r3640, 12;
	mul.wide.u32 	%rd3279, %r1811, 8;
	add.s64 	%rd3281, %rd3280, %rd3279;
	ld.const.f64 	%fd1371, [%rd3281];
	ld.const.f64 	%fd1372, [%rd3281+8];
	mul.f64 	%fd1373, %fd352, %fd1372;
	fma.rn.f64 	%fd1374, %fd351, %fd1371, %fd1373;
	ld.const.f64 	%fd1375, [%rd3281+16];
	fma.rn.f64 	%fd1376, %fd353, %fd1375, %fd1374;
	ld.const.f64 	%fd1377, [%rd3281+24];
	fma.rn.f64 	%fd1378, %fd354, %fd1377, %fd1376;
	ld.const.f64 	%fd1379, [%rd3281+32];
	fma.rn.f64 	%fd1380, %fd355, %fd1379, %fd1378;
	ld.const.f64 	%fd1381, [%rd3281+40];
	fma.rn.f64 	%fd1382, %fd356, %fd1381, %fd1380;
	ld.const.f64 	%fd1383, [%rd3281+48];
	fma.rn.f64 	%fd1384, %fd357, %fd1383, %fd1382;
	ld.const.f64 	%fd1385, [%rd3281+56];
	fma.rn.f64 	%fd1386, %fd358, %fd1385, %fd1384;
	ld.const.f64 	%fd1387, [%rd3281+64];
	fma.rn.f64 	%fd1388, %fd359, %fd1387, %fd1386;
	ld.const.f64 	%fd1389, [%rd3281+72];
	fma.rn.f64 	%fd1390, %fd360, %fd1389, %fd1388;
	ld.const.f64 	%fd1391, [%rd3281+80];
	sub.f64 	%fd1392, %fd1390, %fd1391;
	abs.f64 	%fd361, %fd1392;
	ld.const.f64 	%fd1393, [%rd3281+88];
	mul.f64 	%fd362, %fd554, %fd1393;
	setp.leu.f64 	%p363, %fd361, %fd362;
	add.s32 	%r417, %r3640, 1;
	setp.lt.u32 	%p364, %r3640, 9;
	and.pred  	%p365, %p363, %p364;
	mov.u32 	%r3640, %r417;
	@%p365 bra 	$L__BB3_1055;
	setp.leu.f64 	%p366, %fd361, %fd362;
	selp.u32 	%r3641, 1, 0, %p366;
$L__BB3_1057:
	mov.u32 	%r1813, %tid.x;
	mad.lo.s32 	%r1814, %r1813, 11, 7;
	setp.ge.s32 	%p367, %r1814, %r334;
	mov.b32 	%r3643, 1;
	@%p367 bra 	$L__BB3_1088;
	and.b64  	%rd3282, %rd1300, -4294967296;
	setp.ne.s64 	%p368, %rd3282, 0;
	@%p368 bra 	$L__BB3_1060;
	cvt.u32.u64 	%r1815, %rd1300;
	div.u32 	%r1816, %r1815, %r747;
	mul.lo.s32 	%r1817, %r1816, %r747;
	sub.s32 	%r1818, %r1815, %r1817;
	cvt.u64.u32 	%rd5172, %r1816;
	cvt.u64.u32 	%rd5173, %r1818;
	bra.uni 	$L__BB3_1061;
$L__BB3_1060:
	cvt.u64.u32 	%rd3283, %r747;
	div.u64 	%rd5172, %rd1300, %rd3283;
	mul.lo.s64 	%rd3284, %rd5172, %rd3283;
	sub.s64 	%rd5173, %rd1300, %rd3284;
$L__BB3_1061:
	cvt.u32.u64 	%r420, %rd5173;
	and.b64  	%rd3285, %rd5172, -4294967296;
	setp.ne.s64 	%p369, %rd3285, 0;
	@%p369 bra 	$L__BB3_1063;
	cvt.u32.u64 	%r1819, %rd5172;
	div.u32 	%r1820, %r1819, %r746;
	mul.lo.s32 	%r1821, %r1820, %r746;
	sub.s32 	%r1822, %r1819, %r1821;
	cvt.u64.u32 	%rd5174, %r1820;
	cvt.u64.u32 	%rd5175, %r1822;
	bra.uni 	$L__BB3_1064;
$L__BB3_1063:
	cvt.u64.u32 	%rd3286, %r746;
	div.u64 	%rd5174, %rd5172, %rd3286;
	mul.lo.s64 	%rd3287, %rd5174, %rd3286;
	sub.s64 	%rd5175, %rd5172, %rd3287;
$L__BB3_1064:
	cvt.u32.u64 	%r421, %rd5175;
	and.b64  	%rd3288, %rd5174, -4294967296;
	setp.ne.s64 	%p370, %rd3288, 0;
	@%p370 bra 	$L__BB3_1066;
	cvt.u32.u64 	%r1823, %rd5174;
	div.u32 	%r1824, %r1823, %r745;
	mul.lo.s32 	%r1825, %r1824, %r745;
	sub.s32 	%r1826, %r1823, %r1825;
	cvt.u64.u32 	%rd5176, %r1824;
	cvt.u64.u32 	%rd5177, %r1826;
	bra.uni 	$L__BB3_1067;
$L__BB3_1066:
	cvt.u64.u32 	%rd3289, %r745;
	div.u64 	%rd5176, %rd5174, %rd3289;
	mul.lo.s64 	%rd3290, %rd5176, %rd3289;
	sub.s64 	%rd5177, %rd5174, %rd3290;
$L__BB3_1067:
	cvt.u32.u64 	%r422, %rd5177;
	and.b64  	%rd3291, %rd5176, -4294967296;
	setp.ne.s64 	%p371, %rd3291, 0;
	@%p371 bra 	$L__BB3_1069;
	cvt.u32.u64 	%r1827, %rd5176;
	div.u32 	%r1828, %r1827, %r744;
	mul.lo.s32 	%r1829, %r1828, %r744;
	sub.s32 	%r1830, %r1827, %r1829;
	cvt.u64.u32 	%rd5178, %r1828;
	cvt.u64.u32 	%rd5179, %r1830;
	bra.uni 	$L__BB3_1070;
$L__BB3_1069:
	cvt.u64.u32 	%rd3292, %r744;
	div.u64 	%rd5178, %rd5176, %rd3292;
	mul.lo.s64 	%rd3293, %rd5178, %rd3292;
	sub.s64 	%rd5179, %rd5176, %rd3293;
$L__BB3_1070:
	cvt.u32.u64 	%r423, %rd5179;
	and.b64  	%rd3294, %rd5178, -4294967296;
	setp.ne.s64 	%p372, %rd3294, 0;
	@%p372 bra 	$L__BB3_1072;
	cvt.u32.u64 	%r1831, %rd5178;
	div.u32 	%r1832, %r1831, %r743;
	mul.lo.s32 	%r1833, %r1832, %r743;
	sub.s32 	%r1834, %r1831, %r1833;
	cvt.u64.u32 	%rd5180, %r1832;
	cvt.u64.u32 	%rd5181, %r1834;
	bra.uni 	$L__BB3_1073;
$L__BB3_1072:
	cvt.u64.u32 	%rd3295, %r743;
	div.u64 	%rd5180, %rd5178, %rd3295;
	mul.lo.s64 	%rd3296, %rd5180, %rd3295;
	sub.s64 	%rd5181, %rd5178, %rd3296;
$L__BB3_1073:
	cvt.u32.u64 	%r424, %rd5181;
	and.b64  	%rd3297, %rd5180, -4294967296;
	setp.ne.s64 	%p373, %rd3297, 0;
	@%p373 bra 	$L__BB3_1075;
	cvt.u32.u64 	%r1835, %rd5180;
	div.u32 	%r1836, %r1835, %r742;
	mul.lo.s32 	%r1837, %r1836, %r742;
	sub.s32 	%r1838, %r1835, %r1837;
	cvt.u64.u32 	%rd5182, %r1836;
	cvt.u64.u32 	%rd5183, %r1838;
	bra.uni 	$L__BB3_1076;
$L__BB3_1075:
	cvt.u64.u32 	%rd3298, %r742;
	div.u64 	%rd5182, %rd5180, %rd3298;
	mul.lo.s64 	%rd3299, %rd5182, %rd3298;
	sub.s64 	%rd5183, %rd5180, %rd3299;
$L__BB3_1076:
	cvt.u32.u64 	%r425, %rd5183;
	and.b64  	%rd3300, %rd5182, -4294967296;
	setp.ne.s64 	%p374, %rd3300, 0;
	@%p374 bra 	$L__BB3_1078;
	cvt.u32.u64 	%r1839, %rd5182;
	div.u32 	%r1840, %r1839, %r741;
	mul.lo.s32 	%r1841, %r1840, %r741;
	sub.s32 	%r1842, %r1839, %r1841;
	cvt.u64.u32 	%rd5184, %r1840;
	cvt.u64.u32 	%rd5185, %r1842;
	bra.uni 	$L__BB3_1079;
$L__BB3_1078:
	cvt.u64.u32 	%rd3301, %r741;
	div.u64 	%rd5184, %rd5182, %rd3301;
	mul.lo.s64 	%rd3302, %rd5184, %rd3301;
	sub.s64 	%rd5185, %rd5182, %rd3302;
$L__BB3_1079:
	cvt.u32.u64 	%r426, %rd5185;
	and.b64  	%rd3303, %rd5184, -4294967296;
	setp.ne.s64 	%p375, %rd3303, 0;
	@%p375 bra 	$L__BB3_1081;
	cvt.u32.u64 	%r1843, %rd5184;
	div.u32 	%r1844, %r1843, %r740;
	mul.lo.s32 	%r1845, %r1844, %r740;
	sub.s32 	%r1846, %r1843, %r1845;
	cvt.u64.u32 	%rd5186, %r1844;
	cvt.u64.u32 	%rd5187, %r1846;
	bra.uni 	$L__BB3_1082;
$L__BB3_1081:
	cvt.u64.u32 	%rd3304, %r740;
	div.u64 	%rd5186, %rd5184, %rd3304;
	mul.lo.s64 	%rd3305, %rd5186, %rd3304;
	sub.s64 	%rd5187, %rd5184, %rd3305;
$L__BB3_1082:
	cvt.u32.u64 	%r427, %rd5187;
	and.b64  	%rd3306, %rd5186, -4294967296;
	setp.ne.s64 	%p376, %rd3306, 0;
	@%p376 bra 	$L__BB3_1084;
	cvt.u32.u64 	%r1847, %rd5186;
	div.u32 	%r1848, %r1847, %r739;
	mul.lo.s32 	%r1849, %r1848, %r739;
	sub.s32 	%r1850, %r1847, %r1849;
	cvt.u64.u32 	%rd5188, %r1848;
	cvt.u64.u32 	%rd5189, %r1850;
	bra.uni 	$L__BB3_1085;
$L__BB3_1084:
	cvt.u64.u32 	%rd3307, %r739;
	div.u64 	%rd5188, %rd5186, %rd3307;
	mul.lo.s64 	%rd3308, %rd5188, %rd3307;
	sub.s64 	%rd5189, %rd5186, %rd3308;
$L__BB3_1085:
	cvt.u32.u64 	%r1852, %rd5189;
	cvt.u32.u64 	%r1853, %rd5188;
	cvt.rn.f64.u32 	%fd1394, %r1853;
	ld.const.f64 	%fd1395, [d_b];
	fma.rn.f64 	%fd363, %fd267, %fd1394, %fd1395;
	cvt.rn.f64.u32 	%fd1396, %r1852;
	fma.rn.f64 	%fd364, %fd269, %fd1396, %fd268;
	cvt.rn.f64.u32 	%fd1397, %r427;
	ld.const.f64 	%fd1398, [d_b+64];
	ld.const.f64 	%fd1399, [d_b+48];
	fma.rn.f64 	%fd365, %fd1398, %fd1397, %fd1399;
	cvt.rn.f64.u32 	%fd1400, %r426;
	ld.const.f64 	%fd1401, [d_b+88];
	fma.rn.f64 	%fd366, %fd1401, %fd1400, %fd271;
	cvt.rn.f64.u32 	%fd1402, %r425;
	ld.const.f64 	%fd1403, [d_b+112];
	ld.const.f64 	%fd1404, [d_b+96];
	fma.rn.f64 	%fd367, %fd1403, %fd1402, %fd1404;
	cvt.rn.f64.u32 	%fd1405, %r424;
	ld.const.f64 	%fd1406, [d_b+136];
	ld.const.f64 	%fd1407, [d_b+120];
	fma.rn.f64 	%fd368, %fd1406, %fd1405, %fd1407;
	cvt.rn.f64.u32 	%fd1408, %r423;
	ld.const.f64 	%fd1409, [d_b+144];
	fma.rn.f64 	%fd369, %fd274, %fd1408, %fd1409;
	cvt.rn.f64.u32 	%fd1410, %r422;
	ld.const.f64 	%fd1411, [d_b+184];
	ld.const.f64 	%fd1412, [d_b+168];
	fma.rn.f64 	%fd370, %fd1411, %fd1410, %fd1412;
	cvt.rn.f64.u32 	%fd1413, %r421;
	ld.const.f64 	%fd1414, [d_b+208];
	ld.const.f64 	%fd1415, [d_b+192];
	fma.rn.f64 	%fd371, %fd1414, %fd1413, %fd1415;
	cvt.rn.f64.u32 	%fd1416, %r420;
	ld.const.f64 	%fd1417, [d_b+232];
	ld.const.f64 	%fd1418, [d_b+216];
	fma.rn.f64 	%fd372, %fd1417, %fd1416, %fd1418;
	mov.b32 	%r3642, 0;
	mov.u64 	%rd3310, d_a;
$L__BB3_1086:
	mul.lo.s32 	%r1854, %r3642, 12;
	mul.wide.u32 	%rd3309, %r1854, 8;
	add.s64 	%rd3311, %rd3310, %rd3309;
	ld.const.f64 	%fd1419, [%rd3311];
	ld.const.f64 	%fd1420, [%rd3311+8];
	mul.f64 	%fd1421, %fd364, %fd1420;
	fma.rn.f64 	%fd1422, %fd363, %fd1419, %fd1421;
	ld.const.f64 	%fd1423, [%rd3311+16];
	fma.rn.f64 	%fd1424, %fd365, %fd1423, %fd1422;
	ld.const.f64 	%fd1425, [%rd3311+24];
	fma.rn.f64 	%fd1426, %fd366, %fd1425, %fd1424;
	ld.const.f64 	%fd1427, [%rd3311+32];
	fma.rn.f64 	%fd1428, %fd367, %fd1427, %fd1426;
	ld.const.f64 	%fd1429, [%rd3311+40];
	fma.rn.f64 	%fd1430, %fd368, %fd1429, %fd1428;
	ld.const.f64 	%fd1431, [%rd3311+48];
	fma.rn.f64 	%fd1432, %fd369, %fd1431, %fd1430;
	ld.const.f64 	%fd1433, [%rd3311+56];
	fma.rn.f64 	%fd1434, %fd370, %fd1433, %fd1432;
	ld.const.f64 	%fd1435, [%rd3311+64];
	fma.rn.f64 	%fd1436, %fd371, %fd1435, %fd1434;
	ld.const.f64 	%fd1437, [%rd3311+72];
	fma.rn.f64 	%fd1438, %fd372, %fd1437, %fd1436;
	ld.const.f64 	%fd1439, [%rd3311+80];
	sub.f64 	%fd1440, %fd1438, %fd1439;
	abs.f64 	%fd373, %fd1440;
	ld.const.f64 	%fd1441, [%rd3311+88];
	mul.f64 	%fd374, %fd554, %fd1441;
	setp.leu.f64 	%p377, %fd373, %fd374;
	add.s32 	%r429, %r3642, 1;
	setp.lt.u32 	%p378, %r3642, 9;
	and.pred  	%p379, %p377, %p378;
	mov.u32 	%r3642, %r429;
	@%p379 bra 	$L__BB3_1086;
	setp.leu.f64 	%p380, %fd373, %fd374;
	selp.u32 	%r3643, 1, 0, %p380;
$L__BB3_1088:
	mov.u32 	%r1856, %tid.x;
	mad.lo.s32 	%r1857, %r1856, 11, 8;
	setp.ge.s32 	%p381, %r1857, %r334;
	mov.b32 	%r3645, 1;
	@%p381 bra 	$L__BB3_1119;
	and.b64  	%rd3312, %rd1301, -4294967296;
	setp.ne.s64 	%p382, %rd3312, 0;
	@%p382 bra 	$L__BB3_1091;
	cvt.u32.u64 	%r1858, %rd1301;
	div.u32 	%r1859, %r1858, %r747;
	mul.lo.s32 	%r1860, %r1859, %r747;
	sub.s32 	%r1861, %r1858, %r1860;
	cvt.u64.u32 	%rd5190, %r1859;
	cvt.u64.u32 	%rd5191, %r1861;
	bra.uni 	$L__BB3_1092;
$L__BB3_1091:
	cvt.u64.u32 	%rd3313, %r747;
	div.u64 	%rd5190, %rd1301, %rd3313;
	mul.lo.s64 	%rd3314, %rd5190, %rd3313;
	sub.s64 	%rd5191, %rd1301, %rd3314;
$L__BB3_1092:
	cvt.u32.u64 	%r432, %rd5191;
	and.b64  	%rd3315, %rd5190, -4294967296;
	setp.ne.s64 	%p383, %rd3315, 0;
	@%p383 bra 	$L__BB3_1094;
	cvt.u32.u64 	%r1862, %rd5190;
	div.u32 	%r1863, %r1862, %r746;
	mul.lo.s32 	%r1864, %r1863, %r746;
	sub.s32 	%r1865, %r1862, %r1864;
	cvt.u64.u32 	%rd5192, %r1863;
	cvt.u64.u32 	%rd5193, %r1865;
	bra.uni 	$L__BB3_1095;
$L__BB3_1094:
	cvt.u64.u32 	%rd3316, %r746;
	div.u64 	%rd5192, %rd5190, %rd3316;
	mul.lo.s64 	%rd3317, %rd5192, %rd3316;
	sub.s64 	%rd5193, %rd5190, %rd3317;
$L__BB3_1095:
	cvt.u32.u64 	%r433, %rd5193;
	and.b64  	%rd3318, %rd5192, -4294967296;
	setp.ne.s64 	%p384, %rd3318, 0;
	@%p384 bra 	$L__BB3_1097;
	cvt.u32.u64 	%r1866, %rd5192;
	div.u32 	%r1867, %r1866, %r745;
	mul.lo.s32 	%r1868, %r1867, %r745;
	sub.s32 	%r1869, %r1866, %r1868;
	cvt.u64.u32 	%rd5194, %r1867;
	cvt.u64.u32 	%rd5195, %r1869;
	bra.uni 	$L__BB3_1098;
$L__BB3_1097:
	cvt.u64.u32 	%rd3319, %r745;
	div.u64 	%rd5194, %rd5192, %rd3319;
	mul.lo.s64 	%rd3320, %rd5194, %rd3319;
	sub.s64 	%rd5195, %rd5192, %rd3320;
$L__BB3_1098:
	cvt.u32.u64 	%r434, %rd5195;
	and.b64  	%rd3321, %rd5194, -4294967296;
	setp.ne.s64 	%p385, %rd3321, 0;
	@%p385 bra 	$L__BB3_1100;
	cvt.u32.u64 	%r1870, %rd5194;
	div.u32 	%r1871, %r1870, %r744;
	mul.lo.s32 	%r1872, %r1871, %r744;
	sub.s32 	%r1873, %r1870, %r1872;
	cvt.u64.u32 	%rd5196, %r1871;
	cvt.u64.u32 	%rd5197, %r1873;
	bra.uni 	$L__BB3_1101;
$L__BB3_1100:
	cvt.u64.u32 	%rd3322, %r744;
	div.u64 	%rd5196, %rd5194, %rd3322;
	mul.lo.s64 	%rd3323, %rd5196, %rd3322;
	sub.s64 	%rd5197, %rd5194, %rd3323;
$L__BB3_1101:
	cvt.u32.u64 	%r435, %rd5197;
	and.b64  	%rd3324, %rd5196, -4294967296;
	setp.ne.s64 	%p386, %rd3324, 0;
	@%p386 bra 	$L__BB3_1103;
	cvt.u32.u64 	%r1874, %rd5196;
	div.u32 	%r1875, %r1874, %r743;
	mul.lo.s32 	%r1876, %r1875, %r743;
	sub.s32 	%r1877, %r1874, %r1876;
	cvt.u64.u32 	%rd5198, %r1875;
	cvt.u64.u32 	%rd5199, %r1877;
	bra.uni 	$L__BB3_1104;
$L__BB3_1103:
	cvt.u64.u32 	%rd3325, %r743;
	div.u64 	%rd5198, %rd5196, %rd3325;
	mul.lo.s64 	%rd3326, %rd5198, %rd3325;
	sub.s64 	%rd5199, %rd5196, %rd3326;
$L__BB3_1104:
	cvt.u32.u64 	%r436, %rd5199;
	and.b64  	%rd3327, %rd5198, -4294967296;
	setp.ne.s64 	%p387, %rd3327, 0;
	@%p387 bra 	$L__BB3_1106;
	cvt.u32.u64 	%r1878, %rd5198;
	div.u32 	%r1879, %r1878, %r742;
	mul.lo.s32 	%r1880, %r1879, %r742;
	sub.s32 	%r1881, %r1878, %r1880;
	cvt.u64.u32 	%rd5200, %r1879;
	cvt.u64.u32 	%rd5201, %r1881;
	bra.uni 	$L__BB3_1107;
$L__BB3_1106:
	cvt.u64.u32 	%rd3328, %r742;
	div.u64 	%rd5200, %rd5198, %rd3328;
	mul.lo.s64 	%rd3329, %rd5200, %rd3328;
	sub.s64 	%rd5201, %rd5198, %rd3329;
$L__BB3_1107:
	cvt.u32.u64 	%r437, %rd5201;
	and.b64  	%rd3330, %rd5200, -4294967296;
	setp.ne.s64 	%p388, %rd3330, 0;
	@%p388 bra 	$L__BB3_1109;
	cvt.u32.u64 	%r1882, %rd5200;
	div.u32 	%r1883, %r1882, %r741;
	mul.lo.s32 	%r1884, %r1883, %r741;
	sub.s32 	%r1885, %r1882, %r1884;
	cvt.u64.u32 	%rd5202, %r1883;
	cvt.u64.u32 	%rd5203, %r1885;
	bra.uni 	$L__BB3_1110;
$L__BB3_1109:
	cvt.u64.u32 	%rd3331, %r741;
	div.u64 	%rd5202, %rd5200, %rd3331;
	mul.lo.s64 	%rd3332, %rd5202, %rd3331;
	sub.s64 	%rd5203, %rd5200, %rd3332;
$L__BB3_1110:
	cvt.u32.u64 	%r438, %rd5203;
	and.b64  	%rd3333, %rd5202, -4294967296;
	setp.ne.s64 	%p389, %rd3333, 0;
	@%p389 bra 	$L__BB3_1112;
	cvt.u32.u64 	%r1886, %rd5202;
	div.u32 	%r1887, %r1886, %r740;
	mul.lo.s32 	%r1888, %r1887, %r740;
	sub.s32 	%r1889, %r1886, %r1888;
	cvt.u64.u32 	%rd5204, %r1887;
	cvt.u64.u32 	%rd5205, %r1889;
	bra.uni 	$L__BB3_1113;
$L__BB3_1112:
	cvt.u64.u32 	%rd3334, %r740;
	div.u64 	%rd5204, %rd5202, %rd3334;
	mul.lo.s64 	%rd3335, %rd5204, %rd3334;
	sub.s64 	%rd5205, %rd5202, %rd3335;
$L__BB3_1113:
	cvt.u32.u64 	%r439, %rd5205;
	and.b64  	%rd3336, %rd5204, -4294967296;
	setp.ne.s64 	%p390, %rd3336, 0;
	@%p390 bra 	$L__BB3_1115;
	cvt.u32.u64 	%r1890, %rd5204;
	div.u32 	%r1891, %r1890, %r739;
	mul.lo.s32 	%r1892, %r1891, %r739;
	sub.s32 	%r1893, %r1890, %r1892;
	cvt.u64.u32 	%rd5206, %r1891;
	cvt.u64.u32 	%rd5207, %r1893;
	bra.uni 	$L__BB3_1116;
$L__BB3_1115:
	cvt.u64.u32 	%rd3337, %r739;
	div.u64 	%rd5206, %rd5204, %rd3337;
	mul.lo.s64 	%rd3338, %rd5206, %rd3337;
	sub.s64 	%rd5207, %rd5204, %rd3338;
$L__BB3_1116:
	cvt.u32.u64 	%r1895, %rd5207;
	cvt.u32.u64 	%r1896, %rd5206;
	cvt.rn.f64.u32 	%fd1442, %r1896;
	ld.const.f64 	%fd1443, [d_b];
	fma.rn.f64 	%fd375, %fd267, %fd1442, %fd1443;
	cvt.rn.f64.u32 	%fd1444, %r1895;
	fma.rn.f64 	%fd376, %fd269, %fd1444, %fd268;
	cvt.rn.f64.u32 	%fd1445, %r439;
	ld.const.f64 	%fd1446, [d_b+64];
	ld.const.f64 	%fd1447, [d_b+48];
	fma.rn.f64 	%fd377, %fd1446, %fd1445, %fd1447;
	cvt.rn.f64.u32 	%fd1448, %r438;
	ld.const.f64 	%fd1449, [d_b+88];
	fma.rn.f64 	%fd378, %fd1449, %fd1448, %fd271;
	cvt.rn.f64.u32 	%fd1450, %r437;
	ld.const.f64 	%fd1451, [d_b+112];
	ld.const.f64 	%fd1452, [d_b+96];
	fma.rn.f64 	%fd379, %fd1451, %fd1450, %fd1452;
	cvt.rn.f64.u32 	%fd1453, %r436;
	ld.const.f64 	%fd1454, [d_b+136];
	ld.const.f64 	%fd1455, [d_b+120];
	fma.rn.f64 	%fd380, %fd1454, %fd1453, %fd1455;
	cvt.rn.f64.u32 	%fd1456, %r435;
	ld.const.f64 	%fd1457, [d_b+144];
	fma.rn.f64 	%fd381, %fd274, %fd1456, %fd1457;
	cvt.rn.f64.u32 	%fd1458, %r434;
	ld.const.f64 	%fd1459, [d_b+184];
	ld.const.f64 	%fd1460, [d_b+168];
	fma.rn.f64 	%fd382, %fd1459, %fd1458, %fd1460;
	cvt.rn.f64.u32 	%fd1461, %r433;
	ld.const.f64 	%fd1462, [d_b+208];
	ld.const.f64 	%fd1463, [d_b+192];
	fma.rn.f64 	%fd383, %fd1462, %fd1461, %fd1463;
	cvt.rn.f64.u32 	%fd1464, %r432;
	ld.const.f64 	%fd1465, [d_b+232];
	ld.const.f64 	%fd1466, [d_b+216];
	fma.rn.f64 	%fd384, %fd1465, %fd1464, %fd1466;
	mov.b32 	%r3644, 0;
	mov.u64 	%rd3340, d_a;
$L__BB3_1117:
	mul.lo.s32 	%r1897, %r3644, 12;
	mul.wide.u32 	%rd3339, %r1897, 8;
	add.s64 	%rd3341, %rd3340, %rd3339;
	ld.const.f64 	%fd1467, [%rd3341];
	ld.const.f64 	%fd1468, [%rd3341+8];
	mul.f64 	%fd1469, %fd376, %fd1468;
	fma.rn.f64 	%fd1470, %fd375, %fd1467, %fd1469;
	ld.const.f64 	%fd1471, [%rd3341+16];
	fma.rn.f64 	%fd1472, %fd377, %fd1471, %fd1470;
	ld.const.f64 	%fd1473, [%rd3341+24];
	fma.rn.f64 	%fd1474, %fd378, %fd1473, %fd1472;
	ld.const.f64 	%fd1475, [%rd3341+32];
	fma.rn.f64 	%fd1476, %fd379, %fd1475, %fd1474;
	ld.const.f64 	%fd1477, [%rd3341+40];
	fma.rn.f64 	%fd1478, %fd380, %fd1477, %fd1476;
	ld.const.f64 	%fd1479, [%rd3341+48];
	fma.rn.f64 	%fd1480, %fd381, %fd1479, %fd1478;
	ld.const.f64 	%fd1481, [%rd3341+56];
	fma.rn.f64 	%fd1482, %fd382, %fd1481, %fd1480;
	ld.const.f64 	%fd1483, [%rd3341+64];
	fma.rn.f64 	%fd1484, %fd383, %fd1483, %fd1482;
	ld.const.f64 	%fd1485, [%rd3341+72];
	fma.rn.f64 	%fd1486, %fd384, %fd1485, %fd1484;
	ld.const.f64 	%fd1487, [%rd3341+80];
	sub.f64 	%fd1488, %fd1486, %fd1487;
	abs.f64 	%fd385, %fd1488;
	ld.const.f64 	%fd1489, [%rd3341+88];
	mul.f64 	%fd386, %fd554, %fd1489;
	setp.leu.f64 	%p391, %fd385, %fd386;
	add.s32 	%r441, %r3644, 1;
	setp.lt.u32 	%p392, %r3644, 9;
	and.pred  	%p393, %p391, %p392;
	mov.u32 	%r3644, %r441;
	@%p393 bra 	$L__BB3_1117;
	setp.leu.f64 	%p394, %fd385, %fd386;
	selp.u32 	%r3645, 1, 0, %p394;
$L__BB3_1119:
	mov.u32 	%r1899, %tid.x;
	mad.lo.s32 	%r1900, %r1899, 11, 9;
	setp.ge.s32 	%p395, %r1900, %r334;
	mov.b32 	%r3647, 1;
	@%p395 bra 	$L__BB3_1150;
	and.b64  	%rd3342, %rd1302, -4294967296;
	setp.ne.s64 	%p396, %rd3342, 0;
	@%p396 bra 	$L__BB3_1122;
	cvt.u32.u64 	%r1901, %rd1302;
	div.u32 	%r1902, %r1901, %r747;
	mul.lo.s32 	%r1903, %r1902, %r747;
	sub.s32 	%r1904, %r1901, %r1903;
	cvt.u64.u32 	%rd5208, %r1902;
	cvt.u64.u32 	%rd5209, %r1904;
	bra.uni 	$L__BB3_1123;
$L__BB3_1122:
	cvt.u64.u32 	%rd3343, %r747;
	div.u64 	%rd5208, %rd1302, %rd3343;
	mul.lo.s64 	%rd3344, %rd5208, %rd3343;
	sub.s64 	%rd5209, %rd1302, %rd3344;
$L__BB3_1123:
	cvt.u32.u64 	%r444, %rd5209;
	and.b64  	%rd3345, %rd5208, -4294967296;
	setp.ne.s64 	%p397, %rd3345, 0;
	@%p397 bra 	$L__BB3_1125;
	cvt.u32.u64 	%r1905, %rd5208;
	div.u32 	%r1906, %r1905, %r746;
	mul.lo.s32 	%r1907, %r1906, %r746;
	sub.s32 	%r1908, %r1905, %r1907;
	cvt.u64.u32 	%rd5210, %r1906;
	cvt.u64.u32 	%rd5211, %r1908;
	bra.uni 	$L__BB3_1126;
$L__BB3_1125:
	cvt.u64.u32 	%rd3346, %r746;
	div.u64 	%rd5210, %rd5208, %rd3346;
	mul.lo.s64 	%rd3347, %rd5210, %rd3346;
	sub.s64 	%rd5211, %rd5208, %rd3347;
$L__BB3_1126:
	cvt.u32.u64 	%r445, %rd5211;
	and.b64  	%rd3348, %rd5210, -4294967296;
	setp.ne.s64 	%p398, %rd3348, 0;
	@%p398 bra 	$L__BB3_1128;
	cvt.u32.u64 	%r1909, %rd5210;
	div.u32 	%r1910, %r1909, %r745;
	mul.lo.s32 	%r1911, %r1910, %r745;
	sub.s32 	%r1912, %r1909, %r1911;
	cvt.u64.u32 	%rd5212, %r1910;
	cvt.u64.u32 	%rd5213, %r1912;
	bra.uni 	$L__BB3_1129;
$L__BB3_1128:
	cvt.u64.u32 	%rd3349, %r745;
	div.u64 	%rd5212, %rd5210, %rd3349;
	mul.lo.s64 	%rd3350, %rd5212, %rd3349;
	sub.s64 	%rd5213, %rd5210, %rd3350;
$L__BB3_1129:
	cvt.u32.u64 	%r446, %rd5213;
	and.b64  	%rd3351, %rd5212, -4294967296;
	setp.ne.s64 	%p399, %rd3351, 0;
	@%p399 bra 	$L__BB3_1131;
	cvt.u32.u64 	%r1913, %rd5212;
	div.u32 	%r1914, %r1913, %r744;
	mul.lo.s32 	%r1915, %r1914, %r744;
	sub.s32 	%r1916, %r1913, %r1915;
	cvt.u64.u32 	%rd5214, %r1914;
	cvt.u64.u32 	%rd5215, %r1916;
	bra.uni 	$L__BB3_1132;
$L__BB3_1131:
	cvt.u64.u32 	%rd3352, %r744;
	div.u64 	%rd5214, %rd5212, %rd3352;
	mul.lo.s64 	%rd3353, %rd5214, %rd3352;
	sub.s64 	%rd5215, %rd5212, %rd3353;
$L__BB3_1132:
	cvt.u32.u64 	%r447, %rd5215;
	and.b64  	%rd3354, %rd5214, -4294967296;
	setp.ne.s64 	%p400, %rd3354, 0;
	@%p400 bra 	$L__BB3_1134;
	cvt.u32.u64 	%r1917, %rd5214;
	div.u32 	%r1918, %r1917, %r743;
	mul.lo.s32 	%r1919, %r1918, %r743;
	sub.s32 	%r1920, %r1917, %r1919;
	cvt.u64.u32 	%rd5216, %r1918;
	cvt.u64.u32 	%rd5217, %r1920;
	bra.uni 	$L__BB3_1135;
$L__BB3_1134:
	cvt.u64.u32 	%rd3355, %r743;
	div.u64 	%rd5216, %rd5214, %rd3355;
	mul.lo.s64 	%rd3356, %rd5216, %rd3355;
	sub.s64 	%rd5217, %rd5214, %rd3356;
$L__BB3_1135:
	cvt.u32.u64 	%r448, %rd5217;
	and.b64  	%rd3357, %rd5216, -4294967296;
	setp.ne.s64 	%p401, %rd3357, 0;
	@%p401 bra 	$L__BB3_1137;
	cvt.u32.u64 	%r1921, %rd5216;
	div.u32 	%r1922, %r1921, %r742;
	mul.lo.s32 	%r1923, %r1922, %r742;
	sub.s32 	%r1924, %r1921, %r1923;
	cvt.u64.u32 	%rd5218, %r1922;
	cvt.u64.u32 	%rd5219, %r1924;
	bra.uni 	$L__BB3_1138;
$L__BB3_1137:
	cvt.u64.u32 	%rd3358, %r742;
	div.u64 	%rd5218, %rd5216, %rd3358;
	mul.lo.s64 	%rd3359, %rd5218, %rd3358;
	sub.s64 	%rd5219, %rd5216, %rd3359;
$L__BB3_1138:
	cvt.u32.u64 	%r449, %rd5219;
	and.b64  	%rd3360, %rd5218, -4294967296;
	setp.ne.s64 	%p402, %rd3360, 0;
	@%p402 bra 	$L__BB3_1140;
	cvt.u32.u64 	%r1925, %rd5218;
	div.u32 	%r1926, %r1925, %r741;
	mul.lo.s32 	%r1927, %r1926, %r741;
	sub.s32 	%r1928, %r1925, %r1927;
	cvt.u64.u32 	%rd5220, %r1926;
	cvt.u64.u32 	%rd5221, %r1928;
	bra.uni 	$L__BB3_1141;
$L__BB3_1140:
	cvt.u64.u32 	%rd3361, %r741;
	div.u64 	%rd5220, %rd5218, %rd3361;
	mul.lo.s64 	%rd3362, %rd5220, %rd3361;
	sub.s64 	%rd5221, %rd5218, %rd3362;
$L__BB3_1141:
	cvt.u32.u64 	%r450, %rd5221;
	and.b64  	%rd3363, %rd5220, -4294967296;
	setp.ne.s64 	%p403, %rd3363, 0;
	@%p403 bra 	$L__BB3_1143;
	cvt.u32.u64 	%r1929, %rd5220;
	div.u32 	%r1930, %r1929, %r740;
	mul.lo.s32 	%r1931, %r1930, %r740;
	sub.s32 	%r1932, %r1929, %r1931;
	cvt.u64.u32 	%rd5222, %r1930;
	cvt.u64.u32 	%rd5223, %r1932;
	bra.uni 	$L__BB3_1144;
$L__BB3_1143:
	cvt.u64.u32 	%rd3364, %r740;
	div.u64 	%rd5222, %rd5220, %rd3364;
	mul.lo.s64 	%rd3365, %rd5222, %rd3364;
	sub.s64 	%rd5223, %rd5220, %rd3365;
$L__BB3_1144:
	cvt.u32.u64 	%r451, %rd5223;
	and.b64  	%rd3366, %rd5222, -4294967296;
	setp.ne.s64 	%p404, %rd3366, 0;
	@%p404 bra 	$L__BB3_1146;
	cvt.u32.u64 	%r1933, %rd5222;
	div.u32 	%r1934, %r1933, %r739;
	mul.lo.s32 	%r1935, %r1934, %r739;
	sub.s32 	%r1936, %r1933, %r1935;
	cvt.u64.u32 	%rd5224, %r1934;
	cvt.u64.u32 	%rd5225, %r1936;
	bra.uni 	$L__BB3_1147;
$L__BB3_1146:
	cvt.u64.u32 	%rd3367, %r739;
	div.u64 	%rd5224, %rd5222, %rd3367;
	mul.lo.s64 	%rd3368, %rd5224, %rd3367;
	sub.s64 	%rd5225, %rd5222, %rd3368;
$L__BB3_1147:
	cvt.u32.u64 	%r1938, %rd5225;
	cvt.u32.u64 	%r1939, %rd5224;
	cvt.rn.f64.u32 	%fd1490, %r1939;
	ld.const.f64 	%fd1491, [d_b+16];
	ld.const.f64 	%fd1492, [d_b];
	fma.rn.f64 	%fd387, %fd1491, %fd1490, %fd1492;
	cvt.rn.f64.u32 	%fd1493, %r1938;
	fma.rn.f64 	%fd388, %fd269, %fd1493, %fd268;
	cvt.rn.f64.u32 	%fd1494, %r451;
	ld.const.f64 	%fd1495, [d_b+64];
	ld.const.f64 	%fd1496, [d_b+48];
	fma.rn.f64 	%fd389, %fd1495, %fd1494, %fd1496;
	cvt.rn.f64.u32 	%fd1497, %r450;
	ld.const.f64 	%fd1498, [d_b+88];
	fma.rn.f64 	%fd390, %fd1498, %fd1497, %fd271;
	cvt.rn.f64.u32 	%fd1499, %r449;
	ld.const.f64 	%fd1500, [d_b+112];
	ld.const.f64 	%fd1501, [d_b+96];
	fma.rn.f64 	%fd391, %fd1500, %fd1499, %fd1501;
	cvt.rn.f64.u32 	%fd1502, %r448;
	ld.const.f64 	%fd1503, [d_b+136];
	ld.const.f64 	%fd1504, [d_b+120];
	fma.rn.f64 	%fd392, %fd1503, %fd1502, %fd1504;
	cvt.rn.f64.u32 	%fd1505, %r447;
	ld.const.f64 	%fd1506, [d_b+144];
	fma.rn.f64 	%fd393, %fd274, %fd1505, %fd1506;
	cvt.rn.f64.u32 	%fd1507, %r446;
	ld.const.f64 	%fd1508, [d_b+184];
	ld.const.f64 	%fd1509, [d_b+168];
	fma.rn.f64 	%fd394, %fd1508, %fd1507, %fd1509;
	cvt.rn.f64.u32 	%fd1510, %r445;
	ld.const.f64 	%fd1511, [d_b+208];
	ld.const.f64 	%fd1512, [d_b+192];
	fma.rn.f64 	%fd395, %fd1511, %fd1510, %fd1512;
	cvt.rn.f64.u32 	%fd1513, %r444;
	ld.const.f64 	%fd1514, [d_b+232];
	ld.const.f64 	%fd1515, [d_b+216];
	fma.rn.f64 	%fd396, %fd1514, %fd1513, %fd1515;
	mov.b32 	%r3646, 0;
	mov.u64 	%rd3370, d_a;
$L__BB3_1148:
	mul.lo.s32 	%r1940, %r3646, 12;
	mul.wide.u32 	%rd3369, %r1940, 8;
	add.s64 	%rd3371, %rd3370, %rd3369;
	ld.const.f64 	%fd1516, [%rd3371];
	ld.const.f64 	%fd1517, [%rd3371+8];
	mul.f64 	%fd1518, %fd388, %fd1517;
	fma.rn.f64 	%fd1519, %fd387, %fd1516, %fd1518;
	ld.const.f64 	%fd1520, [%rd3371+16];
	fma.rn.f64 	%fd1521, %fd389, %fd1520, %fd1519;
	ld.const.f64 	%fd1522, [%rd3371+24];
	fma.rn.f64 	%fd1523, %fd390, %fd1522, %fd1521;
	ld.const.f64 	%fd1524, [%rd3371+32];
	fma.rn.f64 	%fd1525, %fd391, %fd1524, %fd1523;
	ld.const.f64 	%fd1526, [%rd3371+40];
	fma.rn.f64 	%fd1527, %fd392, %fd1526, %fd1525;
	ld.const.f64 	%fd1528, [%rd3371+48];
	fma.rn.f64 	%fd1529, %fd393, %fd1528, %fd1527;
	ld.const.f64 	%fd1530, [%rd3371+56];
	fma.rn.f64 	%fd1531, %fd394, %fd1530, %fd1529;
	ld.const.f64 	%fd1532, [%rd3371+64];
	fma.rn.f64 	%fd1533, %fd395, %fd1532, %fd1531;
	ld.const.f64 	%fd1534, [%rd3371+72];
	fma.rn.f64 	%fd1535, %fd396, %fd1534, %fd1533;
	ld.const.f64 	%fd1536, [%rd3371+80];
	sub.f64 	%fd1537, %fd1535, %fd1536;
	abs.f64 	%fd397, %fd1537;
	ld.const.f64 	%fd1538, [%rd3371+88];
	mul.f64 	%fd398, %fd554, %fd1538;
	setp.leu.f64 	%p405, %fd397, %fd398;
	add.s32 	%r453, %r3646, 1;
	setp.lt.u32 	%p406, %r3646, 9;
	and.pred  	%p407, %p405, %p406;
	mov.u32 	%r3646, %r453;
	@%p407 bra 	$L__BB3_1148;
	setp.leu.f64 	%p408, %fd397, %fd398;
	selp.u32 	%r3647, 1, 0, %p408;
$L__BB3_1150:
	mov.u32 	%r3652, %tid.x;
	mad.lo.s32 	%r1943, %r3652, 11, 10;
	setp.ge.s32 	%p409, %r1943, %r334;
	mov.b32 	%r3649, 1;
	@%p409 bra 	$L__BB3_1181;
	and.b64  	%rd3372, %rd1303, -4294967296;
	setp.ne.s64 	%p410, %rd3372, 0;
	@%p410 bra 	$L__BB3_1153;
	cvt.u32.u64 	%r1944, %rd1303;
	div.u32 	%r1945, %r1944, %r747;
	mul.lo.s32 	%r1946, %r1945, %r747;
	sub.s32 	%r1947, %r1944, %r1946;
	cvt.u64.u32 	%rd5226, %r1945;
	cvt.u64.u32 	%rd5227, %r1947;
	bra.uni 	$L__BB3_1154;
$L__BB3_1153:
	cvt.u64.u32 	%rd3373, %r747;
	div.u64 	%rd5226, %rd1303, %rd3373;
	mul.lo.s64 	%rd3374, %rd5226, %rd3373;
	sub.s64 	%rd5227, %rd1303, %rd3374;
$L__BB3_1154:
	cvt.u32.u64 	%r456, %rd5227;
	and.b64  	%rd3375, %rd5226, -4294967296;
	setp.ne.s64 	%p411, %rd3375, 0;
	@%p411 bra 	$L__BB3_1156;
	cvt.u32.u64 	%r1948, %rd5226;
	div.u32 	%r1949, %r1948, %r746;
	mul.lo.s32 	%r1950, %r1949, %r746;
	sub.s32 	%r1951, %r1948, %r1950;
	cvt.u64.u32 	%rd5228, %r1949;
	cvt.u64.u32 	%rd5229, %r1951;
	bra.uni 	$L__BB3_1157;
$L__BB3_1156:
	cvt.u64.u32 	%rd3376, %r746;
	div.u64 	%rd5228, %rd5226, %rd3376;
	mul.lo.s64 	%rd3377, %rd5228, %rd3376;
	sub.s64 	%rd5229, %rd5226, %rd3377;
$L__BB3_1157:
	cvt.u32.u64 	%r457, %rd5229;
	and.b64  	%rd3378, %rd5228, -4294967296;
	setp.ne.s64 	%p412, %rd3378, 0;
	@%p412 bra 	$L__BB3_1159;
	cvt.u32.u64 	%r1952, %rd5228;
	div.u32 	%r1953, %r1952, %r745;
	mul.lo.s32 	%r1954, %r1953, %r745;
	sub.s32 	%r1955, %r1952, %r1954;
	cvt.u64.u32 	%rd5230, %r1953;
	cvt.u64.u32 	%rd5231, %r1955;
	bra.uni 	$L__BB3_1160;
$L__BB3_1159:
	cvt.u64.u32 	%rd3379, %r745;
	div.u64 	%rd5230, %rd5228, %rd3379;
	mul.lo.s64 	%rd3380, %rd5230, %rd3379;
	sub.s64 	%rd5231, %rd5228, %rd3380;
$L__BB3_1160:
	cvt.u32.u64 	%r458, %rd5231;
	and.b64  	%rd3381, %rd5230, -4294967296;
	setp.ne.s64 	%p413, %rd3381, 0;
	@%p413 bra 	$L__BB3_1162;
	cvt.u32.u64 	%r1956, %rd5230;
	div.u32 	%r1957, %r1956, %r744;
	mul.lo.s32 	%r1958, %r1957, %r744;
	sub.s32 	%r1959, %r1956, %r1958;
	cvt.u64.u32 	%rd5232, %r1957;
	cvt.u64.u32 	%rd5233, %r1959;
	bra.uni 	$L__BB3_1163;
$L__BB3_1162:
	cvt.u64.u32 	%rd3382, %r744;
	div.u64 	%rd5232, %rd5230, %rd3382;
	mul.lo.s64 	%rd3383, %rd5232, %rd3382;
	sub.s64 	%rd5233, %rd5230, %rd3383;
$L__BB3_1163:
	cvt.u32.u64 	%r459, %rd5233;
	and.b64  	%rd3384, %rd5232, -4294967296;
	setp.ne.s64 	%p414, %rd3384, 0;
	@%p414 bra 	$L__BB3_1165;
	cvt.u32.u64 	%r1960, %rd5232;
	div.u32 	%r1961, %r1960, %r743;
	mul.lo.s32 	%r1962, %r1961, %r743;
	sub.s32 	%r1963, %r1960, %r1962;
	cvt.u64.u32 	%rd5234, %r1961;
	cvt.u64.u32 	%rd5235, %r1963;
	bra.uni 	$L__BB3_1166;
$L__BB3_1165:
	cvt.u64.u32 	%rd3385, %r743;
	div.u64 	%rd5234, %rd5232, %rd3385;
	mul.lo.s64 	%rd3386, %rd5234, %rd3385;
	sub.s64 	%rd5235, %rd5232, %rd3386;
$L__BB3_1166:
	cvt.u32.u64 	%r460, %rd5235;
	and.b64  	%rd3387, %rd5234, -4294967296;
	setp.ne.s64 	%p415, %rd3387, 0;
	@%p415 bra 	$L__BB3_1168;
	cvt.u32.u64 	%r1964, %rd5234;
	div.u32 	%r1965, %r1964, %r742;
	mul.lo.s32 	%r1966, %r1965, %r742;
	sub.s32 	%r1967, %r1964, %r1966;
	cvt.u64.u32 	%rd5236, %r1965;
	cvt.u64.u32 	%rd5237, %r1967;
	bra.uni 	$L__BB3_1169;
$L__BB3_1168:
	cvt.u64.u32 	%rd3388, %r742;
	div.u64 	%rd5236, %rd5234, %rd3388;
	mul.lo.s64 	%rd3389, %rd5236, %rd3388;
	sub.s64 	%rd5237, %rd5234, %rd3389;
$L__BB3_1169:
	cvt.u32.u64 	%r461, %rd5237;
	and.b64  	%rd3390, %rd5236, -4294967296;
	setp.ne.s64 	%p416, %rd3390, 0;
	@%p416 bra 	$L__BB3_1171;
	cvt.u32.u64 	%r1968, %rd5236;
	div.u32 	%r1969, %r1968, %r741;
	mul.lo.s32 	%r1970, %r1969, %r741;
	sub.s32 	%r1971, %r1968, %r1970;
	cvt.u64.u32 	%rd5238, %r1969;
	cvt.u64.u32 	%rd5239, %r1971;
	bra.uni 	$L__BB3_1172;
$L__BB3_1171:
	cvt.u64.u32 	%rd3391, %r741;
	div.u64 	%rd5238, %rd5236, %rd3391;
	mul.lo.s64 	%rd3392, %rd5238, %rd3391;
	sub.s64 	%rd5239, %rd5236, %rd3392;
$L__BB3_1172:
	cvt.u32.u64 	%r462, %rd5239;
	and.b64  	%rd3393, %rd5238, -4294967296;
	setp.ne.s64 	%p417, %rd3393, 0;
	@%p417 bra 	$L__BB3_1174;
	cvt.u32.u64 	%r1972, %rd5238;
	div.u32 	%r1973, %r1972, %r740;
	mul.lo.s32 	%r1974, %r1973, %r740;
	sub.s32 	%r1975, %r1972, %r1974;
	cvt.u64.u32 	%rd5240, %r1973;
	cvt.u64.u32 	%rd5241, %r1975;
	bra.uni 	$L__BB3_1175;
$L__BB3_1174:
	cvt.u64.u32 	%rd3394, %r740;
	div.u64 	%rd5240, %rd5238, %rd3394;
	mul.lo.s64 	%rd3395, %rd5240, %rd3394;
	sub.s64 	%rd5241, %rd5238, %rd3395;
$L__BB3_1175:
	cvt.u32.u64 	%r463, %rd5241;
	and.b64  	%rd3396, %rd5240, -4294967296;
	setp.ne.s64 	%p418, %rd3396, 0;
	@%p418 bra 	$L__BB3_1177;
	cvt.u32.u64 	%r1976, %rd5240;
	div.u32 	%r1977, %r1976, %r739;
	mul.lo.s32 	%r1978, %r1977, %r739;
	sub.s32 	%r1979, %r1976, %r1978;
	cvt.u64.u32 	%rd5242, %r1977;
	cvt.u64.u32 	%rd5243, %r1979;
	bra.uni 	$L__BB3_1178;
$L__BB3_1177:
	cvt.u64.u32 	%rd3397, %r739;
	div.u64 	%rd5242, %rd5240, %rd3397;
	mul.lo.s64 	%rd3398, %rd5242, %rd3397;
	sub.s64 	%rd5243, %rd5240, %rd3398;
$L__BB3_1178:
	cvt.u32.u64 	%r1981, %rd5243;
	cvt.u32.u64 	%r1982, %rd5242;
	cvt.rn.f64.u32 	%fd1539, %r1982;
	ld.const.f64 	%fd1540, [d_b+16];
	ld.const.f64 	%fd1541, [d_b];
	fma.rn.f64 	%fd399, %fd1540, %fd1539, %fd1541;
	cvt.rn.f64.u32 	%fd1542, %r1981;
	fma.rn.f64 	%fd400, %fd269, %fd1542, %fd268;
	cvt.rn.f64.u32 	%fd1543, %r463;
	ld.const.f64 	%fd1544, [d_b+64];
	ld.const.f64 	%fd1545, [d_b+48];
	fma.rn.f64 	%fd401, %fd1544, %fd1543, %fd1545;
	cvt.rn.f64.u32 	%fd1546, %r462;
	ld.const.f64 	%fd1547, [d_b+88];
	fma.rn.f64 	%fd402, %fd1547, %fd1546, %fd271;
	cvt.rn.f64.u32 	%fd1548, %r461;
	ld.const.f64 	%fd1549, [d_b+112];
	ld.const.f64 	%fd1550, [d_b+96];
	fma.rn.f64 	%fd403, %fd1549, %fd1548, %fd1550;
	cvt.rn.f64.u32 	%fd1551, %r460;
	ld.const.f64 	%fd1552, [d_b+136];
	ld.const.f64 	%fd1553, [d_b+120];
	fma.rn.f64 	%fd404, %fd1552, %fd1551, %fd1553;
	cvt.rn.f64.u32 	%fd1554, %r459;
	ld.const.f64 	%fd1555, [d_b+144];
	fma.rn.f64 	%fd405, %fd274, %fd1554, %fd1555;
	cvt.rn.f64.u32 	%fd1556, %r458;
	ld.const.f64 	%fd1557, [d_b+184];
	ld.const.f64 	%fd1558, [d_b+168];
	fma.rn.f64 	%fd406, %fd1557, %fd1556, %fd1558;
	cvt.rn.f64.u32 	%fd1559, %r457;
	ld.const.f64 	%fd1560, [d_b+208];
	ld.const.f64 	%fd1561, [d_b+192];
	fma.rn.f64 	%fd407, %fd1560, %fd1559, %fd1561;
	cvt.rn.f64.u32 	%fd1562, %r456;
	ld.const.f64 	%fd1563, [d_b+232];
	ld.const.f64 	%fd1564, [d_b+216];
	fma.rn.f64 	%fd408, %fd1563, %fd1562, %fd1564;
	mov.b32 	%r3648, 0;
	mov.u64 	%rd3400, d_a;
$L__BB3_1179:
	mul.lo.s32 	%r1983, %r3648, 12;
	mul.wide.u32 	%rd3399, %r1983, 8;
	add.s64 	%rd3401, %rd3400, %rd3399;
	ld.const.f64 	%fd1565, [%rd3401];
	ld.const.f64 	%fd1566, [%rd3401+8];
	mul.f64 	%fd1567, %fd400, %fd1566;
	fma.rn.f64 	%fd1568, %fd399, %fd1565, %fd1567;
	ld.const.f64 	%fd1569, [%rd3401+16];
	fma.rn.f64 	%fd1570, %fd401, %fd1569, %fd1568;
	ld.const.f64 	%fd1571, [%rd3401+24];
	fma.rn.f64 	%fd1572, %fd402, %fd1571, %fd1570;
	ld.const.f64 	%fd1573, [%rd3401+32];
	fma.rn.f64 	%fd1574, %fd403, %fd1573, %fd1572;
	ld.const.f64 	%fd1575, [%rd3401+40];
	fma.rn.f64 	%fd1576, %fd404, %fd1575, %fd1574;
	ld.const.f64 	%fd1577, [%rd3401+48];
	fma.rn.f64 	%fd1578, %fd405, %fd1577, %fd1576;
	ld.const.f64 	%fd1579, [%rd3401+56];
	fma.rn.f64 	%fd1580, %fd406, %fd1579, %fd1578;
	ld.const.f64 	%fd1581, [%rd3401+64];
	fma.rn.f64 	%fd1582, %fd407, %fd1581, %fd1580;
	ld.const.f64 	%fd1583, [%rd3401+72];
	fma.rn.f64 	%fd1584, %fd408, %fd1583, %fd1582;
	ld.const.f64 	%fd1585, [%rd3401+80];
	sub.f64 	%fd1586, %fd1584, %fd1585;
	abs.f64 	%fd409, %fd1586;
	ld.const.f64 	%fd1587, [%rd3401+88];
	mul.f64 	%fd410, %fd554, %fd1587;
	setp.leu.f64 	%p419, %fd409, %fd410;
	add.s32 	%r465, %r3648, 1;
	setp.lt.u32 	%p420, %r3648, 9;
	and.pred  	%p421, %p419, %p420;
	mov.u32 	%r3648, %r465;
	@%p421 bra 	$L__BB3_1179;
	setp.leu.f64 	%p422, %fd409, %fd410;
	selp.u32 	%r3649, 1, 0, %p422;
$L__BB3_1181:
	shr.u32 	%r469, %r3652, 5;
	bar.sync 	0;
	add.s32 	%r470, %r3631, %r3629;
	add.s32 	%r471, %r3633, %r470;
	add.s32 	%r472, %r3635, %r471;
	add.s32 	%r473, %r3637, %r472;
	add.s32 	%r474, %r3639, %r473;
	add.s32 	%r475, %r3641, %r474;
	add.s32 	%r476, %r3643, %r475;
	add.s32 	%r477, %r3645, %r476;
	add.s32 	%r478, %r3647, %r477;
	add.s32 	%r1988, %r3649, %r478;
	mov.b32 	%r1986, 1;
	mov.b32 	%r2011, 0;
	mov.b32 	%r2013, -1;
	// begin inline asm
	{  .reg .s32 r0;  .reg .pred p;  shfl.sync.up.b32 r0|p, %r1988, %r1986, %r2011, %r2013;  @p add.s32 r0, r0, %r1988;  mov.s32 %r1984, r0;}
	// end inline asm
	mov.b32 	%r1992, 2;
	// begin inline asm
	{  .reg .s32 r0;  .reg .pred p;  shfl.sync.up.b32 r0|p, %r1984, %r1992, %r2011, %r2013;  @p add.s32 r0, r0, %r1984;  mov.s32 %r1990, r0;}
	// end inline asm
	mov.b32 	%r1998, 4;
	// begin inline asm
	{  .reg .s32 r0;  .reg .pred p;  shfl.sync.up.b32 r0|p, %r1990, %r1998, %r2011, %r2013;  @p add.s32 r0, r0, %r1990;  mov.s32 %r1996, r0;}
	// end inline asm
	mov.b32 	%r2004, 8;
	// begin inline asm
	{  .reg .s32 r0;  .reg .pred p;  shfl.sync.up.b32 r0|p, %r1996, %r2004, %r2011, %r2013;  @p add.s32 r0, r0, %r1996;  mov.s32 %r2002, r0;}
	// end inline asm
	mov.b32 	%r2010, 16;
	// begin inline asm
	{  .reg .s32 r0;  .reg .pred p;  shfl.sync.up.b32 r0|p, %r2002, %r2010, %r2011, %r2013;  @p add.s32 r0, r0, %r2002;  mov.s32 %r2008, r0;}
	// end inline asm
	setp.ne.s32 	%p423, %r1485, 31;
	@%p423 bra 	$L__BB3_1183;
	shl.b32 	%r2014, %r469, 2;
	mov.u32 	%r2015, _ZZN3cub18CUB_300001_SM_10006detail6select23DeviceSelectSweepKernelINS2_10policy_hubImNS0_8NullTypeEiLb0ELNS0_10SelectImplE0EE10Policy1000EN6thrust24THRUST_300001_SM_1000_NS17counting_iteratorImNSA_11use_defaultESC_SC_EEPS5_NSA_6detail15normal_iteratorINSA_10device_ptrImEEEEPlNS0_13ScanTileStateIiLb1EEE17CheckPointFunctorS5_iNS2_19streaming_context_tIlLb1EEELS6_0EEEvT0_T1_T2_T3_T4_T5_T6_T7_iT8_NS1_7vsmem_tEE19static_temp_storage;
	add.s32 	%r2016, %r2015, %r2014;
	st.shared.u32 	[%r2016], %r2008;
$L__BB3_1183:
	mov.u64 	%rd1899, %rd2591;
	bar.sync 	0;
	ld.shared.v4.u32 	{%r481, %r482, %r483, %r484}, [_ZZN3cub18CUB_300001_SM_10006detail6select23DeviceSelectSweepKernelINS2_10policy_hubImNS0_8NullTypeEiLb0ELNS0_10SelectImplE0EE10Policy1000EN6thrust24THRUST_300001_SM_1000_NS17counting_iteratorImNSA_11use_defaultESC_SC_EEPS5_NSA_6detail15normal_iteratorINSA_10device_ptrImEEEEPlNS0_13ScanTileStateIiLb1EEE17CheckPointFunctorS5_iNS2_19streaming_context_tIlLb1EEELS6_0EEEvT0_T1_T2_T3_T4_T5_T6_T7_iT8_NS1_7vsmem_tEE19static_temp_storage];
	add.s32 	%r2017, %r482, %r481;
	setp.eq.s32 	%p424, %r469, 2;
	selp.b32 	%r2018, %r2017, %r481, %p424;
	add.s32 	%r2019, %r2017, %r483;
	setp.eq.s32 	%p425, %r469, 3;
	selp.b32 	%r2020, %r2019, %r2018, %p425;
	add.s32 	%r2021, %r2019, %r484;
	setp.eq.s32 	%p426, %r469, 4;
	selp.b32 	%r2022, %r2021, %r2020, %p426;
	ld.shared.v4.u32 	{%r485, %r486, %r487, %r488}, [_ZZN3cub18CUB_300001_SM_10006detail6select23DeviceSelectSweepKernelINS2_10policy_hubImNS0_8NullTypeEiLb0ELNS0_10SelectImplE0EE10Policy1000EN6thrust24THRUST_300001_SM_1000_NS17counting_iteratorImNSA_11use_defaultESC_SC_EEPS5_NSA_6detail15normal_iteratorINSA_10device_ptrImEEEEPlNS0_13ScanTileStateIiLb1EEE17CheckPointFunctorS5_iNS2_19streaming_context_tIlLb1EEELS6_0EEEvT0_T1_T2_T3_T4_T5_T6_T7_iT8_NS1_7vsmem_tEE19static_temp_storage+16];
	add.s32 	%r2023, %r2021, %r485;
	setp.eq.s32 	%p427, %r469, 5;
	selp.b32 	%r2024, %r2023, %r2022, %p427;
	add.s32 	%r2025, %r2023, %r486;
	setp.eq.s32 	%p428, %r469, 6;
	selp.b32 	%r2026, %r2025, %r2024, %p428;
	add.s32 	%r2027, %r2025, %r487;
	setp.eq.s32 	%p429, %r469, 7;
	selp.b32 	%r2028, %r2027, %r2026, %p429;
	add.s32 	%r2029, %r2027, %r488;
	setp.eq.s32 	%p430, %r469, 8;
	selp.b32 	%r2030, %r2029, %r2028, %p430;
	ld.shared.v4.u32 	{%r489, %r490, %r491, %r492}, [_ZZN3cub18CUB_300001_SM_10006detail6select23DeviceSelectSweepKernelINS2_10policy_hubImNS0_8NullTypeEiLb0ELNS0_10SelectImplE0EE10Policy1000EN6thrust24THRUST_300001_SM_1000_NS17counting_iteratorImNSA_11use_defaultESC_SC_EEPS5_NSA_6detail15normal_iteratorINSA_10device_ptrImEEEEPlNS0_13ScanTileStateIiLb1EEE17CheckPointFunctorS5_iNS2_19streaming_context_tIlLb1EEELS6_0EEEvT0_T1_T2_T3_T4_T5_T6_T7_iT8_NS1_7vsmem_tEE19static_temp_storage+32];
	add.s32 	%r2031, %r2029, %r489;
	setp.eq.s32 	%p431, %r469, 9;
	selp.b32 	%r2032, %r2031, %r2030, %p431;
	add.s32 	%r2033, %r2031, %r490;
	setp.eq.s32 	%p432, %r469, 10;
	selp.b32 	%r2034, %r2033, %r2032, %p432;
	add.s32 	%r2035, %r2033, %r491;
	setp.eq.s32 	%p433, %r469, 11;
	selp.b32 	%r2036, %r2035, %r2034, %p433;
	setp.lt.u32 	%p434, %r3652, 32;
	selp.b32 	%r2037, 0, %r2036, %p434;
	setp.eq.s32 	%p435, %r1485, 0;
	sub.s32 	%r2038, %r2008, %r1988;
	selp.b32 	%r2039, 0, %r2038, %p435;
	add.s32 	%r493, %r2037, %r2039;
	add.s32 	%r494, %r493, %r3629;
	add.s32 	%r495, %r470, %r493;
	add.s32 	%r496, %r471, %r493;
	add.s32 	%r497, %r472, %r493;
	add.s32 	%r498, %r473, %r493;
	add.s32 	%r499, %r474, %r493;
	add.s32 	%r500, %r475, %r493;
	add.s32 	%r501, %r476, %r493;
	add.s32 	%r502, %r477, %r493;
	add.s32 	%r503, %r478, %r493;
	add.s32 	%r2040, %r334, %r492;
	add.s32 	%r2041, %r2040, %r2035;
	add.s32 	%r3692, %r2041, -4224;
	setp.gt.s32 	%p436, %r3692, 384;
	@%p436 bra 	$L__BB3_1228;
	ld.param.u8 	%rs7, [%rd1899];
	ld.param.u64 	%rd3402, [%rd1899+24];
	cvta.to.global.u64 	%rd1900, %rd3402;
	setp.ne.s32 	%p437, %r3629, 0;
	setp.lt.s32 	%p438, %r493, %r3692;
	and.pred  	%p439, %p437, %p438;
	@%p439 bra 	$L__BB3_1185;
	bra.uni 	$L__BB3_1188;
$L__BB3_1185:
	setp.ne.s16 	%p440, %rs7, 0;
	mov.b64 	%rd5251, 0;
	@%p440 bra 	$L__BB3_1187;
	ld.global.u64 	%rd5251, [%rd1900];
$L__BB3_1187:
	cvt.s64.s32 	%rd3404, %r493;
	add.s64 	%rd3405, %rd5251, %rd3404;
	shl.b64 	%rd3406, %rd3405, 3;
	add.s64 	%rd3407, %rd3, %rd3406;
	st.global.u64 	[%rd3407], %rd1293;
$L__BB3_1188:
	setp.eq.s32 	%p441, %r3631, 0;
	setp.ge.s32 	%p442, %r494, %r3692;
	or.pred  	%p443, %p441, %p442;
	@%p443 bra 	$L__BB3_1192;
	setp.ne.s16 	%p444, %rs7, 0;
	mov.b64 	%rd5252, 0;
	@%p444 bra 	$L__BB3_1191;
	ld.global.u64 	%rd5252, [%rd1900];
$L__BB3_1191:
	cvt.s64.s32 	%rd3409, %r494;
	add.s64 	%rd3410, %rd5252, %rd3409;
	shl.b64 	%rd3411, %rd3410, 3;
	add.s64 	%rd3412, %rd3, %rd3411;
	st.global.u64 	[%rd3412], %rd1294;
$L__BB3_1192:
	setp.eq.s32 	%p445, %r3633, 0;
	setp.ge.s32 	%p446, %r495, %r3692;
	or.pred  	%p447, %p445, %p446;
	@%p447 bra 	$L__BB3_1196;
	setp.ne.s16 	%p448, %rs7, 0;
	mov.b64 	%rd5253, 0;
	@%p448 bra 	$L__BB3_1195;
	ld.global.u64 	%rd5253, [%rd1900];
$L__BB3_1195:
	cvt.s64.s32 	%rd3414, %r495;
	add.s64 	%rd3415, %rd5253, %rd3414;
	shl.b64 	%rd3416, %rd3415, 3;
	add.s64 	%rd3417, %rd3, %rd3416;
	st.global.u64 	[%rd3417], %rd1295;
$L__BB3_1196:
	setp.eq.s32 	%p449, %r3635, 0;
	setp.ge.s32 	%p450, %r496, %r3692;
	or.pred  	%p451, %p449, %p450;
	@%p451 bra 	$L__BB3_1200;
	setp.ne.s16 	%p452, %rs7, 0;
	mov.b64 	%rd5254, 0;
	@%p452 bra 	$L__BB3_1199;
	ld.global.u64 	%rd5254, [%rd1900];
$L__BB3_1199:
	cvt.s64.s32 	%rd3419, %r496;
	add.s64 	%rd3420, %rd5254, %rd3419;
	shl.b64 	%rd3421, %rd3420, 3;
	add.s64 	%rd3422, %rd3, %rd3421;
	st.global.u64 	[%rd3422], %rd1296;
$L__BB3_1200:
	setp.eq.s32 	%p453, %r3637, 0;
	setp.ge.s32 	%p454, %r497, %r3692;
	or.pred  	%p455, %p453, %p454;
	@%p455 bra 	$L__BB3_1204;
	setp.ne.s16 	%p456, %rs7, 0;
	mov.b64 	%rd5255, 0;
	@%p456 bra 	$L__BB3_1203;
	ld.global.u64 	%rd5255, [%rd1900];
$L__BB3_1203:
	cvt.s64.s32 	%rd3424, %r497;
	add.s64 	%rd3425, %rd5255, %rd3424;
	shl.b64 	%rd3426, %rd3425, 3;
	add.s64 	%rd3427, %rd3, %rd3426;
	st.global.u64 	[%rd3427], %rd1297;
$L__BB3_1204:
	setp.eq.s32 	%p457, %r3639, 0;
	setp.ge.s32 	%p458, %r498, %r3692;
	or.pred  	%p459, %p457, %p458;
	@%p459 bra 	$L__BB3_1208;
	setp.ne.s16 	%p460, %rs7, 0;
	mov.b64 	%rd5256, 0;
	@%p460 bra 	$L__BB3_1207;
	ld.global.u64 	%rd5256, [%rd1900];
$L__BB3_1207:
	cvt.s64.s32 	%rd3429, %r498;
	add.s64 	%rd3430, %rd5256, %rd3429;
	shl.b64 	%rd3431, %rd3430, 3;
	add.s64 	%rd3432, %rd3, %rd3431;
	st.global.u64 	[%rd3432], %rd1298;
$L__BB3_1208:
	setp.eq.s32 	%p461, %r3641, 0;
	setp.ge.s32 	%p462, %r499, %r3692;
	or.pred  	%p463, %p461, %p462;
	@%p463 bra 	$L__BB3_1212;
	setp.ne.s16 	%p464, %rs7, 0;
	mov.b64 	%rd5257, 0;
	@%p464 bra 	$L__BB3_1211;
	ld.global.u64 	%rd5257, [%rd1900];
$L__BB3_1211:
	cvt.s64.s32 	%rd3434, %r499;
	add.s64 	%rd3435, %rd5257, %rd3434;
	shl.b64 	%rd3436, %rd3435, 3;
	add.s64 	%rd3437, %rd3, %rd3436;
	st.global.u64 	[%rd3437], %rd1299;
$L__BB3_1212:
	setp.eq.s32 	%p465, %r3643, 0;
	setp.ge.s32 	%p466, %r500, %r3692;
	or.pred  	%p467, %p465, %p466;
	@%p467 bra 	$L__BB3_1216;
	setp.ne.s16 	%p468, %rs7, 0;
	mov.b64 	%rd5258, 0;
	@%p468 bra 	$L__BB3_1215;
	ld.global.u64 	%rd5258, [%rd1900];
$L__BB3_1215:
	cvt.s64.s32 	%rd3439, %r500;
	add.s64 	%rd3440, %rd5258, %rd3439;
	shl.b64 	%rd3441, %rd3440, 3;
	add.s64 	%rd3442, %rd3, %rd3441;
	st.global.u64 	[%rd3442], %rd1300;
$L__BB3_1216:
	setp.eq.s32 	%p469, %r3645, 0;
	setp.ge.s32 	%p470, %r501, %r3692;
	or.pred  	%p471, %p469, %p470;
	@%p471 bra 	$L__BB3_1220;
	setp.ne.s16 	%p472, %rs7, 0;
	mov.b64 	%rd5259, 0;
	@%p472 bra 	$L__BB3_1219;
	ld.global.u64 	%rd5259, [%rd1900];
$L__BB3_1219:
	cvt.s64.s32 	%rd3444, %r501;
	add.s64 	%rd3445, %rd5259, %rd3444;
	shl.b64 	%rd3446, %rd3445, 3;
	add.s64 	%rd3447, %rd3, %rd3446;
	st.global.u64 	[%rd3447], %rd1301;
$L__BB3_1220:
	setp.eq.s32 	%p473, %r3647, 0;
	setp.ge.s32 	%p474, %r502, %r3692;
	or.pred  	%p475, %p473, %p474;
	@%p475 bra 	$L__BB3_1224;
	setp.ne.s16 	%p476, %rs7, 0;
	mov.b64 	%rd5260, 0;
	@%p476 bra 	$L__BB3_1223;
	ld.global.u64 	%rd5260, [%rd1900];
$L__BB3_1223:
	cvt.s64.s32 	%rd3449, %r502;
	add.s64 	%rd3450, %rd5260, %rd3449;
	shl.b64 	%rd3451, %rd3450, 3;
	add.s64 	%rd3452, %rd3, %rd3451;
	st.global.u64 	[%rd3452], %rd1302;
$L__BB3_1224:
	setp.eq.s32 	%p477, %r3649, 0;
	setp.ge.s32 	%p478, %r503, %r3692;
	or.pred  	%p479, %p477, %p478;
	@%p479 bra 	$L__BB3_1719;
	setp.ne.s16 	%p480, %rs7, 0;
	mov.b64 	%rd5261, 0;
	@%p480 bra 	$L__BB3_1227;
	ld.global.u64 	%rd5261, [%rd1900];
$L__BB3_1227:
	cvt.s64.s32 	%rd3454, %r503;
	add.s64 	%rd3455, %rd5261, %rd3454;
	shl.b64 	%rd3456, %rd3455, 3;
	add.s64 	%rd3457, %rd3, %rd3456;
	st.global.u64 	[%rd3457], %rd1303;
	bra.uni 	$L__BB3_1719;
$L__BB3_1228:
	bar.sync 	0;
	setp.eq.s32 	%p481, %r3629, 0;
	@%p481 bra 	$L__BB3_1230;
	shl.b32 	%r2042, %r493, 3;
	mov.u32 	%r2043, _ZZN3cub18CUB_300001_SM_10006detail6select23DeviceSelectSweepKernelINS2_10policy_hubImNS0_8NullTypeEiLb0ELNS0_10SelectImplE0EE10Policy1000EN6thrust24THRUST_300001_SM_1000_NS17counting_iteratorImNSA_11use_defaultESC_SC_EEPS5_NSA_6detail15normal_iteratorINSA_10device_ptrImEEEEPlNS0_13ScanTileStateIiLb1EEE17CheckPointFunctorS5_iNS2_19streaming_context_tIlLb1EEELS6_0EEEvT0_T1_T2_T3_T4_T5_T6_T7_iT8_NS1_7vsmem_tEE19static_temp_storage;
	add.s32 	%r2044, %r2043, %r2042;
	st.shared.u64 	[%r2044], %rd1293;
$L__BB3_1230:
	setp.eq.s32 	%p482, %r3631, 0;
	@%p482 bra 	$L__BB3_1232;
	shl.b32 	%r2045, %r494, 3;
	mov.u32 	%r2046, _ZZN3cub18CUB_300001_SM_10006detail6select23DeviceSelectSweepKernelINS2_10policy_hubImNS0_8NullTypeEiLb0ELNS0_10SelectImplE0EE10Policy1000EN6thrust24THRUST_300001_SM_1000_NS17counting_iteratorImNSA_11use_defaultESC_SC_EEPS5_NSA_6detail15normal_iteratorINSA_10device_ptrImEEEEPlNS0_13ScanTileStateIiLb1EEE17CheckPointFunctorS5_iNS2_19streaming_context_tIlLb1EEELS6_0EEEvT0_T1_T2_T3_T4_T5_T6_T7_iT8_NS1_7vsmem_tEE19static_temp_storage;
	add.s32 	%r2047, %r2046, %r2045;
	st.shared.u64 	[%r2047], %rd1294;
$L__BB3_1232:
	setp.eq.s32 	%p483, %r3633, 0;
	@%p483 bra 	$L__BB3_1234;
	shl.b32 	%r2048, %r495, 3;
	mov.u32 	%r2049, _ZZN3cub18CUB_300001_SM_10006detail6select23DeviceSelectSweepKernelINS2_10policy_hubImNS0_8NullTypeEiLb0ELNS0_10SelectImplE0EE10Policy1000EN6thrust24THRUST_300001_SM_1000_NS17counting_iteratorImNSA_11use_defaultESC_SC_EEPS5_NSA_6detail15normal_iteratorINSA_10device_ptrImEEEEPlNS0_13ScanTileStateIiLb1EEE17CheckPointFunctorS5_iNS2_19streaming_context_tIlLb1EEELS6_0EEEvT0_T1_T2_T3_T4_T5_T6_T7_iT8_NS1_7vsmem_tEE19static_temp_storage;
	add.s32 	%r2050, %r2049, %r2048;
	st.shared.u64 	[%r2050], %rd1295;
$L__BB3_1234:
	setp.eq.s32 	%p484, %r3635, 0;
	@%p484 bra 	$L__BB3_1236;
	shl.b32 	%r2051, %r496, 3;
	mov.u32 	%r2052, _ZZN3cub18CUB_300001_SM_10006detail6select23DeviceSelectSweepKernelINS2_10policy_hubImNS0_8NullTypeEiLb0ELNS0_10SelectImplE0EE10Policy1000EN6thrust24THRUST_300001_SM_1000_NS17counting_iteratorImNSA_11use_defaultESC_SC_EEPS5_NSA_6detail15normal_iteratorINSA_10device_ptrImEEEEPlNS0_13ScanTileStateIiLb1EEE17CheckPointFunctorS5_iNS2_19streaming_context_tIlLb1EEELS6_0EEEvT0_T1_T2_T3_T4_T5_T6_T7_iT8_NS1_7vsmem_tEE19static_temp_storage;
	add.s32 	%r2053, %r2052, %r2051;
	st.shared.u64 	[%r2053], %rd1296;
$L__BB3_1236:
	setp.eq.s32 	%p485, %r3637, 0;
	@%p485 bra 	$L__BB3_1238;
	shl.b32 	%r2054, %r497, 3;
	mov.u32 	%r2055, _ZZN3cub18CUB_300001_SM_10006detail6select23DeviceSelectSweepKernelINS2_10policy_hubImNS0_8NullTypeEiLb0ELNS0_10SelectImplE0EE10Policy1000EN6thrust24THRUST_300001_SM_1000_NS17counting_iteratorImNSA_11use_defaultESC_SC_EEPS5_NSA_6detail15normal_iteratorINSA_10device_ptrImEEEEPlNS0_13ScanTileStateIiLb1EEE17CheckPointFunctorS5_iNS2_19streaming_context_tIlLb1EEELS6_0EEEvT0_T1_T2_T3_T4_T5_T6_T7_iT8_NS1_7vsmem_tEE19static_temp_storage;
	add.s32 	%r2056, %r2055, %r2054;
	st.shared.u64 	[%r2056], %rd1297;
$L__BB3_1238:
	setp.eq.s32 	%p486, %r3639, 0;
	@%p486 bra 	$L__BB3_1240;
	shl.b32 	%r2057, %r498, 3;
	mov.u32 	%r2058, _ZZN3cub18CUB_300001_SM_10006detail6select23DeviceSelectSweepKernelINS2_10policy_hubImNS0_8NullTypeEiLb0ELNS0_10SelectImplE0EE10Policy1000EN6thrust24THRUST_300001_SM_1000_NS17counting_iteratorImNSA_11use_defaultESC_SC_EEPS5_NSA_6detail15normal_iteratorINSA_10device_ptrImEEEEPlNS0_13ScanTileStateIiLb1EEE17CheckPointFunctorS5_iNS2_19streaming_context_tIlLb1EEELS6_0EEEvT0_T1_T2_T3_T4_T5_T6_T7_iT8_NS1_7vsmem_tEE19static_temp_storage;
	add.s32 	%r2059, %r2058, %r2057;
	st.shared.u64 	[%r2059], %rd1298;
$L__BB3_1240:
	setp.eq.s32 	%p487, %r3641, 0;
	@%p487 bra 	$L__BB3_1242;
	shl.b32 	%r2060, %r499, 3;
	mov.u32 	%r2061, _ZZN3cub18CUB_300001_SM_10006detail6select23DeviceSelectSweepKernelINS2_10policy_hubImNS0_8NullTypeEiLb0ELNS0_10SelectImplE0EE10Policy1000EN6thrust24THRUST_300001_SM_1000_NS17counting_iteratorImNSA_11use_defaultESC_SC_EEPS5_NSA_6detail15normal_iteratorINSA_10device_ptrImEEEEPlNS0_13ScanTileStateIiLb1EEE17CheckPointFunctorS5_iNS2_19streaming_context_tIlLb1EEELS6_0EEEvT0_T1_T2_T3_T4_T5_T6_T7_iT8_NS1_7vsmem_tEE19static_temp_storage;
	add.s32 	%r2062, %r2061, %r2060;
	st.shared.u64 	[%r2062], %rd1299;
$L__BB3_1242:
	setp.eq.s32 	%p488, %r3643, 0;
	@%p488 bra 	$L__BB3_1244;
	shl.b32 	%r2063, %r500, 3;
	mov.u32 	%r2064, _ZZN3cub18CUB_300001_SM_10006detail6select23DeviceSelectSweepKernelINS2_10policy_hubImNS0_8NullTypeEiLb0ELNS0_10SelectImplE0EE10Policy1000EN6thrust24THRUST_300001_SM_1000_NS17counting_iteratorImNSA_11use_defaultESC_SC_EEPS5_NSA_6detail15normal_iteratorINSA_10device_ptrImEEEEPlNS0_13ScanTileStateIiLb1EEE17CheckPointFunctorS5_iNS2_19streaming_context_tIlLb1EEELS6_0EEEvT0_T1_T2_T3_T4_T5_T6_T7_iT8_NS1_7vsmem_tEE19static_temp_storage;
	add.s32 	%r2065, %r2064, %r2063;
	st.shared.u64 	[%r2065], %rd1300;
$L__BB3_1244:
	setp.eq.s32 	%p489, %r3645, 0;
	@%p489 bra 	$L__BB3_1246;
	shl.b32 	%r2066, %r501, 3;
	mov.u32 	%r2067, _ZZN3cub18CUB_300001_SM_10006detail6select23DeviceSelectSweepKernelINS2_10policy_hubImNS0_8NullTypeEiLb0ELNS0_10SelectImplE0EE10Policy1000EN6thrust24THRUST_300001_SM_1000_NS17counting_iteratorImNSA_11use_defaultESC_SC_EEPS5_NSA_6detail15normal_iteratorINSA_10device_ptrImEEEEPlNS0_13ScanTileStateIiLb1EEE17CheckPointFunctorS5_iNS2_19streaming_context_tIlLb1EEELS6_0EEEvT0_T1_T2_T3_T4_T5_T6_T7_iT8_NS1_7vsmem_tEE19static_temp_storage;
	add.s32 	%r2068, %r2067, %r2066;
	st.shared.u64 	[%r2068], %rd1301;
$L__BB3_1246:
	setp.eq.s32 	%p490, %r3647, 0;
	@%p490 bra 	$L__BB3_1248;
	shl.b32 	%r2069, %r502, 3;
	mov.u32 	%r2070, _ZZN3cub18CUB_300001_SM_10006detail6select23DeviceSelectSweepKernelINS2_10policy_hubImNS0_8NullTypeEiLb0ELNS0_10SelectImplE0EE10Policy1000EN6thrust24THRUST_300001_SM_1000_NS17counting_iteratorImNSA_11use_defaultESC_SC_EEPS5_NSA_6detail15normal_iteratorINSA_10device_ptrImEEEEPlNS0_13ScanTileStateIiLb1EEE17CheckPointFunctorS5_iNS2_19streaming_context_tIlLb1EEELS6_0EEEvT0_T1_T2_T3_T4_T5_T6_T7_iT8_NS1_7vsmem_tEE19static_temp_storage;
	add.s32 	%r2071, %r2070, %r2069;
	st.shared.u64 	[%r2071], %rd1302;
$L__BB3_1248:
	setp.eq.s32 	%p491, %r3649, 0;
	@%p491 bra 	$L__BB3_1250;
	shl.b32 	%r2072, %r503, 3;
	mov.u32 	%r2073, _ZZN3cub18CUB_300001_SM_10006detail6select23DeviceSelectSweepKernelINS2_10policy_hubImNS0_8NullTypeEiLb0ELNS0_10SelectImplE0EE10Policy1000EN6thrust24THRUST_300001_SM_1000_NS17counting_iteratorImNSA_11use_defaultESC_SC_EEPS5_NSA_6detail15normal_iteratorINSA_10device_ptrImEEEEPlNS0_13ScanTileStateIiLb1EEE17CheckPointFunctorS5_iNS2_19streaming_context_tIlLb1EEELS6_0EEEvT0_T1_T2_T3_T4_T5_T6_T7_iT8_NS1_7vsmem_tEE19static_temp_storage;
	add.s32 	%r2074, %r2073, %r2072;
	st.shared.u64 	[%r2074], %rd1303;
$L__BB3_1250:
	bar.sync 	0;
	setp.ge.u32 	%p492, %r3652, %r3692;
	@%p492 bra 	$L__BB3_1719;
	ld.param.u32 	%r3585, [_ZN3cub18CUB_300001_SM_10006detail6select23DeviceSelectSweepKernelINS2_10policy_hubImNS0_8NullTypeEiLb0ELNS0_10SelectImplE0EE10Policy1000EN6thrust24THRUST_300001_SM_1000_NS17counting_iteratorImNSA_11use_defaultESC_SC_EEPS5_NSA_6detail15normal_iteratorINSA_10device_ptrImEEEEPlNS0_13ScanTileStateIiLb1EEE17CheckPointFunctorS5_iNS2_19streaming_context_tIlLb1EEELS6_0EEEvT0_T1_T2_T3_T4_T5_T6_T7_iT8_NS1_7vsmem_tE_param_7];
	ld.param.u8 	%rs8, [%rd1899];
	ld.param.u64 	%rd3458, [%rd1899+24];
	cvta.to.global.u64 	%rd1901, %rd3458;
	add.s32 	%r2075, %r482, %r483;
	add.s32 	%r2076, %r2075, %r484;
	add.s32 	%r2077, %r2076, %r485;
	add.s32 	%r2078, %r2077, %r486;
	add.s32 	%r2079, %r2078, %r487;
	add.s32 	%r2080, %r2079, %r488;
	add.s32 	%r2081, %r2080, %r489;
	add.s32 	%r2082, %r2081, %r490;
	add.s32 	%r2083, %r2082, %r491;
	add.s32 	%r2084, %r2083, %r492;
	add.s32 	%r2085, %r2084, %r481;
	add.s32 	%r2086, %r2085, %r3585;
	sub.s32 	%r2087, %r2086, %r3652;
	add.s32 	%r505, %r2087, -4225;
	mul.hi.u32 	%r2088, %r505, -1431655765;
	shr.u32 	%r2089, %r2088, 8;
	add.s32 	%r506, %r2089, 1;
	and.b32  	%r2090, %r2089, 3;
	setp.eq.s32 	%p493, %r2090, 3;
	@%p493 bra 	$L__BB3_1256;
	cvt.u64.u32 	%rd5244, %r3652;
	shl.b32 	%r2091, %r3652, 3;
	mov.u32 	%r2092, _ZZN3cub18CUB_300001_SM_10006detail6select23DeviceSelectSweepKernelINS2_10policy_hubImNS0_8NullTypeEiLb0ELNS0_10SelectImplE0EE10Policy1000EN6thrust24THRUST_300001_SM_1000_NS17counting_iteratorImNSA_11use_defaultESC_SC_EEPS5_NSA_6detail15normal_iteratorINSA_10device_ptrImEEEEPlNS0_13ScanTileStateIiLb1EEE17CheckPointFunctorS5_iNS2_19streaming_context_tIlLb1EEELS6_0EEEvT0_T1_T2_T3_T4_T5_T6_T7_iT8_NS1_7vsmem_tEE19static_temp_storage;
	add.s32 	%r3651, %r2092, %r2091;
	and.b32  	%r2093, %r506, 3;
	neg.s32 	%r3650, %r2093;
$L__BB3_1253:
	.pragma "nounroll";
	setp.ne.s16 	%p494, %rs8, 0;
	mov.b64 	%rd5245, 0;
	@%p494 bra 	$L__BB3_1255;
	ld.global.u64 	%rd5245, [%rd1901];
$L__BB3_1255:
	add.s64 	%rd3460, %rd5245, %rd5244;
	shl.b64 	%rd3461, %rd3460, 3;
	add.s64 	%rd3462, %rd3, %rd3461;
	ld.shared.u64 	%rd3463, [%r3651];
	st.global.u64 	[%rd3462], %rd3463;
	add.s64 	%rd5244, %rd5244, 384;
	cvt.u32.u64 	%r3652, %rd5244;
	add.s32 	%r3651, %r3651, 3072;
	add.s32 	%r3650, %r3650, 1;
	setp.ne.s32 	%p495, %r3650, 0;
	@%p495 bra 	$L__BB3_1253;
$L__BB3_1256:
	setp.lt.u32 	%p496, %r505, 1152;
	@%p496 bra 	$L__BB3_1719;
	mul.wide.u32 	%rd3465, %r3652, 8;
	add.s64 	%rd1907, %rd3, %rd3465;
	shl.b32 	%r2094, %r3652, 3;
	mov.u32 	%r2095, _ZZN3cub18CUB_300001_SM_10006detail6select23DeviceSelectSweepKernelINS2_10policy_hubImNS0_8NullTypeEiLb0ELNS0_10SelectImplE0EE10Policy1000EN6thrust24THRUST_300001_SM_1000_NS17counting_iteratorImNSA_11use_defaultESC_SC_EEPS5_NSA_6detail15normal_iteratorINSA_10device_ptrImEEEEPlNS0_13ScanTileStateIiLb1EEE17CheckPointFunctorS5_iNS2_19streaming_context_tIlLb1EEELS6_0EEEvT0_T1_T2_T3_T4_T5_T6_T7_iT8_NS1_7vsmem_tEE19static_temp_storage;
	add.s32 	%r2096, %r2094, %r2095;
	add.s32 	%r3653, %r2096, 6144;
	mov.b64 	%rd5246, 0;
$L__BB3_1258:
	setp.ne.s16 	%p497, %rs8, 0;
	mov.b64 	%rd5247, 0;
	@%p497 bra 	$L__BB3_1260;
	ld.global.u64 	%rd5247, [%rd1901];
$L__BB3_1260:
	setp.ne.s16 	%p498, %rs8, 0;
	shl.b64 	%rd3468, %rd5247, 3;
	add.s64 	%rd3469, %rd5246, %rd3468;
	add.s64 	%rd3470, %rd1907, %rd3469;
	ld.shared.u64 	%rd3471, [%r3653+-6144];
	st.global.u64 	[%rd3470], %rd3471;
	mov.b64 	%rd5248, 0;
	@%p498 bra 	$L__BB3_1262;
	ld.global.u64 	%rd5248, [%rd1901];
$L__BB3_1262:
	setp.ne.s16 	%p499, %rs8, 0;
	shl.b64 	%rd3473, %rd5248, 3;
	add.s64 	%rd3474, %rd5246, %rd3473;
	add.s64 	%rd3475, %rd1907, %rd3474;
	ld.shared.u64 	%rd3476, [%r3653+-3072];
	st.global.u64 	[%rd3475+3072], %rd3476;
	mov.b64 	%rd5249, 0;
	@%p499 bra 	$L__BB3_1264;
	ld.global.u64 	%rd5249, [%rd1901];
$L__BB3_1264:
	setp.ne.s16 	%p500, %rs8, 0;
	shl.b64 	%rd3478, %rd5249, 3;
	add.s64 	%rd3479, %rd5246, %rd3478;
	add.s64 	%rd3480, %rd1907, %rd3479;
	ld.shared.u64 	%rd3481, [%r3653];
	st.global.u64 	[%rd3480+6144], %rd3481;
	mov.b64 	%rd5250, 0;
	@%p500 bra 	$L__BB3_1266;
	ld.global.u64 	%rd5250, [%rd1901];
$L__BB3_1266:
	shl.b64 	%rd3482, %rd5250, 3;
	add.s64 	%rd3483, %rd5246, %rd3482;
	add.s64 	%rd3484, %rd1907, %rd3483;
	ld.shared.u64 	%rd3485, [%r3653+3072];
	st.global.u64 	[%rd3484+9216], %rd3485;
	add.s32 	%r3652, %r3652, 1536;
	add.s64 	%rd5246, %rd5246, 12288;
	add.s32 	%r3653, %r3653, 12288;
	setp.lt.s32 	%p501, %r3652, %r3692;
	@%p501 bra 	$L__BB3_1258;
	bra.uni 	$L__BB3_1719;
$L__BB3_1267:
	ld.param.u32 	%r3582, [_ZN3cub18CUB_300001_SM_10006detail6select23DeviceSelectSweepKernelINS2_10policy_hubImNS0_8NullTypeEiLb0ELNS0_10SelectImplE0EE10Policy1000EN6thrust24THRUST_300001_SM_1000_NS17counting_iteratorImNSA_11use_defaultESC_SC_EEPS5_NSA_6detail15normal_iteratorINSA_10device_ptrImEEEEPlNS0_13ScanTileStateIiLb1EEE17CheckPointFunctorS5_iNS2_19streaming_context_tIlLb1EEELS6_0EEEvT0_T1_T2_T3_T4_T5_T6_T7_iT8_NS1_7vsmem_tE_param_7];
	mov.u64 	%rd2593, %rd2591;
	ld.param.u8 	%rs11, [%rd2593];
	setp.eq.s16 	%p3, %rs11, 0;
	ld.param.u64 	%rd2594, [%rd2593+16];
	selp.b64 	%rd2595, %rd2594, 0, %p3;
	mul.lo.s32 	%r760, %r1, 4224;
	cvt.s64.s32 	%rd2596, %r760;
	mov.u32 	%r761, %tid.x;
	and.b32  	%r762, %r761, 31;
	and.b32  	%r763, %r761, 992;
	mul.lo.s32 	%r764, %r763, 11;
	or.b32  	%r765, %r764, %r762;
	add.s64 	%rd2597, %rd2, %rd2596;
	add.s64 	%rd2598, %rd2597, %rd2595;
	sub.s32 	%r520, %r3582, %r760;
	cvt.u64.u32 	%rd2599, %r765;
	add.s64 	%rd2600, %rd2598, %rd2599;
	add.s32 	%r766, %r765, 32;
	cvt.u64.u32 	%rd2601, %r766;
	add.s64 	%rd2602, %rd2598, %rd2601;
	add.s32 	%r767, %r765, 64;
	cvt.u64.u32 	%rd2603, %r767;
	add.s64 	%rd2604, %rd2598, %rd2603;
	add.s32 	%r768, %r765, 96;
	cvt.u64.u32 	%rd2605, %r768;
	add.s64 	%rd2606, %rd2598, %rd2605;
	add.s32 	%r769, %r765, 128;
	cvt.u64.u32 	%rd2607, %r769;
	add.s64 	%rd2608, %rd2598, %rd2607;
	add.s32 	%r770, %r765, 160;
	cvt.u64.u32 	%rd2609, %r770;
	add.s64 	%rd2610, %rd2598, %rd2609;
	add.s32 	%r771, %r765, 192;
	cvt.u64.u32 	%rd2611, %r771;
	add.s64 	%rd2612, %rd2598, %rd2611;
	add.s32 	%r772, %r765, 224;
	cvt.u64.u32 	%rd2613, %r772;
	add.s64 	%rd2614, %rd2598, %rd2613;
	add.s32 	%r773, %r765, 256;
	cvt.u64.u32 	%rd2615, %r773;
	add.s64 	%rd2616, %rd2598, %rd2615;
	add.s32 	%r774, %r765, 288;
	cvt.u64.u32 	%rd2617, %r774;
	add.s64 	%rd2618, %rd2598, %rd2617;
	add.s32 	%r775, %r765, 320;
	cvt.u64.u32 	%rd2619, %r775;
	add.s64 	%rd2620, %rd2598, %rd2619;
	// begin inline asm
	mov.u32 %r754, %laneid;
	// end inline asm
	shr.u32 	%r776, %r761, 5;
	mad.lo.s32 	%r777, %r776, 352, %r754;
	shl.b32 	%r778, %r777, 3;
	mov.u32 	%r779, _ZZN3cub18CUB_300001_SM_10006detail6select23DeviceSelectSweepKernelINS2_10policy_hubImNS0_8NullTypeEiLb0ELNS0_10SelectImplE0EE10Policy1000EN6thrust24THRUST_300001_SM_1000_NS17counting_iteratorImNSA_11use_defaultESC_SC_EEPS5_NSA_6detail15normal_iteratorINSA_10device_ptrImEEEEPlNS0_13ScanTileStateIiLb1EEE17CheckPointFunctorS5_iNS2_19streaming_context_tIlLb1EEELS6_0EEEvT0_T1_T2_T3_T4_T5_T6_T7_iT8_NS1_7vsmem_tEE19static_temp_storage;
	add.s32 	%r780, %r779, %r778;
	st.shared.u64 	[%r780], %rd2600;
	st.shared.u64 	[%r780+256], %rd2602;
	st.shared.u64 	[%r780+512], %rd2604;
	st.shared.u64 	[%r780+768], %rd2606;
	st.shared.u64 	[%r780+1024], %rd2608;
	st.shared.u64 	[%r780+1280], %rd2610;
	st.shared.u64 	[%r780+1536], %rd2612;
	st.shared.u64 	[%r780+1792], %rd2614;
	st.shared.u64 	[%r780+2048], %rd2616;
	st.shared.u64 	[%r780+2304], %rd2618;
	st.shared.u64 	[%r780+2560], %rd2620;
	bar.warp.sync 	-1;
	mad.lo.s32 	%r781, %r754, 80, %r780;
	ld.shared.u64 	%rd1940, [%r781];
	ld.shared.u64 	%rd1941, [%r781+8];
	ld.shared.u64 	%rd1942, [%r781+16];
	ld.shared.u64 	%rd1943, [%r781+24];
	ld.shared.u64 	%rd1944, [%r781+32];
	ld.shared.u64 	%rd1945, [%r781+40];
	ld.shared.u64 	%rd1946, [%r781+48];
	ld.shared.u64 	%rd1947, [%r781+56];
	ld.shared.u64 	%rd1948, [%r781+64];
	ld.shared.u64 	%rd1949, [%r781+72];
	ld.shared.u64 	%rd1950, [%r781+80];
	mul.lo.s32 	%r782, %r761, 11;
	ld.const.f64 	%fd411, [d_b+16];
	ld.const.f64 	%fd412, [d_b+24];
	ld.const.f64 	%fd413, [d_b+40];
	ld.const.f64 	%fd414, [d_b+48];
	ld.const.f64 	%fd415, [d_b+64];
	ld.const.f64 	%fd416, [d_b+72];
	ld.const.f64 	%fd417, [d_b+96];
	ld.const.f64 	%fd418, [d_b+136];
	ld.const.f64 	%fd419, [d_b+144];
	ld.const.f64 	%fd420, [d_b+184];
	ld.const.f64 	%fd421, [d_b+232];
	setp.ge.s32 	%p4, %r782, %r520;
	mov.b32 	%r3656, 1;
	@%p4 bra 	$L__BB3_1298;
	and.b64  	%rd2621, %rd1940, -4294967296;
	setp.ne.s64 	%p5, %rd2621, 0;
	@%p5 bra 	$L__BB3_1270;
	cvt.u32.u64 	%r783, %rd1940;
	div.u32 	%r784, %r783, %r747;
	mul.lo.s32 	%r785, %r784, %r747;
	sub.s32 	%r786, %r783, %r785;
	cvt.u64.u32 	%rd5262, %r784;
	cvt.u64.u32 	%rd5263, %r786;
	bra.uni 	$L__BB3_1271;
$L__BB3_1270:
	cvt.u64.u32 	%rd2622, %r747;
	div.u64 	%rd5262, %rd1940, %rd2622;
	mul.lo.s64 	%rd2623, %rd5262, %rd2622;
	sub.s64 	%rd5263, %rd1940, %rd2623;
$L__BB3_1271:
	cvt.u32.u64 	%r522, %rd5263;
	and.b64  	%rd2624, %rd5262, -4294967296;
	setp.ne.s64 	%p6, %rd2624, 0;
	@%p6 bra 	$L__BB3_1273;
	cvt.u32.u64 	%r787, %rd5262;
	div.u32 	%r788, %r787, %r746;
	mul.lo.s32 	%r789, %r788, %r746;
	sub.s32 	%r790, %r787, %r789;
	cvt.u64.u32 	%rd5264, %r788;
	cvt.u64.u32 	%rd5265, %r790;
	bra.uni 	$L__BB3_1274;
$L__BB3_1273:
	cvt.u64.u32 	%rd2625, %r746;
	div.u64 	%rd5264, %rd5262, %rd2625;
	mul.lo.s64 	%rd2626, %rd5264, %rd2625;
	sub.s64 	%rd5265, %rd5262, %rd2626;
$L__BB3_1274:
	cvt.u32.u64 	%r523, %rd5265;
	and.b64  	%rd2627, %rd5264, -4294967296;
	setp.ne.s64 	%p7, %rd2627, 0;
	@%p7 bra 	$L__BB3_1276;
	cvt.u32.u64 	%r791, %rd5264;
	div.u32 	%r792, %r791, %r745;
	mul.lo.s32 	%r793, %r792, %r745;
	sub.s32 	%r794, %r791, %r793;
	cvt.u64.u32 	%rd5266, %r792;
	cvt.u64.u32 	%rd5267, %r794;
	bra.uni 	$L__BB3_1277;
$L__BB3_1276:
	cvt.u64.u32 	%rd2628, %r745;
	div.u64 	%rd5266, %rd5264, %rd2628;
	mul.lo.s64 	%rd2629, %rd5266, %rd2628;
	sub.s64 	%rd5267, %rd5264, %rd2629;
$L__BB3_1277:
	cvt.u32.u64 	%r524, %rd5267;
	and.b64  	%rd2630, %rd5266, -4294967296;
	setp.ne.s64 	%p8, %rd2630, 0;
	@%p8 bra 	$L__BB3_1279;
	cvt.u32.u64 	%r795, %rd5266;
	div.u32 	%r796, %r795, %r744;
	mul.lo.s32 	%r797, %r796, %r744;
	sub.s32 	%r798, %r795, %r797;
	cvt.u64.u32 	%rd5268, %r796;
	cvt.u64.u32 	%rd5269, %r798;
	bra.uni 	$L__BB3_1280;
$L__BB3_1279:
	cvt.u64.u32 	%rd2631, %r744;
	div.u64 	%rd5268, %rd5266, %rd2631;
	mul.lo.s64 	%rd2632, %rd5268, %rd2631;
	sub.s64 	%rd5269, %rd5266, %rd2632;
$L__BB3_1280:
	cvt.u32.u64 	%r525, %rd5269;
	and.b64  	%rd2633, %rd5268, -4294967296;
	setp.ne.s64 	%p9, %rd2633, 0;
	@%p9 bra 	$L__BB3_1282;
	cvt.u32.u64 	%r799, %rd5268;
	div.u32 	%r800, %r799, %r743;
	mul.lo.s32 	%r801, %r800, %r743;
	sub.s32 	%r802, %r799, %r801;
	cvt.u64.u32 	%rd5270, %r800;
	cvt.u64.u32 	%rd5271, %r802;
	bra.uni 	$L__BB3_1283;
$L__BB3_1282:
	cvt.u64.u32 	%rd2634, %r743;
	div.u64 	%rd5270, %rd5268, %rd2634;
	mul.lo.s64 	%rd2635, %rd5270, %rd2634;
	sub.s64 	%rd5271, %rd5268, %rd2635;
$L__BB3_1283:
	cvt.u32.u64 	%r526, %rd5271;
	and.b64  	%rd2636, %rd5270, -4294967296;
	setp.ne.s64 	%p10, %rd2636, 0;
	@%p10 bra 	$L__BB3_1285;
	cvt.u32.u64 	%r803, %rd5270;
	div.u32 	%r804, %r803, %r742;
	mul.lo.s32 	%r805, %r804, %r742;
	sub.s32 	%r806, %r803, %r805;
	cvt.u64.u32 	%rd5272, %r804;
	cvt.u64.u32 	%rd5273, %r806;
	bra.uni 	$L__BB3_1286;
$L__BB3_1285:
	cvt.u64.u32 	%rd2637, %r742;
	div.u64 	%rd5272, %rd5270, %rd2637;
	mul.lo.s64 	%rd2638, %rd5272, %rd2637;
	sub.s64 	%rd5273, %rd5270, %rd2638;
$L__BB3_1286:
	cvt.u32.u64 	%r527, %rd5273;
	and.b64  	%rd2639, %rd5272, -4294967296;
	setp.ne.s64 	%p11, %rd2639, 0;
	@%p11 bra 	$L__BB3_1288;
	cvt.u32.u64 	%r807, %rd5272;
	div.u32 	%r808, %r807, %r741;
	mul.lo.s32 	%r809, %r808, %r741;
	sub.s32 	%r810, %r807, %r809;
	cvt.u64.u32 	%rd5274, %r808;
	cvt.u64.u32 	%rd5275, %r810;
	bra.uni 	$L__BB3_1289;
$L__BB3_1288:
	cvt.u64.u32 	%rd2640, %r741;
	div.u64 	%rd5274, %rd5272, %rd2640;
	mul.lo.s64 	%rd2641, %rd5274, %rd2640;
	sub.s64 	%rd5275, %rd5272, %rd2641;
$L__BB3_1289:
	cvt.u32.u64 	%r528, %rd5275;
	and.b64  	%rd2642, %rd5274, -4294967296;
	setp.ne.s64 	%p12, %rd2642, 0;
	@%p12 bra 	$L__BB3_1291;
	cvt.u32.u64 	%r811, %rd5274;
	div.u32 	%r812, %r811, %r740;
	mul.lo.s32 	%r813, %r812, %r740;
	sub.s32 	%r814, %r811, %r813;
	cvt.u64.u32 	%rd5276, %r812;
	cvt.u64.u32 	%rd5277, %r814;
	bra.uni 	$L__BB3_1292;
$L__BB3_1291:
	cvt.u64.u32 	%rd2643, %r740;
	div.u64 	%rd5276, %rd5274, %rd2643;
	mul.lo.s64 	%rd2644, %rd5276, %rd2643;
	sub.s64 	%rd5277, %rd5274, %rd2644;
$L__BB3_1292:
	cvt.u32.u64 	%r529, %rd5277;
	and.b64  	%rd2645, %rd5276, -4294967296;
	setp.ne.s64 	%p13, %rd2645, 0;
	@%p13 bra 	$L__BB3_1294;
	cvt.u32.u64 	%r815, %rd5276;
	div.u32 	%r816, %r815, %r739;
	mul.lo.s32 	%r817, %r816, %r739;
	sub.s32 	%r818, %r815, %r817;
	cvt.u64.u32 	%rd5278, %r816;
	cvt.u64.u32 	%rd5279, %r818;
	bra.uni 	$L__BB3_1295;
$L__BB3_1294:
	cvt.u64.u32 	%rd2646, %r739;
	div.u64 	%rd5278, %rd5276, %rd2646;
	mul.lo.s64 	%rd2647, %rd5278, %rd2646;
	sub.s64 	%rd5279, %rd5276, %rd2647;
$L__BB3_1295:
	cvt.u32.u64 	%r820, %rd5279;
	cvt.u32.u64 	%r821, %rd5278;
	cvt.rn.f64.u32 	%fd555, %r821;
	ld.const.f64 	%fd556, [d_b];
	fma.rn.f64 	%fd422, %fd411, %fd555, %fd556;
	cvt.rn.f64.u32 	%fd557, %r820;
	fma.rn.f64 	%fd423, %fd413, %fd557, %fd412;
	cvt.rn.f64.u32 	%fd558, %r529;
	fma.rn.f64 	%fd424, %fd415, %fd558, %fd414;
	cvt.rn.f64.u32 	%fd559, %r528;
	ld.const.f64 	%fd560, [d_b+88];
	fma.rn.f64 	%fd425, %fd560, %fd559, %fd416;
	cvt.rn.f64.u32 	%fd561, %r527;
	ld.const.f64 	%fd562, [d_b+112];
	fma.rn.f64 	%fd426, %fd562, %fd561, %fd417;
	cvt.rn.f64.u32 	%fd563, %r526;
	ld.const.f64 	%fd564, [d_b+120];
	fma.rn.f64 	%fd427, %fd418, %fd563, %fd564;
	cvt.rn.f64.u32 	%fd565, %r525;
	ld.const.f64 	%fd566, [d_b+160];
	fma.rn.f64 	%fd428, %fd566, %fd565, %fd419;
	cvt.rn.f64.u32 	%fd567, %r524;
	ld.const.f64 	%fd568, [d_b+168];
	fma.rn.f64 	%fd429, %fd420, %fd567, %fd568;
	cvt.rn.f64.u32 	%fd569, %r523;
	ld.const.f64 	%fd570, [d_b+208];
	ld.const.f64 	%fd571, [d_b+192];
	fma.rn.f64 	%fd430, %fd570, %fd569, %fd571;
	cvt.rn.f64.u32 	%fd572, %r522;
	ld.const.f64 	%fd573, [d_b+216];
	fma.rn.f64 	%fd431, %fd421, %fd572, %fd573;
	mov.b32 	%r3655, 0;
	mov.u64 	%rd2649, d_a;
$L__BB3_1296:
	mul.lo.s32 	%r822, %r3655, 12;
	mul.wide.u32 	%rd2648, %r822, 8;
	add.s64 	%rd2650, %rd2649, %rd2648;
	ld.const.f64 	%fd574, [%rd2650];
	ld.const.f64 	%fd575, [%rd2650+8];
	mul.f64 	%fd576, %fd423, %fd575;
	fma.rn.f64 	%fd577, %fd422, %fd574, %fd576;
	ld.const.f64 	%fd578, [%rd2650+16];
	fma.rn.f64 	%fd579, %fd424, %fd578, %fd577;
	ld.const.f64 	%fd580, [%rd2650+24];
	fma.rn.f64 	%fd581, %fd425, %fd580, %fd579;
	ld.const.f64 	%fd582, [%rd2650+32];
	fma.rn.f64 	%fd583, %fd426, %fd582, %fd581;
	ld.const.f64 	%fd584, [%rd2650+40];
	fma.rn.f64 	%fd585, %fd427, %fd584, %fd583;
	ld.const.f64 	%fd586, [%rd2650+48];
	fma.rn.f64 	%fd587, %fd428, %fd586, %fd585;
	ld.const.f64 	%fd588, [%rd2650+56];
	fma.rn.f64 	%fd589, %fd429, %fd588, %fd587;
	ld.const.f64 	%fd590, [%rd2650+64];
	fma.rn.f64 	%fd591, %fd430, %fd590, %fd589;
	ld.const.f64 	%fd592, [%rd2650+72];
	fma.rn.f64 	%fd593, %fd431, %fd592, %fd591;
	ld.const.f64 	%fd594, [%rd2650+80];
	sub.f64 	%fd595, %fd593, %fd594;
	abs.f64 	%fd432, %fd595;
	ld.const.f64 	%fd596, [%rd2650+88];
	mul.f64 	%fd433, %fd554, %fd596;
	setp.leu.f64 	%p14, %fd432, %fd433;
	add.s32 	%r531, %r3655, 1;
	setp.lt.u32 	%p15, %r3655, 9;
	and.pred  	%p16, %p14, %p15;
	mov.u32 	%r3655, %r531;
	@%p16 bra 	$L__BB3_1296;
	setp.leu.f64 	%p17, %fd432, %fd433;
	selp.u32 	%r3656, 1, 0, %p17;
$L__BB3_1298:
	mov.u32 	%r824, %tid.x;
	mad.lo.s32 	%r825, %r824, 11, 1;
	setp.ge.s32 	%p18, %r825, %r520;
	mov.b32 	%r3658, 1;
	@%p18 bra 	$L__BB3_1329;
	and.b64  	%rd2651, %rd1941, -4294967296;
	setp.ne.s64 	%p19, %rd2651, 0;
	@%p19 bra 	$L__BB3_1301;
	cvt.u32.u64 	%r826, %rd1941;
	div.u32 	%r827, %r826, %r747;
	mul.lo.s32 	%r828, %r827, %r747;
	sub.s32 	%r829, %r826, %r828;
	cvt.u64.u32 	%rd5280, %r827;
	cvt.u64.u32 	%rd5281, %r829;
	bra.uni 	$L__BB3_1302;
$L__BB3_1301:
	cvt.u64.u32 	%rd2652, %r747;
	div.u64 	%rd5280, %rd1941, %rd2652;
	mul.lo.s64 	%rd2653, %rd5280, %rd2652;
	sub.s64 	%rd5281, %rd1941, %rd2653;
$L__BB3_1302:
	cvt.u32.u64 	%r534, %rd5281;
	and.b64  	%rd2654, %rd5280, -4294967296;
	setp.ne.s64 	%p20, %rd2654, 0;
	@%p20 bra 	$L__BB3_1304;
	cvt.u32.u64 	%r830, %rd5280;
	div.u32 	%r831, %r830, %r746;
	mul.lo.s32 	%r832, %r831, %r746;
	sub.s32 	%r833, %r830, %r832;
	cvt.u64.u32 	%rd5282, %r831;
	cvt.u64.u32 	%rd5283, %r833;
	bra.uni 	$L__BB3_1305;
$L__BB3_1304:
	cvt.u64.u32 	%rd2655, %r746;
	div.u64 	%rd5282, %rd5280, %rd2655;
	mul.lo.s64 	%rd2656, %rd5282, %rd2655;
	sub.s64 	%rd5283, %rd5280, %rd2656;
$L__BB3_1305:
	cvt.u32.u64 	%r535, %rd5283;
	and.b64  	%rd2657, %rd5282, -4294967296;
	setp.ne.s64 	%p21, %rd2657, 0;
	@%p21 bra 	$L__BB3_1307;
	cvt.u32.u64 	%r834, %rd5282;
	div.u32 	%r835, %r834, %r745;
	mul.lo.s32 	%r836, %r835, %r745;
	sub.s32 	%r837, %r834, %r836;
	cvt.u64.u32 	%rd5284, %r835;
	cvt.u64.u32 	%rd5285, %r837;
	bra.uni 	$L__BB3_1308;
$L__BB3_1307:
	cvt.u64.u32 	%rd2658, %r745;
	div.u64 	%rd5284, %rd5282, %rd2658;
	mul.lo.s64 	%rd2659, %rd5284, %rd2658;
	sub.s64 	%rd5285, %rd5282, %rd2659;
$L__BB3_1308:
	cvt.u32.u64 	%r536, %rd5285;
	and.b64  	%rd2660, %rd5284, -4294967296;
	setp.ne.s64 	%p22, %rd2660, 0;
	@%p22 bra 	$L__BB3_1310;
	cvt.u32.u64 	%r838, %rd5284;
	div.u32 	%r839, %r838, %r744;
	mul.lo.s32 	%r840, %r839, %r744;
	sub.s32 	%r841, %r838, %r840;
	cvt.u64.u32 	%rd5286, %r839;
	cvt.u64.u32 	%rd5287, %r841;
	bra.uni 	$L__BB3_1311;
$L__BB3_1310:
	cvt.u64.u32 	%rd2661, %r744;
	div.u64 	%rd5286, %rd5284, %rd2661;
	mul.lo.s64 	%rd2662, %rd5286, %rd2661;
	sub.s64 	%rd5287, %rd5284, %rd2662;
$L__BB3_1311:
	cvt.u32.u64 	%r537, %rd5287;
	and.b64  	%rd2663, %rd5286, -4294967296;
	setp.ne.s64 	%p23, %rd2663, 0;
	@%p23 bra 	$L__BB3_1313;
	cvt.u32.u64 	%r842, %rd5286;
	div.u32 	%r843, %r842, %r743;
	mul.lo.s32 	%r844, %r843, %r743;
	sub.s32 	%r845, %r842, %r844;
	cvt.u64.u32 	%rd5288, %r843;
	cvt.u64.u32 	%rd5289, %r845;
	bra.uni 	$L__BB3_1314;
$L__BB3_1313:
	cvt.u64.u32 	%rd2664, %r743;
	div.u64 	%rd5288, %rd5286, %rd2664;
	mul.lo.s64 	%rd2665, %rd5288, %rd2664;
	sub.s64 	%rd5289, %rd5286, %rd2665;
$L__BB3_1314:
	cvt.u32.u64 	%r538, %rd5289;
	and.b64  	%rd2666, %rd5288, -4294967296;
	setp.ne.s64 	%p24, %rd2666, 0;
	@%p24 bra 	$L__BB3_1316;
	cvt.u32.u64 	%r846, %rd5288;
	div.u32 	%r847, %r846, %r742;
	mul.lo.s32 	%r848, %r847, %r742;
	sub.s32 	%r849, %r846, %r848;
	cvt.u64.u32 	%rd5290, %r847;
	cvt.u64.u32 	%rd5291, %r849;
	bra.uni 	$L__BB3_1317;
$L__BB3_1316:
	cvt.u64.u32 	%rd2667, %r742;
	div.u64 	%rd5290, %rd5288, %rd2667;
	mul.lo.s64 	%rd2668, %rd5290, %rd2667;
	sub.s64 	%rd5291, %rd5288, %rd2668;
$L__BB3_1317:
	cvt.u32.u64 	%r539, %rd5291;
	and.b64  	%rd2669, %rd5290, -4294967296;
	setp.ne.s64 	%p25, %rd2669, 0;
	@%p25 bra 	$L__BB3_1319;
	cvt.u32.u64 	%r850, %rd5290;
	div.u32 	%r851, %r850, %r741;
	mul.lo.s32 	%r852, %r851, %r741;
	sub.s32 	%r853, %r850, %r852;
	cvt.u64.u32 	%rd5292, %r851;
	cvt.u64.u32 	%rd5293, %r853;
	bra.uni 	$L__BB3_1320;
$L__BB3_1319:
	cvt.u64.u32 	%rd2670, %r741;
	div.u64 	%rd5292, %rd5290, %rd2670;
	mul.lo.s64 	%rd2671, %rd5292, %rd2670;
	sub.s64 	%rd5293, %rd5290, %rd2671;
$L__BB3_1320:
	cvt.u32.u64 	%r540, %rd5293;
	and.b64  	%rd2672, %rd5292, -4294967296;
	setp.ne.s64 	%p26, %rd2672, 0;
	@%p26 bra 	$L__BB3_1322;
	cvt.u32.u64 	%r854, %rd5292;
	div.u32 	%r855, %r854, %r740;
	mul.lo.s32 	%r856, %r855, %r740;
	sub.s32 	%r857, %r854, %r856;
	cvt.u64.u32 	%rd5294, %r855;
	cvt.u64.u32 	%rd5295, %r857;
	bra.uni 	$L__BB3_1323;
$L__BB3_1322:
	cvt.u64.u32 	%rd2673, %r740;
	div.u64 	%rd5294, %rd5292, %rd2673;
	mul.lo.s64 	%rd2674, %rd5294, %rd2673;
	sub.s64 	%rd5295, %rd5292, %rd2674;
$L__BB3_1323:
	cvt.u32.u64 	%r541, %rd5295;
	and.b64  	%rd2675, %rd5294, -4294967296;
	setp.ne.s64 	%p27, %rd2675, 0;
	@%p27 bra 	$L__BB3_1325;
	cvt.u32.u64 	%r858, %rd5294;
	div.u32 	%r859, %r858, %r739;
	mul.lo.s32 	%r860, %r859, %r739;
	sub.s32 	%r861, %r858, %r860;
	cvt.u64.u32 	%rd5296, %r859;
	cvt.u64.u32 	%rd5297, %r861;
	bra.uni 	$L__BB3_1326;
$L__BB3_1325:
	cvt.u64.u32 	%rd2676, %r739;
	div.u64 	%rd5296, %rd5294, %rd2676;
	mul.lo.s64 	%rd2677, %rd5296, %rd2676;
	sub.s64 	%rd5297, %rd5294, %rd2677;
$L__BB3_1326:
	cvt.u32.u64 	%r863, %rd5297;
	cvt.u32.u64 	%r864, %rd5296;
	cvt.rn.f64.u32 	%fd597, %r864;
	ld.const.f64 	%fd598, [d_b];
	fma.rn.f64 	%fd434, %fd411, %fd597, %fd598;
	cvt.rn.f64.u32 	%fd599, %r863;
	fma.rn.f64 	%fd435, %fd413, %fd599, %fd412;
	cvt.rn.f64.u32 	%fd600, %r541;
	fma.rn.f64 	%fd436, %fd415, %fd600, %fd414;
	cvt.rn.f64.u32 	%fd601, %r540;
	ld.const.f64 	%fd602, [d_b+88];
	fma.rn.f64 	%fd437, %fd602, %fd601, %fd416;
	cvt.rn.f64.u32 	%fd603, %r539;
	ld.const.f64 	%fd604, [d_b+112];
	fma.rn.f64 	%fd438, %fd604, %fd603, %fd417;
	cvt.rn.f64.u32 	%fd605, %r538;
	ld.const.f64 	%fd606, [d_b+136];
	ld.const.f64 	%fd607, [d_b+120];
	fma.rn.f64 	%fd439, %fd606, %fd605, %fd607;
	cvt.rn.f64.u32 	%fd608, %r537;
	ld.const.f64 	%fd609, [d_b+160];
	ld.const.f64 	%fd610, [d_b+144];
	fma.rn.f64 	%fd440, %fd609, %fd608, %fd610;
	cvt.rn.f64.u32 	%fd611, %r536;
	ld.const.f64 	%fd612, [d_b+184];
	ld.const.f64 	%fd613, [d_b+168];
	fma.rn.f64 	%fd441, %fd612, %fd611, %fd613;
	cvt.rn.f64.u32 	%fd614, %r535;
	ld.const.f64 	%fd615, [d_b+208];
	ld.const.f64 	%fd616, [d_b+192];
	fma.rn.f64 	%fd442, %fd615, %fd614, %fd616;
	cvt.rn.f64.u32 	%fd617, %r534;
	ld.const.f64 	%fd618, [d_b+232];
	ld.const.f64 	%fd619, [d_b+216];
	fma.rn.f64 	%fd443, %fd618, %fd617, %fd619;
	mov.b32 	%r3657, 0;
	mov.u64 	%rd2679, d_a;
$L__BB3_1327:
	mul.lo.s32 	%r865, %r3657, 12;
	mul.wide.u32 	%rd2678, %r865, 8;
	add.s64 	%rd2680, %rd2679, %rd2678;
	ld.const.f64 	%fd620, [%rd2680];
	ld.const.f64 	%fd621, [%rd2680+8];
	mul.f64 	%fd622, %fd435, %fd621;
	fma.rn.f64 	%fd623, %fd434, %fd620, %fd622;
	ld.const.f64 	%fd624, [%rd2680+16];
	fma.rn.f64 	%fd625, %fd436, %fd624, %fd623;
	ld.const.f64 	%fd626, [%rd2680+24];
	fma.rn.f64 	%fd627, %fd437, %fd626, %fd625;
	ld.const.f64 	%fd628, [%rd2680+32];
	fma.rn.f64 	%fd629, %fd438, %fd628, %fd627;
	ld.const.f64 	%fd630, [%rd2680+40];
	fma.rn.f64 	%fd631, %fd439, %fd630, %fd629;
	ld.const.f64 	%fd632, [%rd2680+48];
	fma.rn.f64 	%fd633, %fd440, %fd632, %fd631;
	ld.const.f64 	%fd634, [%rd2680+56];
	fma.rn.f64 	%fd635, %fd441, %fd634, %fd633;
	ld.const.f64 	%fd636, [%rd2680+64];
	fma.rn.f64 	%fd637, %fd442, %fd636, %fd635;
	ld.const.f64 	%fd638, [%rd2680+72];
	fma.rn.f64 	%fd639, %fd443, %fd638, %fd637;
	ld.const.f64 	%fd640, [%rd2680+80];
	sub.f64 	%fd641, %fd639, %fd640;
	abs.f64 	%fd444, %fd641;
	ld.const.f64 	%fd642, [%rd2680+88];
	mul.f64 	%fd445, %fd554, %fd642;
	setp.leu.f64 	%p28, %fd444, %fd445;
	add.s32 	%r543, %r3657, 1;
	setp.lt.u32 	%p29, %r3657, 9;
	and.pred  	%p30, %p28, %p29;
	mov.u32 	%r3657, %r543;
	@%p30 bra 	$L__BB3_1327;
	setp.leu.f64 	%p31, %fd444, %fd445;
	selp.u32 	%r3658, 1, 0, %p31;
$L__BB3_1329:
	mov.u32 	%r867, %tid.x;
	mad.lo.s32 	%r868, %r867, 11, 2;
	setp.ge.s32 	%p32, %r868, %r520;
	mov.b32 	%r3660, 1;
	@%p32 bra 	$L__BB3_1360;
	and.b64  	%rd2681, %rd1942, -4294967296;
	setp.ne.s64 	%p33, %rd2681, 0;
	@%p33 bra 	$L__BB3_1332;
	cvt.u32.u64 	%r869, %rd1942;
	div.u32 	%r870, %r869, %r747;
	mul.lo.s32 	%r871, %r870, %r747;
	sub.s32 	%r872, %r869, %r871;
	cvt.u64.u32 	%rd5298, %r870;
	cvt.u64.u32 	%rd5299, %r872;
	bra.uni 	$L__BB3_1333;
$L__BB3_1332:
	cvt.u64.u32 	%rd2682, %r747;
	div.u64 	%rd5298, %rd1942, %rd2682;
	mul.lo.s64 	%rd2683, %rd5298, %rd2682;
	sub.s64 	%rd5299, %rd1942, %rd2683;
$L__BB3_1333:
	cvt.u32.u64 	%r546, %rd5299;
	and.b64  	%rd2684, %rd5298, -4294967296;
	setp.ne.s64 	%p34, %rd2684, 0;
	@%p34 bra 	$L__BB3_1335;
	cvt.u32.u64 	%r873, %rd5298;
	div.u32 	%r874, %r873, %r746;
	mul.lo.s32 	%r875, %r874, %r746;
	sub.s32 	%r876, %r873, %r875;
	cvt.u64.u32 	%rd5300, %r874;
	cvt.u64.u32 	%rd5301, %r876;
	bra.uni 	$L__BB3_1336;
$L__BB3_1335:
	cvt.u64.u32 	%rd2685, %r746;
	div.u64 	%rd5300, %rd5298, %rd2685;
	mul.lo.s64 	%rd2686, %rd5300, %rd2685;
	sub.s64 	%rd5301, %rd5298, %rd2686;
$L__BB3_1336:
	cvt.u32.u64 	%r547, %rd5301;
	and.b64  	%rd2687, %rd5300, -4294967296;
	setp.ne.s64 	%p35, %rd2687, 0;
	@%p35 bra 	$L__BB3_1338;
	cvt.u32.u64 	%r877, %rd5300;
	div.u32 	%r878, %r877, %r745;
	mul.lo.s32 	%r879, %r878, %r745;
	sub.s32 	%r880, %r877, %r879;
	cvt.u64.u32 	%rd5302, %r878;
	cvt.u64.u32 	%rd5303, %r880;
	bra.uni 	$L__BB3_1339;
$L__BB3_1338:
	cvt.u64.u32 	%rd2688, %r745;
	div.u64 	%rd5302, %rd5300, %rd2688;
	mul.lo.s64 	%rd2689, %rd5302, %rd2688;
	sub.s64 	%rd5303, %rd5300, %rd2689;
$L__BB3_1339:
	cvt.u32.u64 	%r548, %rd5303;
	and.b64  	%rd2690, %rd5302, -4294967296;
	setp.ne.s64 	%p36, %rd2690, 0;
	@%p36 bra 	$L__BB3_1341;
	cvt.u32.u64 	%r881, %rd5302;
	div.u32 	%r882, %r881, %r744;
	mul.lo.s32 	%r883, %r882, %r744;
	sub.s32 	%r884, %r881, %r883;
	cvt.u64.u32 	%rd5304, %r882;
	cvt.u64.u32 	%rd5305, %r884;
	bra.uni 	$L__BB3_1342;
$L__BB3_1341:
	cvt.u64.u32 	%rd2691, %r744;
	div.u64 	%rd5304, %rd5302, %rd2691;
	mul.lo.s64 	%rd2692, %rd5304, %rd2691;
	sub.s64 	%rd5305, %rd5302, %rd2692;
$L__BB3_1342:
	cvt.u32.u64 	%r549, %rd5305;
	and.b64  	%rd2693, %rd5304, -4294967296;
	setp.ne.s64 	%p37, %rd2693, 0;
	@%p37 bra 	$L__BB3_1344;
	cvt.u32.u64 	%r885, %rd5304;
	div.u32 	%r886, %r885, %r743;
	mul.lo.s32 	%r887, %r886, %r743;
	sub.s32 	%r888, %r885, %r887;
	cvt.u64.u32 	%rd5306, %r886;
	cvt.u64.u32 	%rd5307, %r888;
	bra.uni 	$L__BB3_1345;
$L__BB3_1344:
	cvt.u64.u32 	%rd2694, %r743;
	div.u64 	%rd5306, %rd5304, %rd2694;
	mul.lo.s64 	%rd2695, %rd5306, %rd2694;
	sub.s64 	%rd5307, %rd5304, %rd2695;
$L__BB3_1345:
	cvt.u32.u64 	%r550, %rd5307;
	and.b64  	%rd2696, %rd5306, -4294967296;
	setp.ne.s64 	%p38, %rd2696, 0;
	@%p38 bra 	$L__BB3_1347;
	cvt.u32.u64 	%r889, %rd5306;
	div.u32 	%r890, %r889, %r742;
	mul.lo.s32 	%r891, %r890, %r742;
	sub.s32 	%r892, %r889, %r891;
	cvt.u64.u32 	%rd5308, %r890;
	cvt.u64.u32 	%rd5309, %r892;
	bra.uni 	$L__BB3_1348;
$L__BB3_1347:
	cvt.u64.u32 	%rd2697, %r742;
	div.u64 	%rd5308, %rd5306, %rd2697;
	mul.lo.s64 	%rd2698, %rd5308, %rd2697;
	sub.s64 	%rd5309, %rd5306, %rd2698;
$L__BB3_1348:
	cvt.u32.u64 	%r551, %rd5309;
	and.b64  	%rd2699, %rd5308, -4294967296;
	setp.ne.s64 	%p39, %rd2699, 0;
	@%p39 bra 	$L__BB3_1350;
	cvt.u32.u64 	%r893, %rd5308;
	div.u32 	%r894, %r893, %r741;
	mul.lo.s32 	%r895, %r894, %r741;
	sub.s32 	%r896, %r893, %r895;
	cvt.u64.u32 	%rd5310, %r894;
	cvt.u64.u32 	%rd5311, %r896;
	bra.uni 	$L__BB3_1351;
$L__BB3_1350:
	cvt.u64.u32 	%rd2700, %r741;
	div.u64 	%rd5310, %rd5308, %rd2700;
	mul.lo.s64 	%rd2701, %rd5310, %rd2700;
	sub.s64 	%rd5311, %rd5308, %rd2701;
$L__BB3_1351:
	cvt.u32.u64 	%r552, %rd5311;
	and.b64  	%rd2702, %rd5310, -4294967296;
	setp.ne.s64 	%p40, %rd2702, 0;
	@%p40 bra 	$L__BB3_1353;
	cvt.u32.u64 	%r897, %rd5310;
	div.u32 	%r898, %r897, %r740;
	mul.lo.s32 	%r899, %r898, %r740;
	sub.s32 	%r900, %r897, %r899;
	cvt.u64.u32 	%rd5312, %r898;
	cvt.u64.u32 	%rd5313, %r900;
	bra.uni 	$L__BB3_1354;
$L__BB3_1353:
	cvt.u64.u32 	%rd2703, %r740;
	div.u64 	%rd5312, %rd5310, %rd2703;
	mul.lo.s64 	%rd2704, %rd5312, %rd2703;
	sub.s64 	%rd5313, %rd5310, %rd2704;
$L__BB3_1354:
	cvt.u32.u64 	%r553, %rd5313;
	and.b64  	%rd2705, %rd5312, -4294967296;
	setp.ne.s64 	%p41, %rd2705, 0;
	@%p41 bra 	$L__BB3_1356;
	cvt.u32.u64 	%r901, %rd5312;
	div.u32 	%r902, %r901, %r739;
	mul.lo.s32 	%r903, %r902, %r739;
	sub.s32 	%r904, %r901, %r903;
	cvt.u64.u32 	%rd5314, %r902;
	cvt.u64.u32 	%rd5315, %r904;
	bra.uni 	$L__BB3_1357;
$L__BB3_1356:
	cvt.u64.u32 	%rd2706, %r739;
	div.u64 	%rd5314, %rd5312, %rd2706;
	mul.lo.s64 	%rd2707, %rd5314, %rd2706;
	sub.s64 	%rd5315, %rd5312, %rd2707;
$L__BB3_1357:
	cvt.u32.u64 	%r906, %rd5315;
	cvt.u32.u64 	%r907, %rd5314;
	cvt.rn.f64.u32 	%fd643, %r907;
	ld.const.f64 	%fd644, [d_b];
	fma.rn.f64 	%fd446, %fd411, %fd643, %fd644;
	cvt.rn.f64.u32 	%fd645, %r906;
	fma.rn.f64 	%fd447, %fd413, %fd645, %fd412;
	cvt.rn.f64.u32 	%fd646, %r553;
	fma.rn.f64 	%fd448, %fd415, %fd646, %fd414;
	cvt.rn.f64.u32 	%fd647, %r552;
	ld.const.f64 	%fd648, [d_b+88];
	fma.rn.f64 	%fd449, %fd648, %fd647, %fd416;
	cvt.rn.f64.u32 	%fd649, %r551;
	ld.const.f64 	%fd650, [d_b+112];
	fma.rn.f64 	%fd450, %fd650, %fd649, %fd417;
	cvt.rn.f64.u32 	%fd651, %r550;
	ld.const.f64 	%fd652, [d_b+136];
	ld.const.f64 	%fd653, [d_b+120];
	fma.rn.f64 	%fd451, %fd652, %fd651, %fd653;
	cvt.rn.f64.u32 	%fd654, %r549;
	ld.const.f64 	%fd655, [d_b+160];
	ld.const.f64 	%fd656, [d_b+144];
	fma.rn.f64 	%fd452, %fd655, %fd654, %fd656;
	cvt.rn.f64.u32 	%fd657, %r548;
	ld.const.f64 	%fd658, [d_b+184];
	ld.const.f64 	%fd659, [d_b+168];
	fma.rn.f64 	%fd453, %fd658, %fd657, %fd659;
	cvt.rn.f64.u32 	%fd660, %r547;
	ld.const.f64 	%fd661, [d_b+208];
	ld.const.f64 	%fd662, [d_b+192];
	fma.rn.f64 	%fd454, %fd661, %fd660, %fd662;
	cvt.rn.f64.u32 	%fd663, %r546;
	ld.const.f64 	%fd664, [d_b+232];
	ld.const.f64 	%fd665, [d_b+216];
	fma.rn.f64 	%fd455, %fd664, %fd663, %fd665;
	mov.b32 	%r3659, 0;
	mov.u64 	%rd2709, d_a;
$L__BB3_1358:
	mul.lo.s32 	%r908, %r3659, 12;
	mul.wide.u32 	%rd2708, %r908, 8;
	add.s64 	%rd2710, %rd2709, %rd2708;
	ld.const.f64 	%fd666, [%rd2710];
	ld.const.f64 	%fd667, [%rd2710+8];
	mul.f64 	%fd668, %fd447, %fd667;
	fma.rn.f64 	%fd669, %fd446, %fd666, %fd668;
	ld.const.f64 	%fd670, [%rd2710+16];
	fma.rn.f64 	%fd671, %fd448, %fd670, %fd669;
	ld.const.f64 	%fd672, [%rd2710+24];
	fma.rn.f64 	%fd673, %fd449, %fd672, %fd671;
	ld.const.f64 	%fd674, [%rd2710+32];
	fma.rn.f64 	%fd675, %fd450, %fd674, %fd673;
	ld.const.f64 	%fd676, [%rd2710+40];
	fma.rn.f64 	%fd677, %fd451, %fd676, %fd675;
	ld.const.f64 	%fd678, [%rd2710+48];
	fma.rn.f64 	%fd679, %fd452, %fd678, %fd677;
	ld.const.f64 	%fd680, [%rd2710+56];
	fma.rn.f64 	%fd681, %fd453, %fd680, %fd679;
	ld.const.f64 	%fd682, [%rd2710+64];
	fma.rn.f64 	%fd683, %fd454, %fd682, %fd681;
	ld.const.f64 	%fd684, [%rd2710+72];
	fma.rn.f64 	%fd685, %fd455, %fd684, %fd683;
	ld.const.f64 	%fd686, [%rd2710+80];
	sub.f64 	%fd687, %fd685, %fd686;
	abs.f64 	%fd456, %fd687;
	ld.const.f64 	%fd688, [%rd2710+88];
	mul.f64 	%fd457, %fd554, %fd688;
	setp.leu.f64 	%p42, %fd456, %fd457;
	add.s32 	%r555, %r3659, 1;
	setp.lt.u32 	%p43, %r3659, 9;
	and.pred  	%p44, %p42, %p43;
	mov.u32 	%r3659, %r555;
	@%p44 bra 	$L__BB3_1358;
	setp.leu.f64 	%p45, %fd456, %fd457;
	selp.u32 	%r3660, 1, 0, %p45;
$L__BB3_1360:
	mov.u32 	%r910, %tid.x;
	mad.lo.s32 	%r911, %r910, 11, 3;
	setp.ge.s32 	%p46, %r911, %r520;
	mov.b32 	%r3662, 1;
	@%p46 bra 	$L__BB3_1391;
	and.b64  	%rd2711, %rd1943, -4294967296;
	setp.ne.s64 	%p47, %rd2711, 0;
	@%p47 bra 	$L__BB3_1363;
	cvt.u32.u64 	%r912, %rd1943;
	div.u32 	%r913, %r912, %r747;
	mul.lo.s32 	%r914, %r913, %r747;
	sub.s32 	%r915, %r912, %r914;
	cvt.u64.u32 	%rd5316, %r913;
	cvt.u64.u32 	%rd5317, %r915;
	bra.uni 	$L__BB3_1364;
$L__BB3_1363:
	cvt.u64.u32 	%rd2712, %r747;
	div.u64 	%rd5316, %rd1943, %rd2712;
	mul.lo.s64 	%rd2713, %rd5316, %rd2712;
	sub.s64 	%rd5317, %rd1943, %rd2713;
$L__BB3_1364:
	cvt.u32.u64 	%r558, %rd5317;
	and.b64  	%rd2714, %rd5316, -4294967296;
	setp.ne.s64 	%p48, %rd2714, 0;
	@%p48 bra 	$L__BB3_1366;
	cvt.u32.u64 	%r916, %rd5316;
	div.u32 	%r917, %r916, %r746;
	mul.lo.s32 	%r918, %r917, %r746;
	sub.s32 	%r919, %r916, %r918;
	cvt.u64.u32 	%rd5318, %r917;
	cvt.u64.u32 	%rd5319, %r919;
	bra.uni 	$L__BB3_1367;
$L__BB3_1366:
	cvt.u64.u32 	%rd2715, %r746;
	div.u64 	%rd5318, %rd5316, %rd2715;
	mul.lo.s64 	%rd2716, %rd5318, %rd2715;
	sub.s64 	%rd5319, %rd5316, %rd2716;
$L__BB3_1367:
	cvt.u32.u64 	%r559, %rd5319;
	and.b64  	%rd2717, %rd5318, -4294967296;
	setp.ne.s64 	%p49, %rd2717, 0;
	@%p49 bra 	$L__BB3_1369;
	cvt.u32.u64 	%r920, %rd5318;
	div.u32 	%r921, %r920, %r745;
	mul.lo.s32 	%r922, %r921, %r745;
	sub.s32 	%r923, %r920, %r922;
	cvt.u64.u32 	%rd5320, %r921;
	cvt.u64.u32 	%rd5321, %r923;
	bra.uni 	$L__BB3_1370;
$L__BB3_1369:
	cvt.u64.u32 	%rd2718, %r745;
	div.u64 	%rd5320, %rd5318, %rd2718;
	mul.lo.s64 	%rd2719, %rd5320, %rd2718;
	sub.s64 	%rd5321, %rd5318, %rd2719;
$L__BB3_1370:
	cvt.u32.u64 	%r560, %rd5321;
	and.b64  	%rd2720, %rd5320, -4294967296;
	setp.ne.s64 	%p50, %rd2720, 0;
	@%p50 bra 	$L__BB3_1372;
	cvt.u32.u64 	%r924, %rd5320;
	div.u32 	%r925, %r924, %r744;
	mul.lo.s32 	%r926, %r925, %r744;
	sub.s32 	%r927, %r924, %r926;
	cvt.u64.u32 	%rd5322, %r925;
	cvt.u64.u32 	%rd5323, %r927;
	bra.uni 	$L__BB3_1373;
$L__BB3_1372:
	cvt.u64.u32 	%rd2721, %r744;
	div.u64 	%rd5322, %rd5320, %rd2721;
	mul.lo.s64 	%rd2722, %rd5322, %rd2721;
	sub.s64 	%rd5323, %rd5320, %rd2722;
$L__BB3_1373:
	cvt.u32.u64 	%r561, %rd5323;
	and.b64  	%rd2723, %rd5322, -4294967296;
	setp.ne.s64 	%p51, %rd2723, 0;
	@%p51 bra 	$L__BB3_1375;
	cvt.u32.u64 	%r928, %rd5322;
	div.u32 	%r929, %r928, %r743;
	mul.lo.s32 	%r930, %r929, %r743;
	sub.s32 	%r931, %r928, %r930;
	cvt.u64.u32 	%rd5324, %r929;
	cvt.u64.u32 	%rd5325, %r931;
	bra.uni 	$L__BB3_1376;
$L__BB3_1375:
	cvt.u64.u32 	%rd2724, %r743;
	div.u64 	%rd5324, %rd5322, %rd2724;
	mul.lo.s64 	%rd2725, %rd5324, %rd2724;
	sub.s64 	%rd5325, %rd5322, %rd2725;
$L__BB3_1376:
	cvt.u32.u64 	%r562, %rd5325;
	and.b64  	%rd2726, %rd5324, -4294967296;
	setp.ne.s64 	%p52, %rd2726, 0;
	@%p52 bra 	$L__BB3_1378;
	cvt.u32.u64 	%r932, %rd5324;
	div.u32 	%r933, %r932, %r742;
	mul.lo.s32 	%r934, %r933, %r742;
	sub.s32 	%r935, %r932, %r934;
	cvt.u64.u32 	%rd5326, %r933;
	cvt.u64.u32 	%rd5327, %r935;
	bra.uni 	$L__BB3_1379;
$L__BB3_1378:
	cvt.u64.u32 	%rd2727, %r742;
	div.u64 	%rd5326, %rd5324, %rd2727;
	mul.lo.s64 	%rd2728, %rd5326, %rd2727;
	sub.s64 	%rd5327, %rd5324, %rd2728;
$L__BB3_1379:
	cvt.u32.u64 	%r563, %rd5327;
	and.b64  	%rd2729, %rd5326, -4294967296;
	setp.ne.s64 	%p53, %rd2729, 0;
	@%p53 bra 	$L__BB3_1381;
	cvt.u32.u64 	%r936, %rd5326;
	div.u32 	%r937, %r936, %r741;
	mul.lo.s32 	%r938, %r937, %r741;
	sub.s32 	%r939, %r936, %r938;
	cvt.u64.u32 	%rd5328, %r937;
	cvt.u64.u32 	%rd5329, %r939;
	bra.uni 	$L__BB3_1382;
$L__BB3_1381:
	cvt.u64.u32 	%rd2730, %r741;
	div.u64 	%rd5328, %rd5326, %rd2730;
	mul.lo.s64 	%rd2731, %rd5328, %rd2730;
	sub.s64 	%rd5329, %rd5326, %rd2731;
$L__BB3_1382:
	cvt.u32.u64 	%r564, %rd5329;
	and.b64  	%rd2732, %rd5328, -4294967296;
	setp.ne.s64 	%p54, %rd2732, 0;
	@%p54 bra 	$L__BB3_1384;
	cvt.u32.u64 	%r940, %rd5328;
	div.u32 	%r941, %r940, %r740;
	mul.lo.s32 	%r942, %r941, %r740;
	sub.s32 	%r943, %r940, %r942;
	cvt.u64.u32 	%rd5330, %r941;
	cvt.u64.u32 	%rd5331, %r943;
	bra.uni 	$L__BB3_1385;
$L__BB3_1384:
	cvt.u64.u32 	%rd2733, %r740;
	div.u64 	%rd5330, %rd5328, %rd2733;
	mul.lo.s64 	%rd2734, %rd5330, %rd2733;
	sub.s64 	%rd5331, %rd5328, %rd2734;
$L__BB3_1385:
	cvt.u32.u64 	%r565, %rd5331;
	and.b64  	%rd2735, %rd5330, -4294967296;
	setp.ne.s64 	%p55, %rd2735, 0;
	@%p55 bra 	$L__BB3_1387;
	cvt.u32.u64 	%r944, %rd5330;
	div.u32 	%r945, %r944, %r739;
	mul.lo.s32 	%r946, %r945, %r739;
	sub.s32 	%r947, %r944, %r946;
	cvt.u64.u32 	%rd5332, %r945;
	cvt.u64.u32 	%rd5333, %r947;
	bra.uni 	$L__BB3_1388;
$L__BB3_1387:
	cvt.u64.u32 	%rd2736, %r739;
	div.u64 	%rd5332, %rd5330, %rd2736;
	mul.lo.s64 	%rd2737, %rd5332, %rd2736;
	sub.s64 	%rd5333, %rd5330, %rd2737;
$L__BB3_1388:
	cvt.u32.u64 	%r949, %rd5333;
	cvt.u32.u64 	%r950, %rd5332;
	cvt.rn.f64.u32 	%fd689, %r950;
	ld.const.f64 	%fd690, [d_b];
	fma.rn.f64 	%fd458, %fd411, %fd689, %fd690;
	cvt.rn.f64.u32 	%fd691, %r949;
	fma.rn.f64 	%fd459, %fd413, %fd691, %fd412;
	cvt.rn.f64.u32 	%fd692, %r565;
	ld.const.f64 	%fd693, [d_b+48];
	fma.rn.f64 	%fd460, %fd415, %fd692, %fd693;
	cvt.rn.f64.u32 	%fd694, %r564;
	ld.const.f64 	%fd695, [d_b+88];
	fma.rn.f64 	%fd461, %fd695, %fd694, %fd416;
	cvt.rn.f64.u32 	%fd696, %r563;
	ld.const.f64 	%fd697, [d_b+112];
	fma.rn.f64 	%fd462, %fd697, %fd696, %fd417;
	cvt.rn.f64.u32 	%fd698, %r562;
	ld.const.f64 	%fd699, [d_b+136];
	ld.const.f64 	%fd700, [d_b+120];
	fma.rn.f64 	%fd463, %fd699, %fd698, %fd700;
	cvt.rn.f64.u32 	%fd701, %r561;
	ld.const.f64 	%fd702, [d_b+160];
	ld.const.f64 	%fd703, [d_b+144];
	fma.rn.f64 	%fd464, %fd702, %fd701, %fd703;
	cvt.rn.f64.u32 	%fd704, %r560;
	ld.const.f64 	%fd705, [d_b+184];
	ld.const.f64 	%fd706, [d_b+168];
	fma.rn.f64 	%fd465, %fd705, %fd704, %fd706;
	cvt.rn.f64.u32 	%fd707, %r559;
	ld.const.f64 	%fd708, [d_b+208];
	ld.const.f64 	%fd709, [d_b+192];
	fma.rn.f64 	%fd466, %fd708, %fd707, %fd709;
	cvt.rn.f64.u32 	%fd710, %r558;
	ld.const.f64 	%fd711, [d_b+232];
	ld.const.f64 	%fd712, [d_b+216];
	fma.rn.f64 	%fd467, %fd711, %fd710, %fd712;
	mov.b32 	%r3661, 0;
	mov.u64 	%rd2739, d_a;
$L__BB3_1389:
	mul.lo.s32 	%r951, %r3661, 12;
	mul.wide.u32 	%rd2738, %r951, 8;
	add.s64 	%rd2740, %rd2739, %rd2738;
	ld.const.f64 	%fd713, [%rd2740];
	ld.const.f64 	%fd714, [%rd2740+8];
	mul.f64 	%fd715, %fd459, %fd714;
	fma.rn.f64 	%fd716, %fd458, %fd713, %fd715;
	ld.const.f64 	%fd717, [%rd2740+16];
	fma.rn.f64 	%fd718, %fd460, %fd717, %fd716;
	ld.const.f64 	%fd719, [%rd2740+24];
	fma.rn.f64 	%fd720, %fd461, %fd719, %fd718;
	ld.const.f64 	%fd721, [%rd2740+32];
	fma.rn.f64 	%fd722, %fd462, %fd721, %fd720;
	ld.const.f64 	%fd723, [%rd2740+40];
	fma.rn.f64 	%fd724, %fd463, %fd723, %fd722;
	ld.const.f64 	%fd725, [%rd2740+48];
	fma.rn.f64 	%fd726, %fd464, %fd725, %fd724;
	ld.const.f64 	%fd727, [%rd2740+56];
	fma.rn.f64 	%fd728, %fd465, %fd727, %fd726;
	ld.const.f64 	%fd729, [%rd2740+64];
	fma.rn.f64 	%fd730, %fd466, %fd729, %fd728;
	ld.const.f64 	%fd731, [%rd2740+72];
	fma.rn.f64 	%fd732, %fd467, %fd731, %fd730;
	ld.const.f64 	%fd733, [%rd2740+80];
	sub.f64 	%fd734, %fd732, %fd733;
	abs.f64 	%fd468, %fd734;
	ld.const.f64 	%fd735, [%rd2740+88];
	mul.f64 	%fd469, %fd554, %fd735;
	setp.leu.f64 	%p56, %fd468, %fd469;
	add.s32 	%r567, %r3661, 1;
	setp.lt.u32 	%p57, %r3661, 9;
	and.pred  	%p58, %p56, %p57;
	mov.u32 	%r3661, %r567;
	@%p58 bra 	$L__BB3_1389;
	setp.leu.f64 	%p59, %fd468, %fd469;
	selp.u32 	%r3662, 1, 0, %p59;
$L__BB3_1391:
	mov.u32 	%r953, %tid.x;
	mad.lo.s32 	%r954, %r953, 11, 4;
	setp.ge.s32 	%p60, %r954, %r520;
	mov.b32 	%r3664, 1;
	@%p60 bra 	$L__BB3_1422;
	and.b64  	%rd2741, %rd1944, -4294967296;
	setp.ne.s64 	%p61, %rd2741, 0;
	@%p61 bra 	$L__BB3_1394;
	cvt.u32.u64 	%r955, %rd1944;
	div.u32 	%r956, %r955, %r747;
	mul.lo.s32 	%r957, %r956, %r747;
	sub.s32 	%r958, %r955, %r957;
	cvt.u64.u32 	%rd5334, %r956;
	cvt.u64.u32 	%rd5335, %r958;
	bra.uni 	$L__BB3_1395;
$L__BB3_1394:
	cvt.u64.u32 	%rd2742, %r747;
	div.u64 	%rd5334, %rd1944, %rd2742;
	mul.lo.s64 	%rd2743, %rd5334, %rd2742;
	sub.s64 	%rd5335, %rd1944, %rd2743;
$L__BB3_1395:
	cvt.u32.u64 	%r570, %rd5335;
	and.b64  	%rd2744, %rd5334, -4294967296;
	setp.ne.s64 	%p62, %rd2744, 0;
	@%p62 bra 	$L__BB3_1397;
	cvt.u32.u64 	%r959, %rd5334;
	div.u32 	%r960, %r959, %r746;
	mul.lo.s32 	%r961, %r960, %r746;
	sub.s32 	%r962, %r959, %r961;
	cvt.u64.u32 	%rd5336, %r960;
	cvt.u64.u32 	%rd5337, %r962;
	bra.uni 	$L__BB3_1398;
$L__BB3_1397:
	cvt.u64.u32 	%rd2745, %r746;
	div.u64 	%rd5336, %rd5334, %rd2745;
	mul.lo.s64 	%rd2746, %rd5336, %rd2745;
	sub.s64 	%rd5337, %rd5334, %rd2746;
$L__BB3_1398:
	cvt.u32.u64 	%r571, %rd5337;
	and.b64  	%rd2747, %rd5336, -4294967296;
	setp.ne.s64 	%p63, %rd2747, 0;
	@%p63 bra 	$L__BB3_1400;
	cvt.u32.u64 	%r963, %rd5336;
	div.u32 	%r964, %r963, %r745;
	mul.lo.s32 	%r965, %r964, %r745;
	sub.s32 	%r966, %r963, %r965;
	cvt.u64.u32 	%rd5338, %r964;
	cvt.u64.u32 	%rd5339, %r966;
	bra.uni 	$L__BB3_1401;
$L__BB3_1400:
	cvt.u64.u32 	%rd2748, %r745;
	div.u64 	%rd5338, %rd5336, %rd2748;
	mul.lo.s64 	%rd2749, %rd5338, %rd2748;
	sub.s64 	%rd5339, %rd5336, %rd2749;
$L__BB3_1401:
	cvt.u32.u64 	%r572, %rd5339;
	and.b64  	%rd2750, %rd5338, -4294967296;
	setp.ne.s64 	%p64, %rd2750, 0;
	@%p64 bra 	$L__BB3_1403;
	cvt.u32.u64 	%r967, %rd5338;
	div.u32 	%r968, %r967, %r744;
	mul.lo.s32 	%r969, %r968, %r744;
	sub.s32 	%r970, %r967, %r969;
	cvt.u64.u32 	%rd5340, %r968;
	cvt.u64.u32 	%rd5341, %r970;
	bra.uni 	$L__BB3_1404;
$L__BB3_1403:
	cvt.u64.u32 	%rd2751, %r744;
	div.u64 	%rd5340, %rd5338, %rd2751;
	mul.lo.s64 	%rd2752, %rd5340, %rd2751;
	sub.s64 	%rd5341, %rd5338, %rd2752;
$L__BB3_1404:
	cvt.u32.u64 	%r573, %rd5341;
	and.b64  	%rd2753, %rd5340, -4294967296;
	setp.ne.s64 	%p65, %rd2753, 0;
	@%p65 bra 	$L__BB3_1406;
	cvt.u32.u64 	%r971, %rd5340;
	div.u32 	%r972, %r971, %r743;
	mul.lo.s32 	%r973, %r972, %r743;
	sub.s32 	%r974, %r971, %r973;
	cvt.u64.u32 	%rd5342, %r972;
	cvt.u64.u32 	%rd5343, %r974;
	bra.uni 	$L__BB3_1407;
$L__BB3_1406:
	cvt.u64.u32 	%rd2754, %r743;
	div.u64 	%rd5342, %rd5340, %rd2754;
	mul.lo.s64 	%rd2755, %rd5342, %rd2754;
	sub.s64 	%rd5343, %rd5340, %rd2755;
$L__BB3_1407:
	cvt.u32.u64 	%r574, %rd5343;
	and.b64  	%rd2756, %rd5342, -4294967296;
	setp.ne.s64 	%p66, %rd2756, 0;
	@%p66 bra 	$L__BB3_1409;
	cvt.u32.u64 	%r975, %rd5342;
	div.u32 	%r976, %r975, %r742;
	mul.lo.s32 	%r977, %r976, %r742;
	sub.s32 	%r978, %r975, %r977;
	cvt.u64.u32 	%rd5344, %r976;
	cvt.u64.u32 	%rd5345, %r978;
	bra.uni 	$L__BB3_1410;
$L__BB3_1409:
	cvt.u64.u32 	%rd2757, %r742;
	div.u64 	%rd5344, %rd5342, %rd2757;
	mul.lo.s64 	%rd2758, %rd5344, %rd2757;
	sub.s64 	%rd5345, %rd5342, %rd2758;
$L__BB3_1410:
	cvt.u32.u64 	%r575, %rd5345;
	and.b64  	%rd2759, %rd5344, -4294967296;
	setp.ne.s64 	%p67, %rd2759, 0;
	@%p67 bra 	$L__BB3_1412;
	cvt.u32.u64 	%r979, %rd5344;
	div.u32 	%r980, %r979, %r741;
	mul.lo.s32 	%r981, %r980, %r741;
	sub.s32 	%r982, %r979, %r981;
	cvt.u64.u32 	%rd5346, %r980;
	cvt.u64.u32 	%rd5347, %r982;
	bra.uni 	$L__BB3_1413;
$L__BB3_1412:
	cvt.u64.u32 	%rd2760, %r741;
	div.u64 	%rd5346, %rd5344, %rd2760;
	mul.lo.s64 	%rd2761, %rd5346, %rd2760;
	sub.s64 	%rd5347, %rd5344, %rd2761;
$L__BB3_1413:
	cvt.u32.u64 	%r576, %rd5347;
	and.b64  	%rd2762, %rd5346, -4294967296;
	setp.ne.s64 	%p68, %rd2762, 0;
	@%p68 bra 	$L__BB3_1415;
	cvt.u32.u64 	%r983, %rd5346;
	div.u32 	%r984, %r983, %r740;
	mul.lo.s32 	%r985, %r984, %r740;
	sub.s32 	%r986, %r983, %r985;
	cvt.u64.u32 	%rd5348, %r984;
	cvt.u64.u32 	%rd5349, %r986;
	bra.uni 	$L__BB3_1416;
$L__BB3_1415:
	cvt.u64.u32 	%rd2763, %r740;
	div.u64 	%rd5348, %rd5346, %rd2763;
	mul.lo.s64 	%rd2764, %rd5348, %rd2763;
	sub.s64 	%rd5349, %rd5346, %rd2764;
$L__BB3_1416:
	cvt.u32.u64 	%r577, %rd5349;
	and.b64  	%rd2765, %rd5348, -4294967296;
	setp.ne.s64 	%p69, %rd2765, 0;
	@%p69 bra 	$L__BB3_1418;
	cvt.u32.u64 	%r987, %rd5348;
	div.u32 	%r988, %r987, %r739;
	mul.lo.s32 	%r989, %r988, %r739;
	sub.s32 	%r990, %r987, %r989;
	cvt.u64.u32 	%rd5350, %r988;
	cvt.u64.u32 	%rd5351, %r990;
	bra.uni 	$L__BB3_1419;
$L__BB3_1418:
	cvt.u64.u32 	%rd2766, %r739;
	div.u64 	%rd5350, %rd5348, %rd2766;
	mul.lo.s64 	%rd2767, %rd5350, %rd2766;
	sub.s64 	%rd5351, %rd5348, %rd2767;
$L__BB3_1419:
	cvt.u32.u64 	%r992, %rd5351;
	cvt.u32.u64 	%r993, %rd5350;
	cvt.rn.f64.u32 	%fd736, %r993;
	ld.const.f64 	%fd737, [d_b];
	fma.rn.f64 	%fd470, %fd411, %fd736, %fd737;
	cvt.rn.f64.u32 	%fd738, %r992;
	fma.rn.f64 	%fd471, %fd413, %fd738, %fd412;
	cvt.rn.f64.u32 	%fd739, %r577;
	ld.const.f64 	%fd740, [d_b+48];
	fma.rn.f64 	%fd472, %fd415, %fd739, %fd740;
	cvt.rn.f64.u32 	%fd741, %r576;
	ld.const.f64 	%fd742, [d_b+88];
	fma.rn.f64 	%fd473, %fd742, %fd741, %fd416;
	cvt.rn.f64.u32 	%fd743, %r575;
	ld.const.f64 	%fd744, [d_b+112];
	fma.rn.f64 	%fd474, %fd744, %fd743, %fd417;
	cvt.rn.f64.u32 	%fd745, %r574;
	ld.const.f64 	%fd746, [d_b+136];
	ld.const.f64 	%fd747, [d_b+120];
	fma.rn.f64 	%fd475, %fd746, %fd745, %fd747;
	cvt.rn.f64.u32 	%fd748, %r573;
	ld.const.f64 	%fd749, [d_b+160];
	ld.const.f64 	%fd750, [d_b+144];
	fma.rn.f64 	%fd476, %fd749, %fd748, %fd750;
	cvt.rn.f64.u32 	%fd751, %r572;
	ld.const.f64 	%fd752, [d_b+184];
	ld.const.f64 	%fd753, [d_b+168];
	fma.rn.f64 	%fd477, %fd752, %fd751, %fd753;
	cvt.rn.f64.u32 	%fd754, %r571;
	ld.const.f64 	%fd755, [d_b+208];
	ld.const.f64 	%fd756, [d_b+192];
	fma.rn.f64 	%fd478, %fd755, %fd754, %fd756;
	cvt.rn.f64.u32 	%fd757, %r570;
	ld.const.f64 	%fd758, [d_b+232];
	ld.const.f64 	%fd759, [d_b+216];
	fma.rn.f64 	%fd479, %fd758, %fd757, %fd759;
	mov.b32 	%r3663, 0;
	mov.u64 	%rd2769, d_a;
$L__BB3_1420:
	mul.lo.s32 	%r994, %r3663, 12;
	mul.wide.u32 	%rd2768, %r994, 8;
	add.s64 	%rd2770, %rd2769, %rd2768;
	ld.const.f64 	%fd760, [%rd2770];
	ld.const.f64 	%fd761, [%rd2770+8];
	mul.f64 	%fd762, %fd471, %fd761;
	fma.rn.f64 	%fd763, %fd470, %fd760, %fd762;
	ld.const.f64 	%fd764, [%rd2770+16];
	fma.rn.f64 	%fd765, %fd472, %fd764, %fd763;
	ld.const.f64 	%fd766, [%rd2770+24];
	fma.rn.f64 	%fd767, %fd473, %fd766, %fd765;
	ld.const.f64 	%fd768, [%rd2770+32];
	fma.rn.f64 	%fd769, %fd474, %fd768, %fd767;
	ld.const.f64 	%fd770, [%rd2770+40];
	fma.rn.f64 	%fd771, %fd475, %fd770, %fd769;
	ld.const.f64 	%fd772, [%rd2770+48];
	fma.rn.f64 	%fd773, %fd476, %fd772, %fd771;
	ld.const.f64 	%fd774, [%rd2770+56];
	fma.rn.f64 	%fd775, %fd477, %fd774, %fd773;
	ld.const.f64 	%fd776, [%rd2770+64];
	fma.rn.f64 	%fd777, %fd478, %fd776, %fd775;
	ld.const.f64 	%fd778, [%rd2770+72];
	fma.rn.f64 	%fd779, %fd479, %fd778, %fd777;
	ld.const.f64 	%fd780, [%rd2770+80];
	sub.f64 	%fd781, %fd779, %fd780;
	abs.f64 	%fd480, %fd781;
	ld.const.f64 	%fd782, [%rd2770+88];
	mul.f64 	%fd481, %fd554, %fd782;
	setp.leu.f64 	%p70, %fd480, %fd481;
	add.s32 	%r579, %r3663, 1;
	setp.lt.u32 	%p71, %r3663, 9;
	and.pred  	%p72, %p70, %p71;
	mov.u32 	%r3663, %r579;
	@%p72 bra 	$L__BB3_1420;
	setp.leu.f64 	%p73, %fd480, %fd481;
	selp.u32 	%r3664, 1, 0, %p73;
$L__BB3_1422:
	mov.u32 	%r996, %tid.x;
	mad.lo.s32 	%r997, %r996, 11, 5;
	setp.ge.s32 	%p74, %r997, %r520;
	mov.b32 	%r3666, 1;
	@%p74 bra 	$L__BB3_1453;
	and.b64  	%rd2771, %rd1945, -4294967296;
	setp.ne.s64 	%p75, %rd2771, 0;
	@%p75 bra 	$L__BB3_1425;
	cvt.u32.u64 	%r998, %rd1945;
	div.u32 	%r999, %r998, %r747;
	mul.lo.s32 	%r1000, %r999, %r747;
	sub.s32 	%r1001, %r998, %r1000;
	cvt.u64.u32 	%rd5352, %r999;
	cvt.u64.u32 	%rd5353, %r1001;
	bra.uni 	$L__BB3_1426;
$L__BB3_1425:
	cvt.u64.u32 	%rd2772, %r747;
	div.u64 	%rd5352, %rd1945, %rd2772;
	mul.lo.s64 	%rd2773, %rd5352, %rd2772;
	sub.s64 	%rd5353, %rd1945, %rd2773;
$L__BB3_1426:
	cvt.u32.u64 	%r582, %rd5353;
	and.b64  	%rd2774, %rd5352, -4294967296;
	setp.ne.s64 	%p76, %rd2774, 0;
	@%p76 bra 	$L__BB3_1428;
	cvt.u32.u64 	%r1002, %rd5352;
	div.u32 	%r1003, %r1002, %r746;
	mul.lo.s32 	%r1004, %r1003, %r746;
	sub.s32 	%r1005, %r1002, %r1004;
	cvt.u64.u32 	%rd5354, %r1003;
	cvt.u64.u32 	%rd5355, %r1005;
	bra.uni 	$L__BB3_1429;
$L__BB3_1428:
	cvt.u64.u32 	%rd2775, %r746;
	div.u64 	%rd5354, %rd5352, %rd2775;
	mul.lo.s64 	%rd2776, %rd5354, %rd2775;
	sub.s64 	%rd5355, %rd5352, %rd2776;
$L__BB3_1429:
	cvt.u32.u64 	%r583, %rd5355;
	and.b64  	%rd2777, %rd5354, -4294967296;
	setp.ne.s64 	%p77, %rd2777, 0;
	@%p77 bra 	$L__BB3_1431;
	cvt.u32.u64 	%r1006, %rd5354;
	div.u32 	%r1007, %r1006, %r745;
	mul.lo.s32 	%r1008, %r1007, %r745;
	sub.s32 	%r1009, %r1006, %r1008;
	cvt.u64.u32 	%rd5356, %r1007;
	cvt.u64.u32 	%rd5357, %r1009;
	bra.uni 	$L__BB3_1432;
$L__BB3_1431:
	cvt.u64.u32 	%rd2778, %r745;
	div.u64 	%rd5356, %rd5354, %rd2778;
	mul.lo.s64 	%rd2779, %rd5356, %rd2778;
	sub.s64 	%rd5357, %rd5354, %rd2779;
$L__BB3_1432:
	cvt.u32.u64 	%r584, %rd5357;
	and.b64  	%rd2780, %rd5356, -4294967296;
	setp.ne.s64 	%p78, %rd2780, 0;
	@%p78 bra 	$L__BB3_1434;
	cvt.u32.u64 	%r1010, %rd5356;
	div.u32 	%r1011, %r1010, %r744;
	mul.lo.s32 	%r1012, %r1011, %r744;
	sub.s32 	%r1013, %r1010, %r1012;
	cvt.u64.u32 	%rd5358, %r1011;
	cvt.u64.u32 	%rd5359, %r1013;
	bra.uni 	$L__BB3_1435;
$L__BB3_1434:
	cvt.u64.u32 	%rd2781, %r744;
	div.u64 	%rd5358, %rd5356, %rd2781;
	mul.lo.s64 	%rd2782, %rd5358, %rd2781;
	sub.s64 	%rd5359, %rd5356, %rd2782;
$L__BB3_1435:
	cvt.u32.u64 	%r585, %rd5359;
	and.b64  	%rd2783, %rd5358, -4294967296;
	setp.ne.s64 	%p79, %rd2783, 0;
	@%p79 bra 	$L__BB3_1437;
	cvt.u32.u64 	%r1014, %rd5358;
	div.u32 	%r1015, %r1014, %r743;
	mul.lo.s32 	%r1016, %r1015, %r743;
	sub.s32 	%r1017, %r1014, %r1016;
	cvt.u64.u32 	%rd5360, %r1015;
	cvt.u64.u32 	%rd5361, %r1017;
	bra.uni 	$L__BB3_1438;
$L__BB3_1437:
	cvt.u64.u32 	%rd2784, %r743;
	div.u64 	%rd5360, %rd5358, %rd2784;
	mul.lo.s64 	%rd2785, %rd5360, %rd2784;
	sub.s64 	%rd5361, %rd5358, %rd2785;
$L__BB3_1438:
	cvt.u32.u64 	%r586, %rd5361;
	and.b64  	%rd2786, %rd5360, -4294967296;
	setp.ne.s64 	%p80, %rd2786, 0;
	@%p80 bra 	$L__BB3_1440;
	cvt.u32.u64 	%r1018, %rd5360;
	div.u32 	%r1019, %r1018, %r742;
	mul.lo.s32 	%r1020, %r1019, %r742;
	sub.s32 	%r1021, %r1018, %r1020;
	cvt.u64.u32 	%rd5362, %r1019;
	cvt.u64.u32 	%rd5363, %r1021;
	bra.uni 	$L__BB3_1441;
$L__BB3_1440:
	cvt.u64.u32 	%rd2787, %r742;
	div.u64 	%rd5362, %rd5360, %rd2787;
	mul.lo.s64 	%rd2788, %rd5362, %rd2787;
	sub.s64 	%rd5363, %rd5360, %rd2788;
$L__BB3_1441:
	cvt.u32.u64 	%r587, %rd5363;
	and.b64  	%rd2789, %rd5362, -4294967296;
	setp.ne.s64 	%p81, %rd2789, 0;
	@%p81 bra 	$L__BB3_1443;
	cvt.u32.u64 	%r1022, %rd5362;
	div.u32 	%r1023, %r1022, %r741;
	mul.lo.s32 	%r1024, %r1023, %r741;
	sub.s32 	%r1025, %r1022, %r1024;
	cvt.u64.u32 	%rd5364, %r1023;
	cvt.u64.u32 	%rd5365, %r1025;
	bra.uni 	$L__BB3_1444;
$L__BB3_1443:
	cvt.u64.u32 	%rd2790, %r741;
	div.u64 	%rd5364, %rd5362, %rd2790;
	mul.lo.s64 	%rd2791, %rd5364, %rd2790;
	sub.s64 	%rd5365, %rd5362, %rd2791;
$L__BB3_1444:
	cvt.u32.u64 	%r588, %rd5365;
	and.b64  	%rd2792, %rd5364, -4294967296;
	setp.ne.s64 	%p82, %rd2792, 0;
	@%p82 bra 	$L__BB3_1446;
	cvt.u32.u64 	%r1026, %rd5364;
	div.u32 	%r1027, %r1026, %r740;
	mul.lo.s32 	%r1028, %r1027, %r740;
	sub.s32 	%r1029, %r1026, %r1028;
	cvt.u64.u32 	%rd5366, %r1027;
	cvt.u64.u32 	%rd5367, %r1029;
	bra.uni 	$L__BB3_1447;
$L__BB3_1446:
	cvt.u64.u32 	%rd2793, %r740;
	div.u64 	%rd5366, %rd5364, %rd2793;
	mul.lo.s64 	%rd2794, %rd5366, %rd2793;
	sub.s64 	%rd5367, %rd5364, %rd2794;
$L__BB3_1447:
	cvt.u32.u64 	%r589, %rd5367;
	and.b64  	%rd2795, %rd5366, -4294967296;
	setp.ne.s64 	%p83, %rd2795, 0;
	@%p83 bra 	$L__BB3_1449;
	cvt.u32.u64 	%r1030, %rd5366;
	div.u32 	%r1031, %r1030, %r739;
	mul.lo.s32 	%r1032, %r1031, %r739;
	sub.s32 	%r1033, %r1030, %r1032;
	cvt.u64.u32 	%rd5368, %r1031;
	cvt.u64.u32 	%rd5369, %r1033;
	bra.uni 	$L__BB3_1450;
$L__BB3_1449:
	cvt.u64.u32 	%rd2796, %r739;
	div.u64 	%rd5368, %rd5366, %rd2796;
	mul.lo.s64 	%rd2797, %rd5368, %rd2796;
	sub.s64 	%rd5369, %rd5366, %rd2797;
$L__BB3_1450:
	cvt.u32.u64 	%r1035, %rd5369;
	cvt.u32.u64 	%r1036, %rd5368;
	cvt.rn.f64.u32 	%fd783, %r1036;
	ld.const.f64 	%fd784, [d_b];
	fma.rn.f64 	%fd482, %fd411, %fd783, %fd784;
	cvt.rn.f64.u32 	%fd785, %r1035;
	ld.const.f64 	%fd786, [d_b+24];
	fma.rn.f64 	%fd483, %fd413, %fd785, %fd786;
	cvt.rn.f64.u32 	%fd787, %r589;
	ld.const.f64 	%fd788, [d_b+48];
	fma.rn.f64 	%fd484, %fd415, %fd787, %fd788;
	cvt.rn.f64.u32 	%fd789, %r588;
	ld.const.f64 	%fd790, [d_b+88];
	fma.rn.f64 	%fd485, %fd790, %fd789, %fd416;
	cvt.rn.f64.u32 	%fd791, %r587;
	ld.const.f64 	%fd792, [d_b+112];
	fma.rn.f64 	%fd486, %fd792, %fd791, %fd417;
	cvt.rn.f64.u32 	%fd793, %r586;
	ld.const.f64 	%fd794, [d_b+136];
	ld.const.f64 	%fd795, [d_b+120];
	fma.rn.f64 	%fd487, %fd794, %fd793, %fd795;
	cvt.rn.f64.u32 	%fd796, %r585;
	ld.const.f64 	%fd797, [d_b+160];
	ld.const.f64 	%fd798, [d_b+144];
	fma.rn.f64 	%fd488, %fd797, %fd796, %fd798;
	cvt.rn.f64.u32 	%fd799, %r584;
	ld.const.f64 	%fd800, [d_b+184];
	ld.const.f64 	%fd801, [d_b+168];
	fma.rn.f64 	%fd489, %fd800, %fd799, %fd801;
	cvt.rn.f64.u32 	%fd802, %r583;
	ld.const.f64 	%fd803, [d_b+208];
	ld.const.f64 	%fd804, [d_b+192];
	fma.rn.f64 	%fd490, %fd803, %fd802, %fd804;
	cvt.rn.f64.u32 	%fd805, %r582;
	ld.const.f64 	%fd806, [d_b+232];
	ld.const.f64 	%fd807, [d_b+216];
	fma.rn.f64 	%fd491, %fd806, %fd805, %fd807;
	mov.b32 	%r3665, 0;
	mov.u64 	%rd2799, d_a;
$L__BB3_1451:
	mul.lo.s32 	%r1037, %r3665, 12;
	mul.wide.u32 	%rd2798, %r1037, 8;
	add.s64 	%rd2800, %rd2799, %rd2798;
	ld.const.f64 	%fd808, [%rd2800];
	ld.const.f64 	%fd809, [%rd2800+8];
	mul.f64 	%fd810, %fd483, %fd809;
	fma.rn.f64 	%fd811, %fd482, %fd808, %fd810;
	ld.const.f64 	%fd812, [%rd2800+16];
	fma.rn.f64 	%fd813, %fd484, %fd812, %fd811;
	ld.const.f64 	%fd814, [%rd2800+24];
	fma.rn.f64 	%fd815, %fd485, %fd814, %fd813;
	ld.const.f64 	%fd816, [%rd2800+32];
	fma.rn.f64 	%fd817, %fd486, %fd816, %fd815;
	ld.const.f64 	%fd818, [%rd2800+40];
	fma.rn.f64 	%fd819, %fd487, %fd818, %fd817;
	ld.const.f64 	%fd820, [%rd2800+48];
	fma.rn.f64 	%fd821, %fd488, %fd820, %fd819;
	ld.const.f64 	%fd822, [%rd2800+56];
	fma.rn.f64 	%fd823, %fd489, %fd822, %fd821;
	ld.const.f64 	%fd824, [%rd2800+64];
	fma.rn.f64 	%fd825, %fd490, %fd824, %fd823;
	ld.const.f64 	%fd826, [%rd2800+72];
	fma.rn.f64 	%fd827, %fd491, %fd826, %fd825;
	ld.const.f64 	%fd828, [%rd2800+80];
	sub.f64 	%fd829, %fd827, %fd828;
	abs.f64 	%fd492, %fd829;
	ld.const.f64 	%fd830, [%rd2800+88];
	mul.f64 	%fd493, %fd554, %fd830;
	setp.leu.f64 	%p84, %fd492, %fd493;
	add.s32 	%r591, %r3665, 1;
	setp.lt.u32 	%p85, %r3665, 9;
	and.pred  	%p86, %p84, %p85;
	mov.u32 	%r3665, %r591;
	@%p86 bra 	$L__BB3_1451;
	setp.leu.f64 	%p87, %fd492, %fd493;
	selp.u32 	%r3666, 1, 0, %p87;
$L__BB3_1453:
	mov.u32 	%r1039, %tid.x;
	mad.lo.s32 	%r1040, %r1039, 11, 6;
	setp.ge.s32 	%p88, %r1040, %r520;
	mov.b32 	%r3668, 1;
	@%p88 bra 	$L__BB3_1484;
	and.b64  	%rd2801, %rd1946, -4294967296;
	setp.ne.s64 	%p89, %rd2801, 0;
	@%p89 bra 	$L__BB3_1456;
	cvt.u32.u64 	%r1041, %rd1946;
	div.u32 	%r1042, %r1041, %r747;
	mul.lo.s32 	%r1043, %r1042, %r747;
	sub.s32 	%r1044, %r1041, %r1043;
	cvt.u64.u32 	%rd5370, %r1042;
	cvt.u64.u32 	%rd5371, %r1044;
	bra.uni 	$L__BB3_1457;
$L__BB3_1456:
	cvt.u64.u32 	%rd2802, %r747;
	div.u64 	%rd5370, %rd1946, %rd2802;
	mul.lo.s64 	%rd2803, %rd5370, %rd2802;
	sub.s64 	%rd5371, %rd1946, %rd2803;
$L__BB3_1457:
	cvt.u32.u64 	%r594, %rd5371;
	and.b64  	%rd2804, %rd5370, -4294967296;
	setp.ne.s64 	%p90, %rd2804, 0;
	@%p90 bra 	$L__BB3_1459;
	cvt.u32.u64 	%r1045, %rd5370;
	div.u32 	%r1046, %r1045, %r746;
	mul.lo.s32 	%r1047, %r1046, %r746;
	sub.s32 	%r1048, %r1045, %r1047;
	cvt.u64.u32 	%rd5372, %r1046;
	cvt.u64.u32 	%rd5373, %r1048;
	bra.uni 	$L__BB3_1460;
$L__BB3_1459:
	cvt.u64.u32 	%rd2805, %r746;
	div.u64 	%rd5372, %rd5370, %rd2805;
	mul.lo.s64 	%rd2806, %rd5372, %rd2805;
	sub.s64 	%rd5373, %rd5370, %rd2806;
$L__BB3_1460:
	cvt.u32.u64 	%r595, %rd5373;
	and.b64  	%rd2807, %rd5372, -4294967296;
	setp.ne.s64 	%p91, %rd2807, 0;
	@%p91 bra 	$L__BB3_1462;
	cvt.u32.u64 	%r1049, %rd5372;
	div.u32 	%r1050, %r1049, %r745;
	mul.lo.s32 	%r1051, %r1050, %r745;
	sub.s32 	%r1052, %r1049, %r1051;
	cvt.u64.u32 	%rd5374, %r1050;
	cvt.u64.u32 	%rd5375, %r1052;
	bra.uni 	$L__BB3_1463;
$L__BB3_1462:
	cvt.u64.u32 	%rd2808, %r745;
	div.u64 	%rd5374, %rd5372, %rd2808;
	mul.lo.s64 	%rd2809, %rd5374, %rd2808;
	sub.s64 	%rd5375, %rd5372, %rd2809;
$L__BB3_1463:
	cvt.u32.u64 	%r596, %rd5375;
	and.b64  	%rd2810, %rd5374, -4294967296;
	setp.ne.s64 	%p92, %rd2810, 0;
	@%p92 bra 	$L__BB3_1465;
	cvt.u32.u64 	%r1053, %rd5374;
	div.u32 	%r1054, %r1053, %r744;
	mul.lo.s32 	%r1055, %r1054, %r744;
	sub.s32 	%r1056, %r1053, %r1055;
	cvt.u64.u32 	%rd5376, %r1054;
	cvt.u64.u32 	%rd5377, %r1056;
	bra.uni 	$L__BB3_1466;
$L__BB3_1465:
	cvt.u64.u32 	%rd2811, %r744;
	div.u64 	%rd5376, %rd5374, %rd2811;
	mul.lo.s64 	%rd2812, %rd5376, %rd2811;
	sub.s64 	%rd5377, %rd5374, %rd2812;
$L__BB3_1466:
	cvt.u32.u64 	%r597, %rd5377;
	and.b64  	%rd2813, %rd5376, -4294967296;
	setp.ne.s64 	%p93, %rd2813, 0;
	@%p93 bra 	$L__BB3_1468;
	cvt.u32.u64 	%r1057, %rd5376;
	div.u32 	%r1058, %r1057, %r743;
	mul.lo.s32 	%r1059, %r1058, %r743;
	sub.s32 	%r1060, %r1057, %r1059;
	cvt.u64.u32 	%rd5378, %r1058;
	cvt.u64.u32 	%rd5379, %r1060;
	bra.uni 	$L__BB3_1469;
$L__BB3_1468:
	cvt.u64.u32 	%rd2814, %r743;
	div.u64 	%rd5378, %rd5376, %rd2814;
	mul.lo.s64 	%rd2815, %rd5378, %rd2814;
	sub.s64 	%rd5379, %rd5376, %rd2815;
$L__BB3_1469:
	cvt.u32.u64 	%r598, %rd5379;
	and.b64  	%rd2816, %rd5378, -4294967296;
	setp.ne.s64 	%p94, %rd2816, 0;
	@%p94 bra 	$L__BB3_1471;
	cvt.u32.u64 	%r1061, %rd5378;
	div.u32 	%r1062, %r1061, %r742;
	mul.lo.s32 	%r1063, %r1062, %r742;
	sub.s32 	%r1064, %r1061, %r1063;
	cvt.u64.u32 	%rd5380, %r1062;
	cvt.u64.u32 	%rd5381, %r1064;
	bra.uni 	$L__BB3_1472;
$L__BB3_1471:
	cvt.u64.u32 	%rd2817, %r742;
	div.u64 	%rd5380, %rd5378, %rd2817;
	mul.lo.s64 	%rd2818, %rd5380, %rd2817;
	sub.s64 	%rd5381, %rd5378, %rd2818;
$L__BB3_1472:
	cvt.u32.u64 	%r599, %rd5381;
	and.b64  	%rd2819, %rd5380, -4294967296;
	setp.ne.s64 	%p95, %rd2819, 0;
	@%p95 bra 	$L__BB3_1474;
	cvt.u32.u64 	%r1065, %rd5380;
	div.u32 	%r1066, %r1065, %r741;
	mul.lo.s32 	%r1067, %r1066, %r741;
	sub.s32 	%r1068, %r1065, %r1067;
	cvt.u64.u32 	%rd5382, %r1066;
	cvt.u64.u32 	%rd5383, %r1068;
	bra.uni 	$L__BB3_1475;
$L__BB3_1474:
	cvt.u64.u32 	%rd2820, %r741;
	div.u64 	%rd5382, %rd5380, %rd2820;
	mul.lo.s64 	%rd2821, %rd5382, %rd2820;
	sub.s64 	%rd5383, %rd5380, %rd2821;
$L__BB3_1475:
	cvt.u32.u64 	%r600, %rd5383;
	and.b64  	%rd2822, %rd5382, -4294967296;
	setp.ne.s64 	%p96, %rd2822, 0;
	@%p96 bra 	$L__BB3_1477;
	cvt.u32.u64 	%r1069, %rd5382;
	div.u32 	%r1070, %r1069, %r740;
	mul.lo.s32 	%r1071, %r1070, %r740;
	sub.s32 	%r1072, %r1069, %r1071;
	cvt.u64.u32 	%rd5384, %r1070;
	cvt.u64.u32 	%rd5385, %r1072;
	bra.uni 	$L__BB3_1478;
$L__BB3_1477:
	cvt.u64.u32 	%rd2823, %r740;
	div.u64 	%rd5384, %rd5382, %rd2823;
	mul.lo.s64 	%rd2824, %rd5384, %rd2823;
	sub.s64 	%rd5385, %rd5382, %rd2824;
$L__BB3_1478:
	cvt.u32.u64 	%r601, %rd5385;
	and.b64  	%rd2825, %rd5384, -4294967296;
	setp.ne.s64 	%p97, %rd2825, 0;
	@%p97 bra 	$L__BB3_1480;
	cvt.u32.u64 	%r1073, %rd5384;
	div.u32 	%r1074, %r1073, %r739;
	mul.lo.s32 	%r1075, %r1074, %r739;
	sub.s32 	%r1076, %r1073, %r1075;
	cvt.u64.u32 	%rd5386, %r1074;
	cvt.u64.u32 	%rd5387, %r1076;
	bra.uni 	$L__BB3_1481;
$L__BB3_1480:
	cvt.u64.u32 	%rd2826, %r739;
	div.u64 	%rd5386, %rd5384, %rd2826;
	mul.lo.s64 	%rd2827, %rd5386, %rd2826;
	sub.s64 	%rd5387, %rd5384, %rd2827;
$L__BB3_1481:
	cvt.u32.u64 	%r1078, %rd5387;
	cvt.u32.u64 	%r1079, %rd5386;
	cvt.rn.f64.u32 	%fd831, %r1079;
	ld.const.f64 	%fd832, [d_b];
	fma.rn.f64 	%fd494, %fd411, %fd831, %fd832;
	cvt.rn.f64.u32 	%fd833, %r1078;
	ld.const.f64 	%fd834, [d_b+24];
	fma.rn.f64 	%fd495, %fd413, %fd833, %fd834;
	cvt.rn.f64.u32 	%fd835, %r601;
	ld.const.f64 	%fd836, [d_b+48];
	fma.rn.f64 	%fd496, %fd415, %fd835, %fd836;
	cvt.rn.f64.u32 	%fd837, %r600;
	ld.const.f64 	%fd838, [d_b+88];
	fma.rn.f64 	%fd497, %fd838, %fd837, %fd416;
	cvt.rn.f64.u32 	%fd839, %r599;
	ld.const.f64 	%fd840, [d_b+112];
	fma.rn.f64 	%fd498, %fd840, %fd839, %fd417;
	cvt.rn.f64.u32 	%fd841, %r598;
	ld.const.f64 	%fd842, [d_b+136];
	ld.const.f64 	%fd843, [d_b+120];
	fma.rn.f64 	%fd499, %fd842, %fd841, %fd843;
	cvt.rn.f64.u32 	%fd844, %r597;
	ld.const.f64 	%fd845, [d_b+160];
	ld.const.f64 	%fd846, [d_b+144];
	fma.rn.f64 	%fd500, %fd845, %fd844, %fd846;
	cvt.rn.f64.u32 	%fd847, %r596;
	ld.const.f64 	%fd848, [d_b+184];
	ld.const.f64 	%fd849, [d_b+168];
	fma.rn.f64 	%fd501, %fd848, %fd847, %fd849;
	cvt.rn.f64.u32 	%fd850, %r595;
	ld.const.f64 	%fd851, [d_b+208];
	ld.const.f64 	%fd852, [d_b+192];
	fma.rn.f64 	%fd502, %fd851, %fd850, %fd852;
	cvt.rn.f64.u32 	%fd853, %r594;
	ld.const.f64 	%fd854, [d_b+232];
	ld.const.f64 	%fd855, [d_b+216];
	fma.rn.f64 	%fd503, %fd854, %fd853, %fd855;
	mov.b32 	%r3667, 0;
	mov.u64 	%rd2829, d_a;
$L__BB3_1482:
	mul.lo.s32 	%r1080, %r3667, 12;
	mul.wide.u32 	%rd2828, %r1080, 8;
	add.s64 	%rd2830, %rd2829, %rd2828;
	ld.const.f64 	%fd856, [%rd2830];
	ld.const.f64 	%fd857, [%rd2830+8];
	mul.f64 	%fd858, %fd495, %fd857;
	fma.rn.f64 	%fd859, %fd494, %fd856, %fd858;
	ld.const.f64 	%fd860, [%rd2830+16];
	fma.rn.f64 	%fd861, %fd496, %fd860, %fd859;
	ld.const.f64 	%fd862, [%rd2830+24];
	fma.rn.f64 	%fd863, %fd497, %fd862, %fd861;
	ld.const.f64 	%fd864, [%rd2830+32];
	fma.rn.f64 	%fd865, %fd498, %fd864, %fd863;
	ld.const.f64 	%fd866, [%rd2830+40];
	fma.rn.f64 	%fd867, %fd499, %fd866, %fd865;
	ld.const.f64 	%fd868, [%rd2830+48];
	fma.rn.f64 	%fd869, %fd500, %fd868, %fd867;
	ld.const.f64 	%fd870, [%rd2830+56];
	fma.rn.f64 	%fd871, %fd501, %fd870, %fd869;
	ld.const.f64 	%fd872, [%rd2830+64];
	fma.rn.f64 	%fd873, %fd502, %fd872, %fd871;
	ld.const.f64 	%fd874, [%rd2830+72];
	fma.rn.f64 	%fd875, %fd503, %fd874, %fd873;
	ld.const.f64 	%fd876, [%rd2830+80];
	sub.f64 	%fd877, %fd875, %fd876;
	abs.f64 	%fd504, %fd877;
	ld.const.f64 	%fd878, [%rd2830+88];
	mul.f64 	%fd505, %fd554, %fd878;
	setp.leu.f64 	%p98, %fd504, %fd505;
	add.s32 	%r603, %r3667, 1;
	setp.lt.u32 	%p99, %r3667, 9;
	and.pred  	%p100, %p98, %p99;
	mov.u32 	%r3667, %r603;
	@%p100 bra 	$L__BB3_1482;
	setp.leu.f64 	%p101, %fd504, %fd505;
	selp.u32 	%r3668, 1, 0, %p101;
$L__BB3_1484:
	mov.u32 	%r1082, %tid.x;
	mad.lo.s32 	%r1083, %r1082, 11, 7;
	setp.ge.s32 	%p102, %r1083, %r520;
	mov.b32 	%r3670, 1;
	@%p102 bra 	$L__BB3_1515;
	and.b64  	%rd2831, %rd1947, -4294967296;
	setp.ne.s64 	%p103, %rd2831, 0;
	@%p103 bra 	$L__BB3_1487;
	cvt.u32.u64 	%r1084, %rd1947;
	div.u32 	%r1085, %r1084, %r747;
	mul.lo.s32 	%r1086, %r1085, %r747;
	sub.s32 	%r1087, %r1084, %r1086;
	cvt.u64.u32 	%rd5388, %r1085;
	cvt.u64.u32 	%rd5389, %r1087;
	bra.uni 	$L__BB3_1488;
$L__BB3_1487:
	cvt.u64.u32 	%rd2832, %r747;
	div.u64 	%rd5388, %rd1947, %rd2832;
	mul.lo.s64 	%rd2833, %rd5388, %rd2832;
	sub.s64 	%rd5389, %rd1947, %rd2833;
$L__BB3_1488:
	cvt.u32.u64 	%r606, %rd5389;
	and.b64  	%rd2834, %rd5388, -4294967296;
	setp.ne.s64 	%p104, %rd2834, 0;
	@%p104 bra 	$L__BB3_1490;
	cvt.u32.u64 	%r1088, %rd5388;
	div.u32 	%r1089, %r1088, %r746;
	mul.lo.s32 	%r1090, %r1089, %r746;
	sub.s32 	%r1091, %r1088, %r1090;
	cvt.u64.u32 	%rd5390, %r1089;
	cvt.u64.u32 	%rd5391, %r1091;
	bra.uni 	$L__BB3_1491;
$L__BB3_1490:
	cvt.u64.u32 	%rd2835, %r746;
	div.u64 	%rd5390, %rd5388, %rd2835;
	mul.lo.s64 	%rd2836, %rd5390, %rd2835;
	sub.s64 	%rd5391, %rd5388, %rd2836;
$L__BB3_1491:
	cvt.u32.u64 	%r607, %rd5391;
	and.b64  	%rd2837, %rd5390, -4294967296;
	setp.ne.s64 	%p105, %rd2837, 0;
	@%p105 bra 	$L__BB3_1493;
	cvt.u32.u64 	%r1092, %rd5390;
	div.u32 	%r1093, %r1092, %r745;
	mul.lo.s32 	%r1094, %r1093, %r745;
	sub.s32 	%r1095, %r1092, %r1094;
	cvt.u64.u32 	%rd5392, %r1093;
	cvt.u64.u32 	%rd5393, %r1095;
	bra.uni 	$L__BB3_1494;
$L__BB3_1493:
	cvt.u64.u32 	%rd2838, %r745;
	div.u64 	%rd5392, %rd5390, %rd2838;
	mul.lo.s64 	%rd2839, %rd5392, %rd2838;
	sub.s64 	%rd5393, %rd5390, %rd2839;
$L__BB3_1494:
	cvt.u32.u64 	%r608, %rd5393;
	and.b64  	%rd2840, %rd5392, -4294967296;
	setp.ne.s64 	%p106, %rd2840, 0;
	@%p106 bra 	$L__BB3_1496;
	cvt.u32.u64 	%r1096, %rd5392;
	div.u32 	%r1097, %r1096, %r744;
	mul.lo.s32 	%r1098, %r1097, %r744;
	sub.s32 	%r1099, %r1096, %r1098;
	cvt.u64.u32 	%rd5394, %r1097;
	cvt.u64.u32 	%rd5395, %r1099;
	bra.uni 	$L__BB3_1497;
$L__BB3_1496:
	cvt.u64.u32 	%rd2841, %r744;
	div.u64 	%rd5394, %rd5392, %rd2841;
	mul.lo.s64 	%rd2842, %rd5394, %rd2841;
	sub.s64 	%rd5395, %rd5392, %rd2842;
$L__BB3_1497:
	cvt.u32.u64 	%r609, %rd5395;
	and.b64  	%rd2843, %rd5394, -4294967296;
	setp.ne.s64 	%p107, %rd2843, 0;
	@%p107 bra 	$L__BB3_1499;
	cvt.u32.u64 	%r1100, %rd5394;
	div.u32 	%r1101, %r1100, %r743;
	mul.lo.s32 	%r1102, %r1101, %r743;
	sub.s32 	%r1103, %r1100, %r1102;
	cvt.u64.u32 	%rd5396, %r1101;
	cvt.u64.u32 	%rd5397, %r1103;
	bra.uni 	$L__BB3_1500;
$L__BB3_1499:
	cvt.u64.u32 	%rd2844, %r743;
	div.u64 	%rd5396, %rd5394, %rd2844;
	mul.lo.s64 	%rd2845, %rd5396, %rd2844;
	sub.s64 	%rd5397, %rd5394, %rd2845;
$L__BB3_1500:
	cvt.u32.u64 	%r610, %rd5397;
	and.b64  	%rd2846, %rd5396, -4294967296;
	setp.ne.s64 	%p108, %rd2846, 0;
	@%p108 bra 	$L__BB3_1502;
	cvt.u32.u64 	%r1104, %rd5396;
	div.u32 	%r1105, %r1104, %r742;
	mul.lo.s32 	%r1106, %r1105, %r742;
	sub.s32 	%r1107, %r1104, %r1106;
	cvt.u64.u32 	%rd5398, %r1105;
	cvt.u64.u32 	%rd5399, %r1107;
	bra.uni 	$L__BB3_1503;
$L__BB3_1502:
	cvt.u64.u32 	%rd2847, %r742;
	div.u64 	%rd5398, %rd5396, %rd2847;
	mul.lo.s64 	%rd2848, %rd5398, %rd2847;
	sub.s64 	%rd5399, %rd5396, %rd2848;
$L__BB3_1503:
	cvt.u32.u64 	%r611, %rd5399;
	and.b64  	%rd2849, %rd5398, -4294967296;
	setp.ne.s64 	%p109, %rd2849, 0;
	@%p109 bra 	$L__BB3_1505;
	cvt.u32.u64 	%r1108, %rd5398;
	div.u32 	%r1109, %r1108, %r741;
	mul.lo.s32 	%r1110, %r1109, %r741;
	sub.s32 	%r1111, %r1108, %r1110;
	cvt.u64.u32 	%rd5400, %r1109;
	cvt.u64.u32 	%rd5401, %r1111;
	bra.uni 	$L__BB3_1506;
$L__BB3_1505:
	cvt.u64.u32 	%rd2850, %r741;
	div.u64 	%rd5400, %rd5398, %rd2850;
	mul.lo.s64 	%rd2851, %rd5400, %rd2850;
	sub.s64 	%rd5401, %rd5398, %rd2851;
$L__BB3_1506:
	cvt.u32.u64 	%r612, %rd5401;
	and.b64  	%rd2852, %rd5400, -4294967296;
	setp.ne.s64 	%p110, %rd2852, 0;
	@%p110 bra 	$L__BB3_1508;
	cvt.u32.u64 	%r1112, %rd5400;
	div.u32 	%r1113, %r1112, %r740;
	mul.lo.s32 	%r1114, %r1113, %r740;
	sub.s32 	%r1115, %r1112, %r1114;
	cvt.u64.u32 	%rd5402, %r1113;
	cvt.u64.u32 	%rd5403, %r1115;
	bra.uni 	$L__BB3_1509;
$L__BB3_1508:
	cvt.u64.u32 	%rd2853, %r740;
	div.u64 	%rd5402, %rd5400, %rd2853;
	mul.lo.s64 	%rd2854, %rd5402, %rd2853;
	sub.s64 	%rd5403, %rd5400, %rd2854;
$L__BB3_1509:
	cvt.u32.u64 	%r613, %rd5403;
	and.b64  	%rd2855, %rd5402, -4294967296;
	setp.ne.s64 	%p111, %rd2855, 0;
	@%p111 bra 	$L__BB3_1511;
	cvt.u32.u64 	%r1116, %rd5402;
	div.u32 	%r1117, %r1116, %r739;
	mul.lo.s32 	%r1118, %r1117, %r739;
	sub.s32 	%r1119, %r1116, %r1118;
	cvt.u64.u32 	%rd5404, %r1117;
	cvt.u64.u32 	%rd5405, %r1119;
	bra.uni 	$L__BB3_1512;
$L__BB3_1511:
	cvt.u64.u32 	%rd2856, %r739;
	div.u64 	%rd5404, %rd5402, %rd2856;
	mul.lo.s64 	%rd2857, %rd5404, %rd2856;
	sub.s64 	%rd5405, %rd5402, %rd2857;
$L__BB3_1512:
	cvt.u32.u64 	%r1121, %rd5405;
	cvt.u32.u64 	%r1122, %rd5404;
	cvt.rn.f64.u32 	%fd879, %r1122;
	ld.const.f64 	%fd880, [d_b];
	fma.rn.f64 	%fd506, %fd411, %fd879, %fd880;
	cvt.rn.f64.u32 	%fd881, %r1121;
	ld.const.f64 	%fd882, [d_b+24];
	fma.rn.f64 	%fd507, %fd413, %fd881, %fd882;
	cvt.rn.f64.u32 	%fd883, %r613;
	ld.const.f64 	%fd884, [d_b+48];
	fma.rn.f64 	%fd508, %fd415, %fd883, %fd884;
	cvt.rn.f64.u32 	%fd885, %r612;
	ld.const.f64 	%fd886, [d_b+88];
	fma.rn.f64 	%fd509, %fd886, %fd885, %fd416;
	cvt.rn.f64.u32 	%fd887, %r611;
	ld.const.f64 	%fd888, [d_b+112];
	ld.const.f64 	%fd889, [d_b+96];
	fma.rn.f64 	%fd510, %fd888, %fd887, %fd889;
	cvt.rn.f64.u32 	%fd890, %r610;
	ld.const.f64 	%fd891, [d_b+136];
	ld.const.f64 	%fd892, [d_b+120];
	fma.rn.f64 	%fd511, %fd891, %fd890, %fd892;
	cvt.rn.f64.u32 	%fd893, %r609;
	ld.const.f64 	%fd894, [d_b+160];
	ld.const.f64 	%fd895, [d_b+144];
	fma.rn.f64 	%fd512, %fd894, %fd893, %fd895;
	cvt.rn.f64.u32 	%fd896, %r608;
	ld.const.f64 	%fd897, [d_b+184];
	ld.const.f64 	%fd898, [d_b+168];
	fma.rn.f64 	%fd513, %fd897, %fd896, %fd898;
	cvt.rn.f64.u32 	%fd899, %r607;
	ld.const.f64 	%fd900, [d_b+208];
	ld.const.f64 	%fd901, [d_b+192];
	fma.rn.f64 	%fd514, %fd900, %fd899, %fd901;
	cvt.rn.f64.u32 	%fd902, %r606;
	ld.const.f64 	%fd903, [d_b+232];
	ld.const.f64 	%fd904, [d_b+216];
	fma.rn.f64 	%fd515, %fd903, %fd902, %fd904;
	mov.b32 	%r3669, 0;
	mov.u64 	%rd2859, d_a;
$L__BB3_1513:
	mul.lo.s32 	%r1123, %r3669, 12;
	mul.wide.u32 	%rd2858, %r1123, 8;
	add.s64 	%rd2860, %rd2859, %rd2858;
	ld.const.f64 	%fd905, [%rd2860];
	ld.const.f64 	%fd906, [%rd2860+8];
	mul.f64 	%fd907, %fd507, %fd906;
	fma.rn.f64 	%fd908, %fd506, %fd905, %fd907;
	ld.const.f64 	%fd909, [%rd2860+16];
	fma.rn.f64 	%fd910, %fd508, %fd909, %fd908;
	ld.const.f64 	%fd911, [%rd2860+24];
	fma.rn.f64 	%fd912, %fd509, %fd911, %fd910;
	ld.const.f64 	%fd913, [%rd2860+32];
	fma.rn.f64 	%fd914, %fd510, %fd913, %fd912;
	ld.const.f64 	%fd915, [%rd2860+40];
	fma.rn.f64 	%fd916, %fd511, %fd915, %fd914;
	ld.const.f64 	%fd917, [%rd2860+48];
	fma.rn.f64 	%fd918, %fd512, %fd917, %fd916;
	ld.const.f64 	%fd919, [%rd2860+56];
	fma.rn.f64 	%fd920, %fd513, %fd919, %fd918;
	ld.const.f64 	%fd921, [%rd2860+64];
	fma.rn.f64 	%fd922, %fd514, %fd921, %fd920;
	ld.const.f64 	%fd923, [%rd2860+72];
	fma.rn.f64 	%fd924, %fd515, %fd923, %fd922;
	ld.const.f64 	%fd925, [%rd2860+80];
	sub.f64 	%fd926, %fd924, %fd925;
	abs.f64 	%fd516, %fd926;
	ld.const.f64 	%fd927, [%rd2860+88];
	mul.f64 	%fd517, %fd554, %fd927;
	setp.leu.f64 	%p112, %fd516, %fd517;
	add.s32 	%r615, %r3669, 1;
	setp.lt.u32 	%p113, %r3669, 9;
	and.pred  	%p114, %p112, %p113;
	mov.u32 	%r3669, %r615;
	@%p114 bra 	$L__BB3_1513;
	setp.leu.f64 	%p115, %fd516, %fd517;
	selp.u32 	%r3670, 1, 0, %p115;
$L__BB3_1515:
	mov.u32 	%r1125, %tid.x;
	mad.lo.s32 	%r1126, %r1125, 11, 8;
	setp.ge.s32 	%p116, %r1126, %r520;
	mov.b32 	%r3672, 1;
	@%p116 bra 	$L__BB3_1546;
	and.b64  	%rd2861, %rd1948, -4294967296;
	setp.ne.s64 	%p117, %rd2861, 0;
	@%p117 bra 	$L__BB3_1518;
	cvt.u32.u64 	%r1127, %rd1948;
	div.u32 	%r1128, %r1127, %r747;
	mul.lo.s32 	%r1129, %r1128, %r747;
	sub.s32 	%r1130, %r1127, %r1129;
	cvt.u64.u32 	%rd5406, %r1128;
	cvt.u64.u32 	%rd5407, %r1130;
	bra.uni 	$L__BB3_1519;
$L__BB3_1518:
	cvt.u64.u32 	%rd2862, %r747;
	div.u64 	%rd5406, %rd1948, %rd2862;
	mul.lo.s64 	%rd2863, %rd5406, %rd2862;
	sub.s64 	%rd5407, %rd1948, %rd2863;
$L__BB3_1519:
	cvt.u32.u64 	%r618, %rd5407;
	and.b64  	%rd2864, %rd5406, -4294967296;
	setp.ne.s64 	%p118, %rd2864, 0;
	@%p118 bra 	$L__BB3_1521;
	cvt.u32.u64 	%r1131, %rd5406;
	div.u32 	%r1132, %r1131, %r746;
	mul.lo.s32 	%r1133, %r1132, %r746;
	sub.s32 	%r1134, %r1131, %r1133;
	cvt.u64.u32 	%rd5408, %r1132;
	cvt.u64.u32 	%rd5409, %r1134;
	bra.uni 	$L__BB3_1522;
$L__BB3_1521:
	cvt.u64.u32 	%rd2865, %r746;
	div.u64 	%rd5408, %rd5406, %rd2865;
	mul.lo.s64 	%rd2866, %rd5408, %rd2865;
	sub.s64 	%rd5409, %rd5406, %rd2866;
$L__BB3_1522:
	cvt.u32.u64 	%r619, %rd5409;
	and.b64  	%rd2867, %rd5408, -4294967296;
	setp.ne.s64 	%p119, %rd2867, 0;
	@%p119 bra 	$L__BB3_1524;
	cvt.u32.u64 	%r1135, %rd5408;
	div.u32 	%r1136, %r1135, %r745;
	mul.lo.s32 	%r1137, %r1136, %r745;
	sub.s32 	%r1138, %r1135, %r1137;
	cvt.u64.u32 	%rd5410, %r1136;
	cvt.u64.u32 	%rd5411, %r1138;
	bra.uni 	$L__BB3_1525;
$L__BB3_1524:
	cvt.u64.u32 	%rd2868, %r745;
	div.u64 	%rd5410, %rd5408, %rd2868;
	mul.lo.s64 	%rd2869, %rd5410, %rd2868;
	sub.s64 	%rd5411, %rd5408, %rd2869;
$L__BB3_1525:
	cvt.u32.u64 	%r620, %rd5411;
	and.b64  	%rd2870, %rd5410, -4294967296;
	setp.ne.s64 	%p120, %rd2870, 0;
	@%p120 bra 	$L__BB3_1527;
	cvt.u32.u64 	%r1139, %rd5410;
	div.u32 	%r1140, %r1139, %r744;
	mul.lo.s32 	%r1141, %r1140, %r744;
	sub.s32 	%r1142, %r1139, %r1141;
	cvt.u64.u32 	%rd5412, %r1140;
	cvt.u64.u32 	%rd5413, %r1142;
	bra.uni 	$L__BB3_1528;
$L__BB3_1527:
	cvt.u64.u32 	%rd2871, %r744;
	div.u64 	%rd5412, %rd5410, %rd2871;
	mul.lo.s64 	%rd2872, %rd5412, %rd2871;
	sub.s64 	%rd5413, %rd5410, %rd2872;
$L__BB3_1528:
	cvt.u32.u64 	%r621, %rd5413;
	and.b64  	%rd2873, %rd5412, -4294967296;
	setp.ne.s64 	%p121, %rd2873, 0;
	@%p121 bra 	$L__BB3_1530;
	cvt.u32.u64 	%r1143, %rd5412;
	div.u32 	%r1144, %r1143, %r743;
	mul.lo.s32 	%r1145, %r1144, %r743;
	sub.s32 	%r1146, %r1143, %r1145;
	cvt.u64.u32 	%rd5414, %r1144;
	cvt.u64.u32 	%rd5415, %r1146;
	bra.uni 	$L__BB3_1531;
$L__BB3_1530:
	cvt.u64.u32 	%rd2874, %r743;
	div.u64 	%rd5414, %rd5412, %rd2874;
	mul.lo.s64 	%rd2875, %rd5414, %rd2874;
	sub.s64 	%rd5415, %rd5412, %rd2875;
$L__BB3_1531:
	cvt.u32.u64 	%r622, %rd5415;
	and.b64  	%rd2876, %rd5414, -4294967296;
	setp.ne.s64 	%p122, %rd2876, 0;
	@%p122 bra 	$L__BB3_1533;
	cvt.u32.u64 	%r1147, %rd5414;
	div.u32 	%r1148, %r1147, %r742;
	mul.lo.s32 	%r1149, %r1148, %r742;
	sub.s32 	%r1150, %r1147, %r1149;
	cvt.u64.u32 	%rd5416, %r1148;
	cvt.u64.u32 	%rd5417, %r1150;
	bra.uni 	$L__BB3_1534;
$L__BB3_1533:
	cvt.u64.u32 	%rd2877, %r742;
	div.u64 	%rd5416, %rd5414, %rd2877;
	mul.lo.s64 	%rd2878, %rd5416, %rd2877;
	sub.s64 	%rd5417, %rd5414, %rd2878;
$L__BB3_1534:
	cvt.u32.u64 	%r623, %rd5417;
	and.b64  	%rd2879, %rd5416, -4294967296;
	setp.ne.s64 	%p123, %rd2879, 0;
	@%p123 bra 	$L__BB3_1536;
	cvt.u32.u64 	%r1151, %rd5416;
	div.u32 	%r1152, %r1151, %r741;
	mul.lo.s32 	%r1153, %r1152, %r741;
	sub.s32 	%r1154, %r1151, %r1153;
	cvt.u64.u32 	%rd5418, %r1152;
	cvt.u64.u32 	%rd5419, %r1154;
	bra.uni 	$L__BB3_1537;
$L__BB3_1536:
	cvt.u64.u32 	%rd2880, %r741;
	div.u64 	%rd5418, %rd5416, %rd2880;
	mul.lo.s64 	%rd2881, %rd5418, %rd2880;
	sub.s64 	%rd5419, %rd5416, %rd2881;
$L__BB3_1537:
	cvt.u32.u64 	%r624, %rd5419;
	and.b64  	%rd2882, %rd5418, -4294967296;
	setp.ne.s64 	%p124, %rd2882, 0;
	@%p124 bra 	$L__BB3_1539;
	cvt.u32.u64 	%r1155, %rd5418;
	div.u32 	%r1156, %r1155, %r740;
	mul.lo.s32 	%r1157, %r1156, %r740;
	sub.s32 	%r1158, %r1155, %r1157;
	cvt.u64.u32 	%rd5420, %r1156;
	cvt.u64.u32 	%rd5421, %r1158;
	bra.uni 	$L__BB3_1540;
$L__BB3_1539:
	cvt.u64.u32 	%rd2883, %r740;
	div.u64 	%rd5420, %rd5418, %rd2883;
	mul.lo.s64 	%rd2884, %rd5420, %rd2883;
	sub.s64 	%rd5421, %rd5418, %rd2884;
$L__BB3_1540:
	cvt.u32.u64 	%r625, %rd5421;
	and.b64  	%rd2885, %rd5420, -4294967296;
	setp.ne.s64 	%p125, %rd2885, 0;
	@%p125 bra 	$L__BB3_1542;
	cvt.u32.u64 	%r1159, %rd5420;
	div.u32 	%r1160, %r1159, %r739;
	mul.lo.s32 	%r1161, %r1160, %r739;
	sub.s32 	%r1162, %r1159, %r1161;
	cvt.u64.u32 	%rd5422, %r1160;
	cvt.u64.u32 	%rd5423, %r1162;
	bra.uni 	$L__BB3_1543;
$L__BB3_1542:
	cvt.u64.u32 	%rd2886, %r739;
	div.u64 	%rd5422, %rd5420, %rd2886;
	mul.lo.s64 	%rd2887, %rd5422, %rd2886;
	sub.s64 	%rd5423, %rd5420, %rd2887;
$L__BB3_1543:
	cvt.u32.u64 	%r1164, %rd5423;
	cvt.u32.u64 	%r1165, %rd5422;
	cvt.rn.f64.u32 	%fd928, %r1165;
	ld.const.f64 	%fd929, [d_b];
	fma.rn.f64 	%fd518, %fd411, %fd928, %fd929;
	cvt.rn.f64.u32 	%fd930, %r1164;
	ld.const.f64 	%fd931, [d_b+24];
	fma.rn.f64 	%fd519, %fd413, %fd930, %fd931;
	cvt.rn.f64.u32 	%fd932, %r625;
	ld.const.f64 	%fd933, [d_b+48];
	fma.rn.f64 	%fd520, %fd415, %fd932, %fd933;
	cvt.rn.f64.u32 	%fd934, %r624;
	ld.const.f64 	%fd935, [d_b+88];
	fma.rn.f64 	%fd521, %fd935, %fd934, %fd416;
	cvt.rn.f64.u32 	%fd936, %r623;
	ld.const.f64 	%fd937, [d_b+112];
	ld.const.f64 	%fd938, [d_b+96];
	fma.rn.f64 	%fd522, %fd937, %fd936, %fd938;
	cvt.rn.f64.u32 	%fd939, %r622;
	ld.const.f64 	%fd940, [d_b+136];
	ld.const.f64 	%fd941, [d_b+120];
	fma.rn.f64 	%fd523, %fd940, %fd939, %fd941;
	cvt.rn.f64.u32 	%fd942, %r621;
	ld.const.f64 	%fd943, [d_b+160];
	ld.const.f64 	%fd944, [d_b+144];
	fma.rn.f64 	%fd524, %fd943, %fd942, %fd944;
	cvt.rn.f64.u32 	%fd945, %r620;
	ld.const.f64 	%fd946, [d_b+184];
	ld.const.f64 	%fd947, [d_b+168];
	fma.rn.f64 	%fd525, %fd946, %fd945, %fd947;
	cvt.rn.f64.u32 	%fd948, %r619;
	ld.const.f64 	%fd949, [d_b+208];
	ld.const.f64 	%fd950, [d_b+192];
	fma.rn.f64 	%fd526, %fd949, %fd948, %fd950;
	cvt.rn.f64.u32 	%fd951, %r618;
	ld.const.f64 	%fd952, [d_b+232];
	ld.const.f64 	%fd953, [d_b+216];
	fma.rn.f64 	%fd527, %fd952, %fd951, %fd953;
	mov.b32 	%r3671, 0;
	mov.u64 	%rd2889, d_a;
$L__BB3_1544:
	mul.lo.s32 	%r1166, %r3671, 12;
	mul.wide.u32 	%rd2888, %r1166, 8;
	add.s64 	%rd2890, %rd2889, %rd2888;
	ld.const.f64 	%fd954, [%rd2890];
	ld.const.f64 	%fd955, [%rd2890+8];
	mul.f64 	%fd956, %fd519, %fd955;
	fma.rn.f64 	%fd957, %fd518, %fd954, %fd956;
	ld.const.f64 	%fd958, [%rd2890+16];
	fma.rn.f64 	%fd959, %fd520, %fd958, %fd957;
	ld.const.f64 	%fd960, [%rd2890+24];
	fma.rn.f64 	%fd961, %fd521, %fd960, %fd959;
	ld.const.f64 	%fd962, [%rd2890+32];
	fma.rn.f64 	%fd963, %fd522, %fd962, %fd961;
	ld.const.f64 	%fd964, [%rd2890+40];
	fma.rn.f64 	%fd965, %fd523, %fd964, %fd963;
	ld.const.f64 	%fd966, [%rd2890+48];
	fma.rn.f64 	%fd967, %fd524, %fd966, %fd965;
	ld.const.f64 	%fd968, [%rd2890+56];
	fma.rn.f64 	%fd969, %fd525, %fd968, %fd967;
	ld.const.f64 	%fd970, [%rd2890+64];
	fma.rn.f64 	%fd971, %fd526, %fd970, %fd969;
	ld.const.f64 	%fd972, [%rd2890+72];
	fma.rn.f64 	%fd973, %fd527, %fd972, %fd971;
	ld.const.f64 	%fd974, [%rd2890+80];
	sub.f64 	%fd975, %fd973, %fd974;
	abs.f64 	%fd528, %fd975;
	ld.const.f64 	%fd976, [%rd2890+88];
	mul.f64 	%fd529, %fd554, %fd976;
	setp.leu.f64 	%p126, %fd528, %fd529;
	add.s32 	%r627, %r3671, 1;
	setp.lt.u32 	%p127, %r3671, 9;
	and.pred  	%p128, %p126, %p127;
	mov.u32 	%r3671, %r627;
	@%p128 bra 	$L__BB3_1544;
	setp.leu.f64 	%p129, %fd528, %fd529;
	selp.u32 	%r3672, 1, 0, %p129;
$L__BB3_1546:
	mov.u32 	%r1168, %tid.x;
	mad.lo.s32 	%r1169, %r1168, 11, 9;
	setp.ge.s32 	%p130, %r1169, %r520;
	mov.b32 	%r3674, 1;
	@%p130 bra 	$L__BB3_1577;
	and.b64  	%rd2891, %rd1949, -4294967296;
	setp.ne.s64 	%p131, %rd2891, 0;
	@%p131 bra 	$L__BB3_1549;
	cvt.u32.u64 	%r1170, %rd1949;
	div.u32 	%r1171, %r1170, %r747;
	mul.lo.s32 	%r1172, %r1171, %r747;
	sub.s32 	%r1173, %r1170, %r1172;
	cvt.u64.u32 	%rd5424, %r1171;
	cvt.u64.u32 	%rd5425, %r1173;
	bra.uni 	$L__BB3_1550;
$L__BB3_1549:
	cvt.u64.u32 	%rd2892, %r747;
	div.u64 	%rd5424, %rd1949, %rd2892;
	mul.lo.s64 	%rd2893, %rd5424, %rd2892;
	sub.s64 	%rd5425, %rd1949, %rd2893;
$L__BB3_1550:
	cvt.u32.u64 	%r630, %rd5425;
	and.b64  	%rd2894, %rd5424, -4294967296;
	setp.ne.s64 	%p132, %rd2894, 0;
	@%p132 bra 	$L__BB3_1552;
	cvt.u32.u64 	%r1174, %rd5424;
	div.u32 	%r1175, %r1174, %r746;
	mul.lo.s32 	%r1176, %r1175, %r746;
	sub.s32 	%r1177, %r1174, %r1176;
	cvt.u64.u32 	%rd5426, %r1175;
	cvt.u64.u32 	%rd5427, %r1177;
	bra.uni 	$L__BB3_1553;
$L__BB3_1552:
	cvt.u64.u32 	%rd2895, %r746;
	div.u64 	%rd5426, %rd5424, %rd2895;
	mul.lo.s64 	%rd2896, %rd5426, %rd2895;
	sub.s64 	%rd5427, %rd5424, %rd2896;
$L__BB3_1553:
	cvt.u32.u64 	%r631, %rd5427;
	and.b64  	%rd2897, %rd5426, -4294967296;
	setp.ne.s64 	%p133, %rd2897, 0;
	@%p133 bra 	$L__BB3_1555;
	cvt.u32.u64 	%r1178, %rd5426;
	div.u32 	%r1179, %r1178, %r745;
	mul.lo.s32 	%r1180, %r1179, %r745;
	sub.s32 	%r1181, %r1178, %r1180;
	cvt.u64.u32 	%rd5428, %r1179;
	cvt.u64.u32 	%rd5429, %r1181;
	bra.uni 	$L__BB3_1556;
$L__BB3_1555:
	cvt.u64.u32 	%rd2898, %r745;
	div.u64 	%rd5428, %rd5426, %rd2898;
	mul.lo.s64 	%rd2899, %rd5428, %rd2898;
	sub.s64 	%rd5429, %rd5426, %rd2899;
$L__BB3_1556:
	cvt.u32.u64 	%r632, %rd5429;
	and.b64  	%rd2900, %rd5428, -4294967296;
	setp.ne.s64 	%p134, %rd2900, 0;
	@%p134 bra 	$L__BB3_1558;
	cvt.u32.u64 	%r1182, %rd5428;
	div.u32 	%r1183, %r1182, %r744;
	mul.lo.s32 	%r1184, %r1183, %r744;
	sub.s32 	%r1185, %r1182, %r1184;
	cvt.u64.u32 	%rd5430, %r1183;
	cvt.u64.u32 	%rd5431, %r1185;
	bra.uni 	$L__BB3_1559;
$L__BB3_1558:
	cvt.u64.u32 	%rd2901, %r744;
	div.u64 	%rd5430, %rd5428, %rd2901;
	mul.lo.s64 	%rd2902, %rd5430, %rd2901;
	sub.s64 	%rd5431, %rd5428, %rd2902;
$L__BB3_1559:
	cvt.u32.u64 	%r633, %rd5431;
	and.b64  	%rd2903, %rd5430, -4294967296;
	setp.ne.s64 	%p135, %rd2903, 0;
	@%p135 bra 	$L__BB3_1561;
	cvt.u32.u64 	%r1186, %rd5430;
	div.u32 	%r1187, %r1186, %r743;
	mul.lo.s32 	%r1188, %r1187, %r743;
	sub.s32 	%r1189, %r1186, %r1188;
	cvt.u64.u32 	%rd5432, %r1187;
	cvt.u64.u32 	%rd5433, %r1189;
	bra.uni 	$L__BB3_1562;
$L__BB3_1561:
	cvt.u64.u32 	%rd2904, %r743;
	div.u64 	%rd5432, %rd5430, %rd2904;
	mul.lo.s64 	%rd2905, %rd5432, %rd2904;
	sub.s64 	%rd5433, %rd5430, %rd2905;
$L__BB3_1562:
	cvt.u32.u64 	%r634, %rd5433;
	and.b64  	%rd2906, %rd5432, -4294967296;
	setp.ne.s64 	%p136, %rd2906, 0;
	@%p136 bra 	$L__BB3_1564;
	cvt.u32.u64 	%r1190, %rd5432;
	div.u32 	%r1191, %r1190, %r742;
	mul.lo.s32 	%r1192, %r1191, %r742;
	sub.s32 	%r1193, %r1190, %r1192;
	cvt.u64.u32 	%rd5434, %r1191;
	cvt.u64.u32 	%rd5435, %r1193;
	bra.uni 	$L__BB3_1565;
$L__BB3_1564:
	cvt.u64.u32 	%rd2907, %r742;
	div.u64 	%rd5434, %rd5432, %rd2907;
	mul.lo.s64 	%rd2908, %rd5434, %rd2907;
	sub.s64 	%rd5435, %rd5432, %rd2908;
$L__BB3_1565:
	cvt.u32.u64 	%r635, %rd5435;
	and.b64  	%rd2909, %rd5434, -4294967296;
	setp.ne.s64 	%p137, %rd2909, 0;
	@%p137 bra 	$L__BB3_1567;
	cvt.u32.u64 	%r1194, %rd5434;
	div.u32 	%r1195, %r1194, %r741;
	mul.lo.s32 	%r1196, %r1195, %r741;
	sub.s32 	%r1197, %r1194, %r1196;
	cvt.u64.u32 	%rd5436, %r1195;
	cvt.u64.u32 	%rd5437, %r1197;
	bra.uni 	$L__BB3_1568;
$L__BB3_1567:
	cvt.u64.u32 	%rd2910, %r741;
	div.u64 	%rd5436, %rd5434, %rd2910;
	mul.lo.s64 	%rd2911, %rd5436, %rd2910;
	sub.s64 	%rd5437, %rd5434, %rd2911;
$L__BB3_1568:
	cvt.u32.u64 	%r636, %rd5437;
	and.b64  	%rd2912, %rd5436, -4294967296;
	setp.ne.s64 	%p138, %rd2912, 0;
	@%p138 bra 	$L__BB3_1570;
	cvt.u32.u64 	%r1198, %rd5436;
	div.u32 	%r1199, %r1198, %r740;
	mul.lo.s32 	%r1200, %r1199, %r740;
	sub.s32 	%r1201, %r1198, %r1200;
	cvt.u64.u32 	%rd5438, %r1199;
	cvt.u64.u32 	%rd5439, %r1201;
	bra.uni 	$L__BB3_1571;
$L__BB3_1570:
	cvt.u64.u32 	%rd2913, %r740;
	div.u64 	%rd5438, %rd5436, %rd2913;
	mul.lo.s64 	%rd2914, %rd5438, %rd2913;
	sub.s64 	%rd5439, %rd5436, %rd2914;
$L__BB3_1571:
	cvt.u32.u64 	%r637, %rd5439;
	and.b64  	%rd2915, %rd5438, -4294967296;
	setp.ne.s64 	%p139, %rd2915, 0;
	@%p139 bra 	$L__BB3_1573;
	cvt.u32.u64 	%r1202, %rd5438;
	div.u32 	%r1203, %r1202, %r739;
	mul.lo.s32 	%r1204, %r1203, %r739;
	sub.s32 	%r1205, %r1202, %r1204;
	cvt.u64.u32 	%rd5440, %r1203;
	cvt.u64.u32 	%rd5441, %r1205;
	bra.uni 	$L__BB3_1574;
$L__BB3_1573:
	cvt.u64.u32 	%rd2916, %r739;
	div.u64 	%rd5440, %rd5438, %rd2916;
	mul.lo.s64 	%rd2917, %rd5440, %rd2916;
	sub.s64 	%rd5441, %rd5438, %rd2917;
$L__BB3_1574:
	cvt.u32.u64 	%r1207, %rd5441;
	cvt.u32.u64 	%r1208, %rd5440;
	cvt.rn.f64.u32 	%fd977, %r1208;
	ld.const.f64 	%fd978, [d_b];
	fma.rn.f64 	%fd530, %fd411, %fd977, %fd978;
	cvt.rn.f64.u32 	%fd979, %r1207;
	ld.const.f64 	%fd980, [d_b+24];
	fma.rn.f64 	%fd531, %fd413, %fd979, %fd980;
	cvt.rn.f64.u32 	%fd981, %r637;
	ld.const.f64 	%fd982, [d_b+64];
	ld.const.f64 	%fd983, [d_b+48];
	fma.rn.f64 	%fd532, %fd982, %fd981, %fd983;
	cvt.rn.f64.u32 	%fd984, %r636;
	ld.const.f64 	%fd985, [d_b+88];
	fma.rn.f64 	%fd533, %fd985, %fd984, %fd416;
	cvt.rn.f64.u32 	%fd986, %r635;
	ld.const.f64 	%fd987, [d_b+112];
	ld.const.f64 	%fd988, [d_b+96];
	fma.rn.f64 	%fd534, %fd987, %fd986, %fd988;
	cvt.rn.f64.u32 	%fd989, %r634;
	ld.const.f64 	%fd990, [d_b+136];
	ld.const.f64 	%fd991, [d_b+120];
	fma.rn.f64 	%fd535, %fd990, %fd989, %fd991;
	cvt.rn.f64.u32 	%fd992, %r633;
	ld.const.f64 	%fd993, [d_b+160];
	ld.const.f64 	%fd994, [d_b+144];
	fma.rn.f64 	%fd536, %fd993, %fd992, %fd994;
	cvt.rn.f64.u32 	%fd995, %r632;
	ld.const.f64 	%fd996, [d_b+184];
	ld.const.f64 	%fd997, [d_b+168];
	fma.rn.f64 	%fd537, %fd996, %fd995, %fd997;
	cvt.rn.f64.u32 	%fd998, %r631;
	ld.const.f64 	%fd999, [d_b+208];
	ld.const.f64 	%fd1000, [d_b+192];
	fma.rn.f64 	%fd538, %fd999, %fd998, %fd1000;
	cvt.rn.f64.u32 	%fd1001, %r630;
	ld.const.f64 	%fd1002, [d_b+232];
	ld.const.f64 	%fd1003, [d_b+216];
	fma.rn.f64 	%fd539, %fd1002, %fd1001, %fd1003;
	mov.b32 	%r3673, 0;
	mov.u64 	%rd2919, d_a;
$L__BB3_1575:
	mul.lo.s32 	%r1209, %r3673, 12;
	mul.wide.u32 	%rd2918, %r1209, 8;
	add.s64 	%rd2920, %rd2919, %rd2918;
	ld.const.f64 	%fd1004, [%rd2920];
	ld.const.f64 	%fd1005, [%rd2920+8];
	mul.f64 	%fd1006, %fd531, %fd1005;
	fma.rn.f64 	%fd1007, %fd530, %fd1004, %fd1006;
	ld.const.f64 	%fd1008, [%rd2920+16];
	fma.rn.f64 	%fd1009, %fd532, %fd1008, %fd1007;
	ld.const.f64 	%fd1010, [%rd2920+24];
	fma.rn.f64 	%fd1011, %fd533, %fd1010, %fd1009;
	ld.const.f64 	%fd1012, [%rd2920+32];
	fma.rn.f64 	%fd1013, %fd534, %fd1012, %fd1011;
	ld.const.f64 	%fd1014, [%rd2920+40];
	fma.rn.f64 	%fd1015, %fd535, %fd1014, %fd1013;
	ld.const.f64 	%fd1016, [%rd2920+48];
	fma.rn.f64 	%fd1017, %fd536, %fd1016, %fd1015;
	ld.const.f64 	%fd1018, [%rd2920+56];
	fma.rn.f64 	%fd1019, %fd537, %fd1018, %fd1017;
	ld.const.f64 	%fd1020, [%rd2920+64];
	fma.rn.f64 	%fd1021, %fd538, %fd1020, %fd1019;
	ld.const.f64 	%fd1022, [%rd2920+72];
	fma.rn.f64 	%fd1023, %fd539, %fd1022, %fd1021;
	ld.const.f64 	%fd1024, [%rd2920+80];
	sub.f64 	%fd1025, %fd1023, %fd1024;
	abs.f64 	%fd540, %fd1025;
	ld.const.f64 	%fd1026, [%rd2920+88];
	mul.f64 	%fd541, %fd554, %fd1026;
	setp.leu.f64 	%p140, %fd540, %fd541;
	add.s32 	%r639, %r3673, 1;
	setp.lt.u32 	%p141, %r3673, 9;
	and.pred  	%p142, %p140, %p141;
	mov.u32 	%r3673, %r639;
	@%p142 bra 	$L__BB3_1575;
	setp.leu.f64 	%p143, %fd540, %fd541;
	selp.u32 	%r3674, 1, 0, %p143;
$L__BB3_1577:
	mov.u32 	%r3688, %tid.x;
	mad.lo.s32 	%r1212, %r3688, 11, 10;
	setp.ge.s32 	%p144, %r1212, %r520;
	mov.b32 	%r3676, 1;
	@%p144 bra 	$L__BB3_1608;
	and.b64  	%rd2921, %rd1950, -4294967296;
	setp.ne.s64 	%p145, %rd2921, 0;
	@%p145 bra 	$L__BB3_1580;
	cvt.u32.u64 	%r1213, %rd1950;
	div.u32 	%r1214, %r1213, %r747;
	mul.lo.s32 	%r1215, %r1214, %r747;
	sub.s32 	%r1216, %r1213, %r1215;
	cvt.u64.u32 	%rd5442, %r1214;
	cvt.u64.u32 	%rd5443, %r1216;
	bra.uni 	$L__BB3_1581;
$L__BB3_1580:
	cvt.u64.u32 	%rd2922, %r747;
	div.u64 	%rd5442, %rd1950, %rd2922;
	mul.lo.s64 	%rd2923, %rd5442, %rd2922;
	sub.s64 	%rd5443, %rd1950, %rd2923;
$L__BB3_1581:
	cvt.u32.u64 	%r642, %rd5443;
	and.b64  	%rd2924, %rd5442, -4294967296;
	setp.ne.s64 	%p146, %rd2924, 0;
	@%p146 bra 	$L__BB3_1583;
	cvt.u32.u64 	%r1217, %rd5442;
	div.u32 	%r1218, %r1217, %r746;
	mul.lo.s32 	%r1219, %r1218, %r746;
	sub.s32 	%r1220, %r1217, %r1219;
	cvt.u64.u32 	%rd5444, %r1218;
	cvt.u64.u32 	%rd5445, %r1220;
	bra.uni 	$L__BB3_1584;
$L__BB3_1583:
	cvt.u64.u32 	%rd2925, %r746;
	div.u64 	%rd5444, %rd5442, %rd2925;
	mul.lo.s64 	%rd2926, %rd5444, %rd2925;
	sub.s64 	%rd5445, %rd5442, %rd2926;
$L__BB3_1584:
	cvt.u32.u64 	%r643, %rd5445;
	and.b64  	%rd2927, %rd5444, -4294967296;
	setp.ne.s64 	%p147, %rd2927, 0;
	@%p147 bra 	$L__BB3_1586;
	cvt.u32.u64 	%r1221, %rd5444;
	div.u32 	%r1222, %r1221, %r745;
	mul.lo.s32 	%r1223, %r1222, %r745;
	sub.s32 	%r1224, %r1221, %r1223;
	cvt.u64.u32 	%rd5446, %r1222;
	cvt.u64.u32 	%rd5447, %r1224;
	bra.uni 	$L__BB3_1587;
$L__BB3_1586:
	cvt.u64.u32 	%rd2928, %r745;
	div.u64 	%rd5446, %rd5444, %rd2928;
	mul.lo.s64 	%rd2929, %rd5446, %rd2928;
	sub.s64 	%rd5447, %rd5444, %rd2929;
$L__BB3_1587:
	cvt.u32.u64 	%r644, %rd5447;
	and.b64  	%rd2930, %rd5446, -4294967296;
	setp.ne.s64 	%p148, %rd2930, 0;
	@%p148 bra 	$L__BB3_1589;
	cvt.u32.u64 	%r1225, %rd5446;
	div.u32 	%r1226, %r1225, %r744;
	mul.lo.s32 	%r1227, %r1226, %r744;
	sub.s32 	%r1228, %r1225, %r1227;
	cvt.u64.u32 	%rd5448, %r1226;
	cvt.u64.u32 	%rd5449, %r1228;
	bra.uni 	$L__BB3_1590;
$L__BB3_1589:
	cvt.u64.u32 	%rd2931, %r744;
	div.u64 	%rd5448, %rd5446, %rd2931;
	mul.lo.s64 	%rd2932, %rd5448, %rd2931;
	sub.s64 	%rd5449, %rd5446, %rd2932;
$L__BB3_1590:
	cvt.u32.u64 	%r645, %rd5449;
	and.b64  	%rd2933, %rd5448, -4294967296;
	setp.ne.s64 	%p149, %rd2933, 0;
	@%p149 bra 	$L__BB3_1592;
	cvt.u32.u64 	%r1229, %rd5448;
	div.u32 	%r1230, %r1229, %r743;
	mul.lo.s32 	%r1231, %r1230, %r743;
	sub.s32 	%r1232, %r1229, %r1231;
	cvt.u64.u32 	%rd5450, %r1230;
	cvt.u64.u32 	%rd5451, %r1232;
	bra.uni 	$L__BB3_1593;
$L__BB3_1592:
	cvt.u64.u32 	%rd2934, %r743;
	div.u64 	%rd5450, %rd5448, %rd2934;
	mul.lo.s64 	%rd2935, %rd5450, %rd2934;
	sub.s64 	%rd5451, %rd5448, %rd2935;
$L__BB3_1593:
	cvt.u32.u64 	%r646, %rd5451;
	and.b64  	%rd2936, %rd5450, -4294967296;
	setp.ne.s64 	%p150, %rd2936, 0;
	@%p150 bra 	$L__BB3_1595;
	cvt.u32.u64 	%r1233, %rd5450;
	div.u32 	%r1234, %r1233, %r742;
	mul.lo.s32 	%r1235, %r1234, %r742;
	sub.s32 	%r1236, %r1233, %r1235;
	cvt.u64.u32 	%rd5452, %r1234;
	cvt.u64.u32 	%rd5453, %r1236;
	bra.uni 	$L__BB3_1596;
$L__BB3_1595:
	cvt.u64.u32 	%rd2937, %r742;
	div.u64 	%rd5452, %rd5450, %rd2937;
	mul.lo.s64 	%rd2938, %rd5452, %rd2937;
	sub.s64 	%rd5453, %rd5450, %rd2938;
$L__BB3_1596:
	cvt.u32.u64 	%r647, %rd5453;
	and.b64  	%rd2939, %rd5452, -4294967296;
	setp.ne.s64 	%p151, %rd2939, 0;
	@%p151 bra 	$L__BB3_1598;
	cvt.u32.u64 	%r1237, %rd5452;
	div.u32 	%r1238, %r1237, %r741;
	mul.lo.s32 	%r1239, %r1238, %r741;
	sub.s32 	%r1240, %r1237, %r1239;
	cvt.u64.u32 	%rd5454, %r1238;
	cvt.u64.u32 	%rd5455, %r1240;
	bra.uni 	$L__BB3_1599;
$L__BB3_1598:
	cvt.u64.u32 	%rd2940, %r741;
	div.u64 	%rd5454, %rd5452, %rd2940;
	mul.lo.s64 	%rd2941, %rd5454, %rd2940;
	sub.s64 	%rd5455, %rd5452, %rd2941;
$L__BB3_1599:
	cvt.u32.u64 	%r648, %rd5455;
	and.b64  	%rd2942, %rd5454, -4294967296;
	setp.ne.s64 	%p152, %rd2942, 0;
	@%p152 bra 	$L__BB3_1601;
	cvt.u32.u64 	%r1241, %rd5454;
	div.u32 	%r1242, %r1241, %r740;
	mul.lo.s32 	%r1243, %r1242, %r740;
	sub.s32 	%r1244, %r1241, %r1243;
	cvt.u64.u32 	%rd5456, %r1242;
	cvt.u64.u32 	%rd5457, %r1244;
	bra.uni 	$L__BB3_1602;
$L__BB3_1601:
	cvt.u64.u32 	%rd2943, %r740;
	div.u64 	%rd5456, %rd5454, %rd2943;
	mul.lo.s64 	%rd2944, %rd5456, %rd2943;
	sub.s64 	%rd5457, %rd5454, %rd2944;
$L__BB3_1602:
	cvt.u32.u64 	%r649, %rd5457;
	and.b64  	%rd2945, %rd5456, -4294967296;
	setp.ne.s64 	%p153, %rd2945, 0;
	@%p153 bra 	$L__BB3_1604;
	cvt.u32.u64 	%r1245, %rd5456;
	div.u32 	%r1246, %r1245, %r739;
	mul.lo.s32 	%r1247, %r1246, %r739;
	sub.s32 	%r1248, %r1245, %r1247;
	cvt.u64.u32 	%rd5458, %r1246;
	cvt.u64.u32 	%rd5459, %r1248;
	bra.uni 	$L__BB3_1605;
$L__BB3_1604:
	cvt.u64.u32 	%rd2946, %r739;
	div.u64 	%rd5458, %rd5456, %rd2946;
	mul.lo.s64 	%rd2947, %rd5458, %rd2946;
	sub.s64 	%rd5459, %rd5456, %rd2947;
$L__BB3_1605:
	cvt.u32.u64 	%r1250, %rd5459;
	cvt.u32.u64 	%r1251, %rd5458;
	cvt.rn.f64.u32 	%fd1027, %r1251;
	ld.const.f64 	%fd1028, [d_b];
	fma.rn.f64 	%fd542, %fd411, %fd1027, %fd1028;
	cvt.rn.f64.u32 	%fd1029, %r1250;
	ld.const.f64 	%fd1030, [d_b+24];
	fma.rn.f64 	%fd543, %fd413, %fd1029, %fd1030;
	cvt.rn.f64.u32 	%fd1031, %r649;
	ld.const.f64 	%fd1032, [d_b+64];
	ld.const.f64 	%fd1033, [d_b+48];
	fma.rn.f64 	%fd544, %fd1032, %fd1031, %fd1033;
	cvt.rn.f64.u32 	%fd1034, %r648;
	ld.const.f64 	%fd1035, [d_b+88];
	fma.rn.f64 	%fd545, %fd1035, %fd1034, %fd416;
	cvt.rn.f64.u32 	%fd1036, %r647;
	ld.const.f64 	%fd1037, [d_b+112];
	ld.const.f64 	%fd1038, [d_b+96];
	fma.rn.f64 	%fd546, %fd1037, %fd1036, %fd1038;
	cvt.rn.f64.u32 	%fd1039, %r646;
	ld.const.f64 	%fd1040, [d_b+136];
	ld.const.f64 	%fd1041, [d_b+120];
	fma.rn.f64 	%fd547, %fd1040, %fd1039, %fd1041;
	cvt.rn.f64.u32 	%fd1042, %r645;
	ld.const.f64 	%fd1043, [d_b+160];
	ld.const.f64 	%fd1044, [d_b+144];
	fma.rn.f64 	%fd548, %fd1043, %fd1042, %fd1044;
	cvt.rn.f64.u32 	%fd1045, %r644;
	ld.const.f64 	%fd1046, [d_b+184];
	ld.const.f64 	%fd1047, [d_b+168];
	fma.rn.f64 	%fd549, %fd1046, %fd1045, %fd1047;
	cvt.rn.f64.u32 	%fd1048, %r643;
	ld.const.f64 	%fd1049, [d_b+208];
	ld.const.f64 	%fd1050, [d_b+192];
	fma.rn.f64 	%fd550, %fd1049, %fd1048, %fd1050;
	cvt.rn.f64.u32 	%fd1051, %r642;
	ld.const.f64 	%fd1052, [d_b+232];
	ld.const.f64 	%fd1053, [d_b+216];
	fma.rn.f64 	%fd551, %fd1052, %fd1051, %fd1053;
	mov.b32 	%r3675, 0;
	mov.u64 	%rd2949, d_a;
$L__BB3_1606:
	mul.lo.s32 	%r1252, %r3675, 12;
	mul.wide.u32 	%rd2948, %r1252, 8;
	add.s64 	%rd2950, %rd2949, %rd2948;
	ld.const.f64 	%fd1054, [%rd2950];
	ld.const.f64 	%fd1055, [%rd2950+8];
	mul.f64 	%fd1056, %fd543, %fd1055;
	fma.rn.f64 	%fd1057, %fd542, %fd1054, %fd1056;
	ld.const.f64 	%fd1058, [%rd2950+16];
	fma.rn.f64 	%fd1059, %fd544, %fd1058, %fd1057;
	ld.const.f64 	%fd1060, [%rd2950+24];
	fma.rn.f64 	%fd1061, %fd545, %fd1060, %fd1059;
	ld.const.f64 	%fd1062, [%rd2950+32];
	fma.rn.f64 	%fd1063, %fd546, %fd1062, %fd1061;
	ld.const.f64 	%fd1064, [%rd2950+40];
	fma.rn.f64 	%fd1065, %fd547, %fd1064, %fd1063;
	ld.const.f64 	%fd1066, [%rd2950+48];
	fma.rn.f64 	%fd1067, %fd548, %fd1066, %fd1065;
	ld.const.f64 	%fd1068, [%rd2950+56];
	fma.rn.f64 	%fd1069, %fd549, %fd1068, %fd1067;
	ld.const.f64 	%fd1070, [%rd2950+64];
	fma.rn.f64 	%fd1071, %fd550, %fd1070, %fd1069;
	ld.const.f64 	%fd1072, [%rd2950+72];
	fma.rn.f64 	%fd1073, %fd551, %fd1072, %fd1071;
	ld.const.f64 	%fd1074, [%rd2950+80];
	sub.f64 	%fd1075, %fd1073, %fd1074;
	abs.f64 	%fd552, %fd1075;
	ld.const.f64 	%fd1076, [%rd2950+88];
	mul.f64 	%fd553, %fd554, %fd1076;
	setp.leu.f64 	%p154, %fd552, %fd553;
	add.s32 	%r651, %r3675, 1;
	setp.lt.u32 	%p155, %r3675, 9;
	and.pred  	%p156, %p154, %p155;
	mov.u32 	%r3675, %r651;
	@%p156 bra 	$L__BB3_1606;
	setp.leu.f64 	%p157, %fd552, %fd553;
	selp.u32 	%r3676, 1, 0, %p157;
$L__BB3_1608:
	shr.u32 	%r655, %r3688, 5;
	bar.sync 	0;
	add.s32 	%r656, %r3658, %r3656;
	add.s32 	%r657, %r3660, %r656;
	add.s32 	%r658, %r3662, %r657;
	add.s32 	%r659, %r3664, %r658;
	add.s32 	%r660, %r3666, %r659;
	add.s32 	%r661, %r3668, %r660;
	add.s32 	%r662, %r3670, %r661;
	add.s32 	%r663, %r3672, %r662;
	add.s32 	%r664, %r3674, %r663;
	add.s32 	%r1257, %r3676, %r664;
	mov.b32 	%r1255, 1;
	mov.b32 	%r1280, 0;
	mov.b32 	%r1282, -1;
	// begin inline asm
	{  .reg .s32 r0;  .reg .pred p;  shfl.sync.up.b32 r0|p, %r1257, %r1255, %r1280, %r1282;  @p add.s32 r0, r0, %r1257;  mov.s32 %r1253, r0;}
	// end inline asm
	mov.b32 	%r1261, 2;
	// begin inline asm
	{  .reg .s32 r0;  .reg .pred p;  shfl.sync.up.b32 r0|p, %r1253, %r1261, %r1280, %r1282;  @p add.s32 r0, r0, %r1253;  mov.s32 %r1259, r0;}
	// end inline asm
	mov.b32 	%r1267, 4;
	// begin inline asm
	{  .reg .s32 r0;  .reg .pred p;  shfl.sync.up.b32 r0|p, %r1259, %r1267, %r1280, %r1282;  @p add.s32 r0, r0, %r1259;  mov.s32 %r1265, r0;}
	// end inline asm
	mov.b32 	%r1273, 8;
	// begin inline asm
	{  .reg .s32 r0;  .reg .pred p;  shfl.sync.up.b32 r0|p, %r1265, %r1273, %r1280, %r1282;  @p add.s32 r0, r0, %r1265;  mov.s32 %r1271, r0;}
	// end inline asm
	mov.b32 	%r1279, 16;
	// begin inline asm
	{  .reg .s32 r0;  .reg .pred p;  shfl.sync.up.b32 r0|p, %r1271, %r1279, %r1280, %r1282;  @p add.s32 r0, r0, %r1271;  mov.s32 %r1277, r0;}
	// end inline asm
	setp.ne.s32 	%p158, %r754, 31;
	@%p158 bra 	$L__BB3_1610;
	shl.b32 	%r1283, %r655, 2;
	mov.u32 	%r1284, _ZZN3cub18CUB_300001_SM_10006detail6select23DeviceSelectSweepKernelINS2_10policy_hubImNS0_8NullTypeEiLb0ELNS0_10SelectImplE0EE10Policy1000EN6thrust24THRUST_300001_SM_1000_NS17counting_iteratorImNSA_11use_defaultESC_SC_EEPS5_NSA_6detail15normal_iteratorINSA_10device_ptrImEEEEPlNS0_13ScanTileStateIiLb1EEE17CheckPointFunctorS5_iNS2_19streaming_context_tIlLb1EEELS6_0EEEvT0_T1_T2_T3_T4_T5_T6_T7_iT8_NS1_7vsmem_tEE19static_temp_storage;
	add.s32 	%r1285, %r1284, %r1283;
	st.shared.u32 	[%r1285], %r1277;
$L__BB3_1610:
	sub.s32 	%r1286, %r1277, %r1257;
	bar.sync 	0;
	ld.shared.v4.u32 	{%r1287, %r1288, %r1289, %r1290}, [_ZZN3cub18CUB_300001_SM_10006detail6select23DeviceSelectSweepKernelINS2_10policy_hubImNS0_8NullTypeEiLb0ELNS0_10SelectImplE0EE10Policy1000EN6thrust24THRUST_300001_SM_1000_NS17counting_iteratorImNSA_11use_defaultESC_SC_EEPS5_NSA_6detail15normal_iteratorINSA_10device_ptrImEEEEPlNS0_13ScanTileStateIiLb1EEE17CheckPointFunctorS5_iNS2_19streaming_context_tIlLb1EEELS6_0EEEvT0_T1_T2_T3_T4_T5_T6_T7_iT8_NS1_7vsmem_tEE19static_temp_storage];
	add.s32 	%r1291, %r1288, %r1287;
	setp.eq.s32 	%p159, %r655, 2;
	selp.b32 	%r1292, %r1291, %r1287, %p159;
	add.s32 	%r1293, %r1291, %r1289;
	setp.eq.s32 	%p160, %r655, 3;
	selp.b32 	%r1294, %r1293, %r1292, %p160;
	add.s32 	%r1295, %r1293, %r1290;
	setp.eq.s32 	%p161, %r655, 4;
	selp.b32 	%r1296, %r1295, %r1294, %p161;
	ld.shared.v4.u32 	{%r1297, %r1298, %r1299, %r1300}, [_ZZN3cub18CUB_300001_SM_10006detail6select23DeviceSelectSweepKernelINS2_10policy_hubImNS0_8NullTypeEiLb0ELNS0_10SelectImplE0EE10Policy1000EN6thrust24THRUST_300001_SM_1000_NS17counting_iteratorImNSA_11use_defaultESC_SC_EEPS5_NSA_6detail15normal_iteratorINSA_10device_ptrImEEEEPlNS0_13ScanTileStateIiLb1EEE17CheckPointFunctorS5_iNS2_19streaming_context_tIlLb1EEELS6_0EEEvT0_T1_T2_T3_T4_T5_T6_T7_iT8_NS1_7vsmem_tEE19static_temp_storage+16];
	add.s32 	%r1301, %r1295, %r1297;
	setp.eq.s32 	%p162, %r655, 5;
	selp.b32 	%r1302, %r1301, %r1296, %p162;
	add.s32 	%r1303, %r1301, %r1298;
	setp.eq.s32 	%p163, %r655, 6;
	selp.b32 	%r1304, %r1303, %r1302, %p163;
	add.s32 	%r1305, %r1303, %r1299;
	setp.eq.s32 	%p164, %r655, 7;
	selp.b32 	%r1306, %r1305, %r1304, %p164;
	add.s32 	%r1307, %r1305, %r1300;
	setp.eq.s32 	%p165, %r655, 8;
	selp.b32 	%r1308, %r1307, %r1306, %p165;
	ld.shared.v4.u32 	{%r1309, %r1310, %r1311, %r1312}, [_ZZN3cub18CUB_300001_SM_10006detail6select23DeviceSelectSweepKernelINS2_10policy_hubImNS0_8NullTypeEiLb0ELNS0_10SelectImplE0EE10Policy1000EN6thrust24THRUST_300001_SM_1000_NS17counting_iteratorImNSA_11use_defaultESC_SC_EEPS5_NSA_6detail15normal_iteratorINSA_10device_ptrImEEEEPlNS0_13ScanTileStateIiLb1EEE17CheckPointFunctorS5_iNS2_19streaming_context_tIlLb1EEELS6_0EEEvT0_T1_T2_T3_T4_T5_T6_T7_iT8_NS1_7vsmem_tEE19static_temp_storage+32];
	add.s32 	%r1313, %r1307, %r1309;
	setp.eq.s32 	%p166, %r655, 9;
	selp.b32 	%r1314, %r1313, %r1308, %p166;
	add.s32 	%r1315, %r1313, %r1310;
	setp.eq.s32 	%p167, %r655, 10;
	selp.b32 	%r1316, %r1315, %r1314, %p167;
	add.s32 	%r1317, %r1315, %r1311;
	setp.eq.s32 	%p168, %r655, 11;
	selp.b32 	%r1318, %r1317, %r1316, %p168;
	add.s32 	%r667, %r1317, %r1312;
	setp.gt.u32 	%p169, %r3688, 31;
	setp.lt.u32 	%p170, %r3688, 32;
	setp.eq.s32 	%p171, %r754, 0;
	selp.b32 	%r1319, 0, %r1286, %p171;
	add.s32 	%r3684, %r1318, %r1319;
	selp.b32 	%r669, %r1286, %r3684, %p170;
	@%p169 bra 	$L__BB3_1635;
	setp.ne.s32 	%p172, %r3688, 0;
	mov.u32 	%r1320, %ctaid.x;
	mov.u32 	%r1321, %nctaid.y;
	mov.u32 	%r1322, %ctaid.y;
	mad.lo.s32 	%r670, %r1320, %r1321, %r1322;
	mul.wide.s32 	%rd2951, %r670, 8;
	add.s64 	%rd2545, %rd1, %rd2951;
	@%p172 bra 	$L__BB3_1613;
	st.shared.u32 	[_ZZN3cub18CUB_300001_SM_10006detail6select23DeviceSelectSweepKernelINS2_10policy_hubImNS0_8NullTypeEiLb0ELNS0_10SelectImplE0EE10Policy1000EN6thrust24THRUST_300001_SM_1000_NS17counting_iteratorImNSA_11use_defaultESC_SC_EEPS5_NSA_6detail15normal_iteratorINSA_10device_ptrImEEEEPlNS0_13ScanTileStateIiLb1EEE17CheckPointFunctorS5_iNS2_19streaming_context_tIlLb1EEELS6_0EEEvT0_T1_T2_T3_T4_T5_T6_T7_iT8_NS1_7vsmem_tEE19static_temp_storage+76], %r667;
	add.s64 	%rd2952, %rd2545, 256;
	mov.b32 	%r1323, 100;
	// begin inline asm
	st.relaxed.gpu.v2.u32 [%rd2952], {%r1323, %r667};
	// end inline asm
$L__BB3_1613:
	not.b32 	%r1325, %r3688;
	add.s32 	%r3681, %r670, %r1325;
	mov.u32 	%r672, %nctaid.x;
	setp.gt.u32 	%p173, %r672, 499;
	@%p173 bra 	$L__BB3_1615;
	membar.cta;
	bra.uni 	$L__BB3_1616;
$L__BB3_1615:
	mov.b32 	%r1326, 1140;
	// begin inline asm
	nanosleep.u32 %r1326;
	// end inline asm
$L__BB3_1616:
	mul.wide.s32 	%rd2954, %r3681, 8;
	add.s64 	%rd2955, %rd1, %rd2954;
	add.s64 	%rd2953, %rd2955, 256;
	// begin inline asm
	ld.relaxed.gpu.v2.u32 {%r3682, %r3678}, [%rd2953];
	// end inline asm
$L__BB3_1617:
	setp.eq.s32 	%p174, %r3682, 99;
	mov.b32 	%r1329, -1;
	vote.sync.any.pred 	%p175, %p174, %r1329;
	not.pred 	%p176, %p175;
	@%p176 bra 	$L__BB3_1622;
	setp.gt.u32 	%p267, %r672, 499;
	@%p267 bra 	$L__BB3_1620;
	membar.cta;
	bra.uni 	$L__BB3_1621;
$L__BB3_1620:
	mov.b32 	%r1482, 380;
	// begin inline asm
	nanosleep.u32 %r1482;
	// end inline asm
$L__BB3_1621:
	// begin inline asm
	ld.relaxed.gpu.v2.u32 {%r3682, %r3678}, [%rd2953];
	// end inline asm
	bra.uni 	$L__BB3_1617;
$L__BB3_1622:
	setp.eq.s32 	%p177, %r3682, 101;
	mov.b32 	%r1356, -1;
	vote.sync.ballot.b32 	%r1357, %p177, %r1356;
	// begin inline asm
	mov.u32 %r1331, %lanemask_ge;
	// end inline asm
	and.b32  	%r1358, %r1357, %r1331;
	or.b32  	%r1359, %r1358, -2147483648;
	add.s32 	%r1360, %r1359, -1;
	not.b32 	%r1361, %r1359;
	and.b32  	%r1362, %r1361, %r1360;
	popc.b32 	%r1335, %r1362;
	mov.b32 	%r1334, 1;
	// begin inline asm
	shfl.sync.down.b32 %r1332, %r3678, %r1334, %r1335, %r1356;
	// end inline asm
	setp.lt.s32 	%p179, %r754, %r1335;
	selp.b32 	%r1363, %r1332, 0, %p179;
	add.s32 	%r1338, %r1363, %r3678;
	mov.b32 	%r1339, 2;
	// begin inline asm
	shfl.sync.down.b32 %r1337, %r1338, %r1339, %r1335, %r1356;
	// end inline asm
	add.s32 	%r682, %r754, 2;
	setp.gt.s32 	%p180, %r682, %r1335;
	selp.b32 	%r1364, 0, %r1337, %p180;
	add.s32 	%r1343, %r1338, %r1364;
	mov.b32 	%r1344, 4;
	// begin inline asm
	shfl.sync.down.b32 %r1342, %r1343, %r1344, %r1335, %r1356;
	// end inline asm
	add.s32 	%r683, %r754, 4;
	setp.gt.s32 	%p181, %r683, %r1335;
	selp.b32 	%r1365, 0, %r1342, %p181;
	add.s32 	%r1348, %r1343, %r1365;
	mov.b32 	%r1349, 8;
	// begin inline asm
	shfl.sync.down.b32 %r1347, %r1348, %r1349, %r1335, %r1356;
	// end inline asm
	add.s32 	%r684, %r754, 8;
	setp.gt.s32 	%p182, %r684, %r1335;
	selp.b32 	%r1366, 0, %r1347, %p182;
	add.s32 	%r1353, %r1348, %r1366;
	mov.b32 	%r1354, 16;
	// begin inline asm
	shfl.sync.down.b32 %r1352, %r1353, %r1354, %r1335, %r1356;
	// end inline asm
	add.s32 	%r685, %r754, 16;
	setp.gt.s32 	%p183, %r685, %r1335;
	selp.b32 	%r1367, 0, %r1352, %p183;
	add.s32 	%r3679, %r1353, %r1367;
	add.s64 	%rd2547, %rd1, 256;
$L__BB3_1623:
	setp.ne.s32 	%p184, %r3682, 101;
	mov.b32 	%r1368, -1;
	vote.sync.all.pred 	%p185, %p184, %r1368;
	not.pred 	%p186, %p185;
	@%p186 bra 	$L__BB3_1631;
	mul.wide.s32 	%rd3041, %r3681, 8;
	add.s64 	%rd3042, %rd2547, %rd3041;
	add.s64 	%rd3040, %rd3042, -256;
	// begin inline asm
	ld.relaxed.gpu.v2.u32 {%r3682, %r3683}, [%rd3040];
	// end inline asm
$L__BB3_1625:
	setp.eq.s32 	%p256, %r3682, 99;
	mov.b32 	%r1440, -1;
	vote.sync.any.pred 	%p257, %p256, %r1440;
	not.pred 	%p258, %p257;
	@%p258 bra 	$L__BB3_1630;
	setp.gt.u32 	%p266, %r672, 499;
	@%p266 bra 	$L__BB3_1628;
	membar.cta;
	bra.uni 	$L__BB3_1629;
$L__BB3_1628:
	mov.b32 	%r1479, 380;
	// begin inline asm
	nanosleep.u32 %r1479;
	// end inline asm
$L__BB3_1629:
	// begin inline asm
	ld.relaxed.gpu.v2.u32 {%r3682, %r3683}, [%rd3040];
	// end inline asm
	bra.uni 	$L__BB3_1625;
$L__BB3_1630:
	setp.eq.s32 	%p259, %r3682, 101;
	mov.b32 	%r1466, -1;
	vote.sync.ballot.b32 	%r1467, %p259, %r1466;
	and.b32  	%r1468, %r1467, %r1331;
	or.b32  	%r1469, %r1468, -2147483648;
	add.s32 	%r1470, %r1469, -1;
	not.b32 	%r1471, %r1469;
	and.b32  	%r1472, %r1471, %r1470;
	popc.b32 	%r1445, %r1472;
	mov.b32 	%r1444, 1;
	// begin inline asm
	shfl.sync.down.b32 %r1442, %r3683, %r1444, %r1445, %r1466;
	// end inline asm
	setp.lt.s32 	%p261, %r754, %r1445;
	selp.b32 	%r1473, %r1442, 0, %p261;
	add.s32 	%r1448, %r1473, %r3683;
	mov.b32 	%r1449, 2;
	// begin inline asm
	shfl.sync.down.b32 %r1447, %r1448, %r1449, %r1445, %r1466;
	// end inline asm
	setp.gt.s32 	%p262, %r682, %r1445;
	selp.b32 	%r1474, 0, %r1447, %p262;
	add.s32 	%r1453, %r1448, %r1474;
	mov.b32 	%r1454, 4;
	// begin inline asm
	shfl.sync.down.b32 %r1452, %r1453, %r1454, %r1445, %r1466;
	// end inline asm
	setp.gt.s32 	%p263, %r683, %r1445;
	selp.b32 	%r1475, 0, %r1452, %p263;
	add.s32 	%r1458, %r1453, %r1475;
	mov.b32 	%r1459, 8;
	// begin inline asm
	shfl.sync.down.b32 %r1457, %r1458, %r1459, %r1445, %r1466;
	// end inline asm
	setp.gt.s32 	%p264, %r684, %r1445;
	selp.b32 	%r1476, 0, %r1457, %p264;
	add.s32 	%r1463, %r1458, %r1476;
	mov.b32 	%r1464, 16;
	// begin inline asm
	shfl.sync.down.b32 %r1462, %r1463, %r1464, %r1445, %r1466;
	// end inline asm
	setp.gt.s32 	%p265, %r685, %r1445;
	selp.b32 	%r1477, 0, %r1462, %p265;
	add.s32 	%r1478, %r1477, %r3679;
	add.s32 	%r3679, %r1478, %r1463;
	add.s32 	%r3681, %r3681, -32;
	bra.uni 	$L__BB3_1623;
$L__BB3_1631:
	setp.ne.s32 	%p187, %r3688, 0;
	@%p187 bra 	$L__BB3_1633;
	add.s32 	%r1371, %r3679, %r667;
	add.s64 	%rd2956, %rd2545, 256;
	mov.b32 	%r1370, 101;
	// begin inline asm
	st.relaxed.gpu.v2.u32 [%rd2956], {%r1370, %r1371};
	// end inline asm
	st.shared.u32 	[_ZZN3cub18CUB_300001_SM_10006detail6select23DeviceSelectSweepKernelINS2_10policy_hubImNS0_8NullTypeEiLb0ELNS0_10SelectImplE0EE10Policy1000EN6thrust24THRUST_300001_SM_1000_NS17counting_iteratorImNSA_11use_defaultESC_SC_EEPS5_NSA_6detail15normal_iteratorINSA_10device_ptrImEEEEPlNS0_13ScanTileStateIiLb1EEE17CheckPointFunctorS5_iNS2_19streaming_context_tIlLb1EEELS6_0EEEvT0_T1_T2_T3_T4_T5_T6_T7_iT8_NS1_7vsmem_tEE19static_temp_storage+68], %r3679;
	st.shared.u32 	[_ZZN3cub18CUB_300001_SM_10006detail6select23DeviceSelectSweepKernelINS2_10policy_hubImNS0_8NullTypeEiLb0ELNS0_10SelectImplE0EE10Policy1000EN6thrust24THRUST_300001_SM_1000_NS17counting_iteratorImNSA_11use_defaultESC_SC_EEPS5_NSA_6detail15normal_iteratorINSA_10device_ptrImEEEEPlNS0_13ScanTileStateIiLb1EEE17CheckPointFunctorS5_iNS2_19streaming_context_tIlLb1EEELS6_0EEEvT0_T1_T2_T3_T4_T5_T6_T7_iT8_NS1_7vsmem_tEE19static_temp_storage+72], %r1371;
$L__BB3_1633:
	setp.ne.s32 	%p188, %r754, 0;
	mov.u32 	%r3684, %r669;
	@%p188 bra 	$L__BB3_1635;
	st.shared.u32 	[_ZZN3cub18CUB_300001_SM_10006detail6select23DeviceSelectSweepKernelINS2_10policy_hubImNS0_8NullTypeEiLb0ELNS0_10SelectImplE0EE10Policy1000EN6thrust24THRUST_300001_SM_1000_NS17counting_iteratorImNSA_11use_defaultESC_SC_EEPS5_NSA_6detail15normal_iteratorINSA_10device_ptrImEEEEPlNS0_13ScanTileStateIiLb1EEE17CheckPointFunctorS5_iNS2_19streaming_context_tIlLb1EEELS6_0EEEvT0_T1_T2_T3_T4_T5_T6_T7_iT8_NS1_7vsmem_tEE19static_temp_storage+60], %r3679;
	mov.u32 	%r3684, %r3679;
$L__BB3_1635:
	mov.u64 	%rd2549, %rd2591;
	bar.sync 	0;
	setp.eq.s32 	%p189, %r3688, 0;
	ld.shared.u32 	%r1372, [_ZZN3cub18CUB_300001_SM_10006detail6select23DeviceSelectSweepKernelINS2_10policy_hubImNS0_8NullTypeEiLb0ELNS0_10SelectImplE0EE10Policy1000EN6thrust24THRUST_300001_SM_1000_NS17counting_iteratorImNSA_11use_defaultESC_SC_EEPS5_NSA_6detail15normal_iteratorINSA_10device_ptrImEEEEPlNS0_13ScanTileStateIiLb1EEE17CheckPointFunctorS5_iNS2_19streaming_context_tIlLb1EEELS6_0EEEvT0_T1_T2_T3_T4_T5_T6_T7_iT8_NS1_7vsmem_tEE19static_temp_storage+60];
	.pragma "used_bytes_mask 65520";
	ld.shared.v4.u32 	{%r1373, %r701, %r1374, %r702}, [_ZZN3cub18CUB_300001_SM_10006detail6select23DeviceSelectSweepKernelINS2_10policy_hubImNS0_8NullTypeEiLb0ELNS0_10SelectImplE0EE10Policy1000EN6thrust24THRUST_300001_SM_1000_NS17counting_iteratorImNSA_11use_defaultESC_SC_EEPS5_NSA_6detail15normal_iteratorINSA_10device_ptrImEEEEPlNS0_13ScanTileStateIiLb1EEE17CheckPointFunctorS5_iNS2_19streaming_context_tIlLb1EEELS6_0EEEvT0_T1_T2_T3_T4_T5_T6_T7_iT8_NS1_7vsmem_tEE19static_temp_storage+64];
	selp.b32 	%r1375, 0, %r1372, %p189;
	add.s32 	%r703, %r1375, %r3684;
	add.s32 	%r704, %r703, %r3656;
	add.s32 	%r705, %r656, %r703;
	add.s32 	%r706, %r657, %r703;
	add.s32 	%r707, %r658, %r703;
	add.s32 	%r708, %r659, %r703;
	add.s32 	%r709, %r660, %r703;
	add.s32 	%r710, %r661, %r703;
	add.s32 	%r711, %r662, %r703;
	add.s32 	%r712, %r663, %r703;
	add.s32 	%r713, %r664, %r703;
	sub.s32 	%r1376, 4224, %r520;
	sub.s32 	%r3692, %r1374, %r1376;
	sub.s32 	%r715, %r702, %r1376;
	setp.gt.s32 	%p190, %r715, 384;
	@%p190 bra 	$L__BB3_1680;
	ld.param.u8 	%rs9, [%rd2549];
	ld.param.u64 	%rd2957, [%rd2549+24];
	cvta.to.global.u64 	%rd2550, %rd2957;
	setp.ne.s32 	%p191, %r3656, 0;
	setp.lt.s32 	%p192, %r703, %r3692;
	and.pred  	%p193, %p191, %p192;
	@%p193 bra 	$L__BB3_1637;
	bra.uni 	$L__BB3_1640;
$L__BB3_1637:
	setp.ne.s16 	%p194, %rs9, 0;
	mov.b64 	%rd5465, 0;
	@%p194 bra 	$L__BB3_1639;
	ld.global.u64 	%rd5465, [%rd2550];
$L__BB3_1639:
	cvt.s64.s32 	%rd2959, %r703;
	add.s64 	%rd2960, %rd5465, %rd2959;
	shl.b64 	%rd2961, %rd2960, 3;
	add.s64 	%rd2962, %rd3, %rd2961;
	st.global.u64 	[%rd2962], %rd1940;
$L__BB3_1640:
	setp.eq.s32 	%p195, %r3658, 0;
	setp.ge.s32 	%p196, %r704, %r3692;
	or.pred  	%p197, %p195, %p196;
	@%p197 bra 	$L__BB3_1644;
	setp.ne.s16 	%p198, %rs9, 0;
	mov.b64 	%rd5466, 0;
	@%p198 bra 	$L__BB3_1643;
	ld.global.u64 	%rd5466, [%rd2550];
$L__BB3_1643:
	cvt.s64.s32 	%rd2964, %r704;
	add.s64 	%rd2965, %rd5466, %rd2964;
	shl.b64 	%rd2966, %rd2965, 3;
	add.s64 	%rd2967, %rd3, %rd2966;
	st.global.u64 	[%rd2967], %rd1941;
$L__BB3_1644:
	setp.eq.s32 	%p199, %r3660, 0;
	setp.ge.s32 	%p200, %r705, %r3692;
	or.pred  	%p201, %p199, %p200;
	@%p201 bra 	$L__BB3_1648;
	setp.ne.s16 	%p202, %rs9, 0;
	mov.b64 	%rd5467, 0;
	@%p202 bra 	$L__BB3_1647;
	ld.global.u64 	%rd5467, [%rd2550];
$L__BB3_1647:
	cvt.s64.s32 	%rd2969, %r705;
	add.s64 	%rd2970, %rd5467, %rd2969;
	shl.b64 	%rd2971, %rd2970, 3;
	add.s64 	%rd2972, %rd3, %rd2971;
	st.global.u64 	[%rd2972], %rd1942;
$L__BB3_1648:
	setp.eq.s32 	%p203, %r3662, 0;
	setp.ge.s32 	%p204, %r706, %r3692;
	or.pred  	%p205, %p203, %p204;
	@%p205 bra 	$L__BB3_1652;
	setp.ne.s16 	%p206, %rs9, 0;
	mov.b64 	%rd5468, 0;
	@%p206 bra 	$L__BB3_1651;
	ld.global.u64 	%rd5468, [%rd2550];
$L__BB3_1651:
	cvt.s64.s32 	%rd2974, %r706;
	add.s64 	%rd2975, %rd5468, %rd2974;
	shl.b64 	%rd2976, %rd2975, 3;
	add.s64 	%rd2977, %rd3, %rd2976;
	st.global.u64 	[%rd2977], %rd1943;
$L__BB3_1652:
	setp.eq.s32 	%p207, %r3664, 0;
	setp.ge.s32 	%p208, %r707, %r3692;
	or.pred  	%p209, %p207, %p208;
	@%p209 bra 	$L__BB3_1656;
	setp.ne.s16 	%p210, %rs9, 0;
	mov.b64 	%rd5469, 0;
	@%p210 bra 	$L__BB3_1655;
	ld.global.u64 	%rd5469, [%rd2550];
$L__BB3_1655:
	cvt.s64.s32 	%rd2979, %r707;
	add.s64 	%rd2980, %rd5469, %rd2979;
	shl.b64 	%rd2981, %rd2980, 3;
	add.s64 	%rd2982, %rd3, %rd2981;
	st.global.u64 	[%rd2982], %rd1944;
$L__BB3_1656:
	setp.eq.s32 	%p211, %r3666, 0;
	setp.ge.s32 	%p212, %r708, %r3692;
	or.pred  	%p213, %p211, %p212;
	@%p213 bra 	$L__BB3_1660;
	setp.ne.s16 	%p214, %rs9, 0;
	mov.b64 	%rd5470, 0;
	@%p214 bra 	$L__BB3_1659;
	ld.global.u64 	%rd5470, [%rd2550];
$L__BB3_1659:
	cvt.s64.s32 	%rd2984, %r708;
	add.s64 	%rd2985, %rd5470, %rd2984;
	shl.b64 	%rd2986, %rd2985, 3;
	add.s64 	%rd2987, %rd3, %rd2986;
	st.global.u64 	[%rd2987], %rd1945;
$L__BB3_1660:
	setp.eq.s32 	%p215, %r3668, 0;
	setp.ge.s32 	%p216, %r709, %r3692;
	or.pred  	%p217, %p215, %p216;
	@%p217 bra 	$L__BB3_1664;
	setp.ne.s16 	%p218, %rs9, 0;
	mov.b64 	%rd5471, 0;
	@%p218 bra 	$L__BB3_1663;
	ld.global.u64 	%rd5471, [%rd2550];
$L__BB3_1663:
	cvt.s64.s32 	%rd2989, %r709;
	add.s64 	%rd2990, %rd5471, %rd2989;
	shl.b64 	%rd2991, %rd2990, 3;
	add.s64 	%rd2992, %rd3, %rd2991;
	st.global.u64 	[%rd2992], %rd1946;
$L__BB3_1664:
	setp.eq.s32 	%p219, %r3670, 0;
	setp.ge.s32 	%p220, %r710, %r3692;
	or.pred  	%p221, %p219, %p220;
	@%p221 bra 	$L__BB3_1668;
	setp.ne.s16 	%p222, %rs9, 0;
	mov.b64 	%rd5472, 0;
	@%p222 bra 	$L__BB3_1667;
	ld.global.u64 	%rd5472, [%rd2550];
$L__BB3_1667:
	cvt.s64.s32 	%rd2994, %r710;
	add.s64 	%rd2995, %rd5472, %rd2994;
	shl.b64 	%rd2996, %rd2995, 3;
	add.s64 	%rd2997, %rd3, %rd2996;
	st.global.u64 	[%rd2997], %rd1947;
$L__BB3_1668:
	setp.eq.s32 	%p223, %r3672, 0;
	setp.ge.s32 	%p224, %r711, %r3692;
	or.pred  	%p225, %p223, %p224;
	@%p225 bra 	$L__BB3_1672;
	setp.ne.s16 	%p226, %rs9, 0;
	mov.b64 	%rd5473, 0;
	@%p226 bra 	$L__BB3_1671;
	ld.global.u64 	%rd5473, [%rd2550];
$L__BB3_1671:
	cvt.s64.s32 	%rd2999, %r711;
	add.s64 	%rd3000, %rd5473, %rd2999;
	shl.b64 	%rd3001, %rd3000, 3;
	add.s64 	%rd3002, %rd3, %rd3001;
	st.global.u64 	[%rd3002], %rd1948;
$L__BB3_1672:
	setp.eq.s32 	%p227, %r3674, 0;
	setp.ge.s32 	%p228, %r712, %r3692;
	or.pred  	%p229, %p227, %p228;
	@%p229 bra 	$L__BB3_1676;
	setp.ne.s16 	%p230, %rs9, 0;
	mov.b64 	%rd5474, 0;
	@%p230 bra 	$L__BB3_1675;
	ld.global.u64 	%rd5474, [%rd2550];
$L__BB3_1675:
	cvt.s64.s32 	%rd3004, %r712;
	add.s64 	%rd3005, %rd5474, %rd3004;
	shl.b64 	%rd3006, %rd3005, 3;
	add.s64 	%rd3007, %rd3, %rd3006;
	st.global.u64 	[%rd3007], %rd1949;
$L__BB3_1676:
	setp.eq.s32 	%p231, %r3676, 0;
	setp.ge.s32 	%p232, %r713, %r3692;
	or.pred  	%p233, %p231, %p232;
	@%p233 bra 	$L__BB3_1719;
	setp.ne.s16 	%p234, %rs9, 0;
	mov.b64 	%rd5475, 0;
	@%p234 bra 	$L__BB3_1679;
	ld.global.u64 	%rd5475, [%rd2550];
$L__BB3_1679:
	cvt.s64.s32 	%rd3009, %r713;
	add.s64 	%rd3010, %rd5475, %rd3009;
	shl.b64 	%rd3011, %rd3010, 3;
	add.s64 	%rd3012, %rd3, %rd3011;
	st.global.u64 	[%rd3012], %rd1950;
	bra.uni 	$L__BB3_1719;
$L__BB3_1680:
	bar.sync 	0;
	setp.eq.s32 	%p235, %r3656, 0;
	@%p235 bra 	$L__BB3_1682;
	sub.s32 	%r1377, %r703, %r701;
	shl.b32 	%r1378, %r1377, 3;
	mov.u32 	%r1379, _ZZN3cub18CUB_300001_SM_10006detail6select23DeviceSelectSweepKernelINS2_10policy_hubImNS0_8NullTypeEiLb0ELNS0_10SelectImplE0EE10Policy1000EN6thrust24THRUST_300001_SM_1000_NS17counting_iteratorImNSA_11use_defaultESC_SC_EEPS5_NSA_6detail15normal_iteratorINSA_10device_ptrImEEEEPlNS0_13ScanTileStateIiLb1EEE17CheckPointFunctorS5_iNS2_19streaming_context_tIlLb1EEELS6_0EEEvT0_T1_T2_T3_T4_T5_T6_T7_iT8_NS1_7vsmem_tEE19static_temp_storage;
	add.s32 	%r1380, %r1379, %r1378;
	st.shared.u64 	[%r1380], %rd1940;
$L__BB3_1682:
	setp.eq.s32 	%p236, %r3658, 0;
	@%p236 bra 	$L__BB3_1684;
	sub.s32 	%r1381, %r704, %r701;
	shl.b32 	%r1382, %r1381, 3;
	mov.u32 	%r1383, _ZZN3cub18CUB_300001_SM_10006detail6select23DeviceSelectSweepKernelINS2_10policy_hubImNS0_8NullTypeEiLb0ELNS0_10SelectImplE0EE10Policy1000EN6thrust24THRUST_300001_SM_1000_NS17counting_iteratorImNSA_11use_defaultESC_SC_EEPS5_NSA_6detail15normal_iteratorINSA_10device_ptrImEEEEPlNS0_13ScanTileStateIiLb1EEE17CheckPointFunctorS5_iNS2_19streaming_context_tIlLb1EEELS6_0EEEvT0_T1_T2_T3_T4_T5_T6_T7_iT8_NS1_7vsmem_tEE19static_temp_storage;
	add.s32 	%r1384, %r1383, %r1382;
	st.shared.u64 	[%r1384], %rd1941;
$L__BB3_1684:
	setp.eq.s32 	%p237, %r3660, 0;
	@%p237 bra 	$L__BB3_1686;
	sub.s32 	%r1385, %r705, %r701;
	shl.b32 	%r1386, %r1385, 3;
	mov.u32 	%r1387, _ZZN3cub18CUB_300001_SM_10006detail6select23DeviceSelectSweepKernelINS2_10policy_hubImNS0_8NullTypeEiLb0ELNS0_10SelectImplE0EE10Policy1000EN6thrust24THRUST_300001_SM_1000_NS17counting_iteratorImNSA_11use_defaultESC_SC_EEPS5_NSA_6detail15normal_iteratorINSA_10device_ptrImEEEEPlNS0_13ScanTileStateIiLb1EEE17CheckPointFunctorS5_iNS2_19streaming_context_tIlLb1EEELS6_0EEEvT0_T1_T2_T3_T4_T5_T6_T7_iT8_NS1_7vsmem_tEE19static_temp_storage;
	add.s32 	%r1388, %r1387, %r1386;
	st.shared.u64 	[%r1388], %rd1942;
$L__BB3_1686:
	setp.eq.s32 	%p238, %r3662, 0;
	@%p238 bra 	$L__BB3_1688;
	sub.s32 	%r1389, %r706, %r701;
	shl.b32 	%r1390, %r1389, 3;
	mov.u32 	%r1391, _ZZN3cub18CUB_300001_SM_10006detail6select23DeviceSelectSweepKernelINS2_10policy_hubImNS0_8NullTypeEiLb0ELNS0_10SelectImplE0EE10Policy1000EN6thrust24THRUST_300001_SM_1000_NS17counting_iteratorImNSA_11use_defaultESC_SC_EEPS5_NSA_6detail15normal_iteratorINSA_10device_ptrImEEEEPlNS0_13ScanTileStateIiLb1EEE17CheckPointFunctorS5_iNS2_19streaming_context_tIlLb1EEELS6_0EEEvT0_T1_T2_T3_T4_T5_T6_T7_iT8_NS1_7vsmem_tEE19static_temp_storage;
	add.s32 	%r1392, %r1391, %r1390;
	st.shared.u64 	[%r1392], %rd1943;
$L__BB3_1688:
	setp.eq.s32 	%p239, %r3664, 0;
	@%p239 bra 	$L__BB3_1690;
	sub.s32 	%r1393, %r707, %r701;
	shl.b32 	%r1394, %r1393, 3;
	mov.u32 	%r1395, _ZZN3cub18CUB_300001_SM_10006detail6select23DeviceSelectSweepKernelINS2_10policy_hubImNS0_8NullTypeEiLb0ELNS0_10SelectImplE0EE10Policy1000EN6thrust24THRUST_300001_SM_1000_NS17counting_iteratorImNSA_11use_defaultESC_SC_EEPS5_NSA_6detail15normal_iteratorINSA_10device_ptrImEEEEPlNS0_13ScanTileStateIiLb1EEE17CheckPointFunctorS5_iNS2_19streaming_context_tIlLb1EEELS6_0EEEvT0_T1_T2_T3_T4_T5_T6_T7_iT8_NS1_7vsmem_tEE19static_temp_storage;
	add.s32 	%r1396, %r1395, %r1394;
	st.shared.u64 	[%r1396], %rd1944;
$L__BB3_1690:
	setp.eq.s32 	%p240, %r3666, 0;
	@%p240 bra 	$L__BB3_1692;
	sub.s32 	%r1397, %r708, %r701;
	shl.b32 	%r1398, %r1397, 3;
	mov.u32 	%r1399, _ZZN3cub18CUB_300001_SM_10006detail6select23DeviceSelectSweepKernelINS2_10policy_hubImNS0_8NullTypeEiLb0ELNS0_10SelectImplE0EE10Policy1000EN6thrust24THRUST_300001_SM_1000_NS17counting_iteratorImNSA_11use_defaultESC_SC_EEPS5_NSA_6detail15normal_iteratorINSA_10device_ptrImEEEEPlNS0_13ScanTileStateIiLb1EEE17CheckPointFunctorS5_iNS2_19streaming_context_tIlLb1EEELS6_0EEEvT0_T1_T2_T3_T4_T5_T6_T7_iT8_NS1_7vsmem_tEE19static_temp_storage;
	add.s32 	%r1400, %r1399, %r1398;
	st.shared.u64 	[%r1400], %rd1945;
$L__BB3_1692:
	setp.eq.s32 	%p241, %r3668, 0;
	@%p241 bra 	$L__BB3_1694;
	sub.s32 	%r1401, %r709, %r701;
	shl.b32 	%r1402, %r1401, 3;
	mov.u32 	%r1403, _ZZN3cub18CUB_300001_SM_10006detail6select23DeviceSelectSweepKernelINS2_10policy_hubImNS0_8NullTypeEiLb0ELNS0_10SelectImplE0EE10Policy1000EN6thrust24THRUST_300001_SM_1000_NS17counting_iteratorImNSA_11use_defaultESC_SC_EEPS5_NSA_6detail15normal_iteratorINSA_10device_ptrImEEEEPlNS0_13ScanTileStateIiLb1EEE17CheckPointFunctorS5_iNS2_19streaming_context_tIlLb1EEELS6_0EEEvT0_T1_T2_T3_T4_T5_T6_T7_iT8_NS1_7vsmem_tEE19static_temp_storage;
	add.s32 	%r1404, %r1403, %r1402;
	st.shared.u64 	[%r1404], %rd1946;
$L__BB3_1694:
	setp.eq.s32 	%p242, %r3670, 0;
	@%p242 bra 	$L__BB3_1696;
	sub.s32 	%r1405, %r710, %r701;
	shl.b32 	%r1406, %r1405, 3;
	mov.u32 	%r1407, _ZZN3cub18CUB_300001_SM_10006detail6select23DeviceSelectSweepKernelINS2_10policy_hubImNS0_8NullTypeEiLb0ELNS0_10SelectImplE0EE10Policy1000EN6thrust24THRUST_300001_SM_1000_NS17counting_iteratorImNSA_11use_defaultESC_SC_EEPS5_NSA_6detail15normal_iteratorINSA_10device_ptrImEEEEPlNS0_13ScanTileStateIiLb1EEE17CheckPointFunctorS5_iNS2_19streaming_context_tIlLb1EEELS6_0EEEvT0_T1_T2_T3_T4_T5_T6_T7_iT8_NS1_7vsmem_tEE19static_temp_storage;
	add.s32 	%r1408, %r1407, %r1406;
	st.shared.u64 	[%r1408], %rd1947;
$L__BB3_1696:
	setp.eq.s32 	%p243, %r3672, 0;
	@%p243 bra 	$L__BB3_1698;
	sub.s32 	%r1409, %r711, %r701;
	shl.b32 	%r1410, %r1409, 3;
	mov.u32 	%r1411, _ZZN3cub18CUB_300001_SM_10006detail6select23DeviceSelectSweepKernelINS2_10policy_hubImNS0_8NullTypeEiLb0ELNS0_10SelectImplE0EE10Policy1000EN6thrust24THRUST_300001_SM_1000_NS17counting_iteratorImNSA_11use_defaultESC_SC_EEPS5_NSA_6detail15normal_iteratorINSA_10device_ptrImEEEEPlNS0_13ScanTileStateIiLb1EEE17CheckPointFunctorS5_iNS2_19streaming_context_tIlLb1EEELS6_0EEEvT0_T1_T2_T3_T4_T5_T6_T7_iT8_NS1_7vsmem_tEE19static_temp_storage;
	add.s32 	%r1412, %r1411, %r1410;
	st.shared.u64 	[%r1412], %rd1948;
$L__BB3_1698:
	setp.eq.s32 	%p244, %r3674, 0;
	@%p244 bra 	$L__BB3_1700;
	sub.s32 	%r1413, %r712, %r701;
	shl.b32 	%r1414, %r1413, 3;
	mov.u32 	%r1415, _ZZN3cub18CUB_300001_SM_10006detail6select23DeviceSelectSweepKernelINS2_10policy_hubImNS0_8NullTypeEiLb0ELNS0_10SelectImplE0EE10Policy1000EN6thrust24THRUST_300001_SM_1000_NS17counting_iteratorImNSA_11use_defaultESC_SC_EEPS5_NSA_6detail15normal_iteratorINSA_10device_ptrImEEEEPlNS0_13ScanTileStateIiLb1EEE17CheckPointFunctorS5_iNS2_19streaming_context_tIlLb1EEELS6_0EEEvT0_T1_T2_T3_T4_T5_T6_T7_iT8_NS1_7vsmem_tEE19static_temp_storage;
	add.s32 	%r1416, %r1415, %r1414;
	st.shared.u64 	[%r1416], %rd1949;
$L__BB3_1700:
	setp.eq.s32 	%p245, %r3676, 0;
	@%p245 bra 	$L__BB3_1702;
	sub.s32 	%r1417, %r713, %r701;
	shl.b32 	%r1418, %r1417, 3;
	mov.u32 	%r1419, _ZZN3cub18CUB_300001_SM_10006detail6select23DeviceSelectSweepKernelINS2_10policy_hubImNS0_8NullTypeEiLb0ELNS0_10SelectImplE0EE10Policy1000EN6thrust24THRUST_300001_SM_1000_NS17counting_iteratorImNSA_11use_defaultESC_SC_EEPS5_NSA_6detail15normal_iteratorINSA_10device_ptrImEEEEPlNS0_13ScanTileStateIiLb1EEE17CheckPointFunctorS5_iNS2_19streaming_context_tIlLb1EEELS6_0EEEvT0_T1_T2_T3_T4_T5_T6_T7_iT8_NS1_7vsmem_tEE19static_temp_storage;
	add.s32 	%r1420, %r1419, %r1418;
	st.shared.u64 	[%r1420], %rd1950;
$L__BB3_1702:
	bar.sync 	0;
	setp.ge.s32 	%p246, %r3688, %r715;
	@%p246 bra 	$L__BB3_1719;
	ld.param.u32 	%r3583, [_ZN3cub18CUB_300001_SM_10006detail6select23DeviceSelectSweepKernelINS2_10policy_hubImNS0_8NullTypeEiLb0ELNS0_10SelectImplE0EE10Policy1000EN6thrust24THRUST_300001_SM_1000_NS17counting_iteratorImNSA_11use_defaultESC_SC_EEPS5_NSA_6detail15normal_iteratorINSA_10device_ptrImEEEEPlNS0_13ScanTileStateIiLb1EEE17CheckPointFunctorS5_iNS2_19streaming_context_tIlLb1EEELS6_0EEEvT0_T1_T2_T3_T4_T5_T6_T7_iT8_NS1_7vsmem_tE_param_7];
	ld.param.u8 	%rs10, [%rd2549];
	ld.param.u64 	%rd3013, [%rd2549+24];
	cvta.to.global.u64 	%rd2551, %rd3013;
	add.s32 	%r1421, %r702, %r3583;
	mov.u32 	%r1422, %ctaid.x;
	mov.u32 	%r1423, %nctaid.y;
	mov.u32 	%r1424, %ctaid.y;
	mad.lo.s32 	%r1425, %r1422, %r1423, %r1424;
	mad.lo.s32 	%r1426, %r1425, 4224, %r3688;
	sub.s32 	%r1427, %r1421, %r1426;
	add.s32 	%r716, %r1427, -4225;
	mul.hi.u32 	%r1428, %r716, -1431655765;
	shr.u32 	%r1429, %r1428, 8;
	add.s32 	%r717, %r1429, 1;
	and.b32  	%r1430, %r1429, 3;
	setp.eq.s32 	%p247, %r1430, 3;
	@%p247 bra 	$L__BB3_1708;
	and.b32  	%r1431, %r717, 3;
	add.s32 	%r3687, %r701, %r3688;
	shl.b32 	%r1432, %r3688, 3;
	mov.u32 	%r1433, _ZZN3cub18CUB_300001_SM_10006detail6select23DeviceSelectSweepKernelINS2_10policy_hubImNS0_8NullTypeEiLb0ELNS0_10SelectImplE0EE10Policy1000EN6thrust24THRUST_300001_SM_1000_NS17counting_iteratorImNSA_11use_defaultESC_SC_EEPS5_NSA_6detail15normal_iteratorINSA_10device_ptrImEEEEPlNS0_13ScanTileStateIiLb1EEE17CheckPointFunctorS5_iNS2_19streaming_context_tIlLb1EEELS6_0EEEvT0_T1_T2_T3_T4_T5_T6_T7_iT8_NS1_7vsmem_tEE19static_temp_storage;
	add.s32 	%r3686, %r1433, %r1432;
	neg.s32 	%r3685, %r1431;
	mad.lo.s32 	%r3688, %r1431, 384, %r3688;
$L__BB3_1705:
	.pragma "nounroll";
	setp.ne.s16 	%p248, %rs10, 0;
	mov.b64 	%rd5460, 0;
	@%p248 bra 	$L__BB3_1707;
	ld.global.u64 	%rd5460, [%rd2551];
$L__BB3_1707:
	cvt.s64.s32 	%rd3015, %r3687;
	add.s64 	%rd3016, %rd5460, %rd3015;
	shl.b64 	%rd3017, %rd3016, 3;
	add.s64 	%rd3018, %rd3, %rd3017;
	ld.shared.u64 	%rd3019, [%r3686];
	st.global.u64 	[%rd3018], %rd3019;
	add.s32 	%r3687, %r3687, 384;
	add.s32 	%r3686, %r3686, 3072;
	add.s32 	%r3685, %r3685, 1;
	setp.ne.s32 	%p249, %r3685, 0;
	@%p249 bra 	$L__BB3_1705;
$L__BB3_1708:
	setp.lt.u32 	%p250, %r716, 1152;
	@%p250 bra 	$L__BB3_1719;
	add.s32 	%r3690, %r701, %r3688;
	shl.b32 	%r1434, %r3688, 3;
	mov.u32 	%r1435, _ZZN3cub18CUB_300001_SM_10006detail6select23DeviceSelectSweepKernelINS2_10policy_hubImNS0_8NullTypeEiLb0ELNS0_10SelectImplE0EE10Policy1000EN6thrust24THRUST_300001_SM_1000_NS17counting_iteratorImNSA_11use_defaultESC_SC_EEPS5_NSA_6detail15normal_iteratorINSA_10device_ptrImEEEEPlNS0_13ScanTileStateIiLb1EEE17CheckPointFunctorS5_iNS2_19streaming_context_tIlLb1EEELS6_0EEEvT0_T1_T2_T3_T4_T5_T6_T7_iT8_NS1_7vsmem_tEE19static_temp_storage;
	add.s32 	%r1436, %r1434, %r1435;
	add.s32 	%r3689, %r1436, 6144;
$L__BB3_1710:
	setp.ne.s16 	%p251, %rs10, 0;
	cvt.s64.s32 	%rd2554, %r3690;
	mov.b64 	%rd5461, 0;
	@%p251 bra 	$L__BB3_1712;
	ld.global.u64 	%rd5461, [%rd2551];
$L__BB3_1712:
	setp.ne.s16 	%p252, %rs10, 0;
	add.s64 	%rd3022, %rd5461, %rd2554;
	shl.b64 	%rd3023, %rd3022, 3;
	add.s64 	%rd3024, %rd3, %rd3023;
	ld.shared.u64 	%rd3025, [%r3689+-6144];
	st.global.u64 	[%rd3024], %rd3025;
	mov.b64 	%rd5462, 0;
	@%p252 bra 	$L__BB3_1714;
	ld.global.u64 	%rd5462, [%rd2551];
$L__BB3_1714:
	setp.ne.s16 	%p253, %rs10, 0;
	add.s64 	%rd3027, %rd5462, %rd2554;
	shl.b64 	%rd3028, %rd3027, 3;
	add.s64 	%rd3029, %rd3, %rd3028;
	ld.shared.u64 	%rd3030, [%r3689+-3072];
	st.global.u64 	[%rd3029+3072], %rd3030;
	mov.b64 	%rd5463, 0;
	@%p253 bra 	$L__BB3_1716;
	ld.global.u64 	%rd5463, [%rd2551];
$L__BB3_1716:
	setp.ne.s16 	%p254, %rs10, 0;
	add.s64 	%rd3032, %rd5463, %rd2554;
	shl.b64 	%rd3033, %rd3032, 3;
	add.s64 	%rd3034, %rd3, %rd3033;
	ld.shared.u64 	%rd3035, [%r3689];
	st.global.u64 	[%rd3034+6144], %rd3035;
	mov.b64 	%rd5464, 0;
	@%p254 bra 	$L__BB3_1718;
	ld.global.u64 	%rd5464, [%rd2551];
$L__BB3_1718:
	cvt.u32.u64 	%r1437, %rd2554;
	add.s64 	%rd3036, %rd5464, %rd2554;
	shl.b64 	%rd3037, %rd3036, 3;
	add.s64 	%rd3038, %rd3, %rd3037;
	ld.shared.u64 	%rd3039, [%r3689+3072];
	st.global.u64 	[%rd3038+9216], %rd3039;
	add.s32 	%r3688, %r3688, 1536;
	add.s32 	%r3690, %r1437, 1536;
	add.s32 	%r3689, %r3689, 12288;
	setp.lt.s32 	%p255, %r3688, %r715;
	@%p255 bra 	$L__BB3_1710;
$L__BB3_1719:
	mov.u32 	%r2097, %tid.x;
	setp.ne.s32 	%p502, %r2097, 0;
	@%p502 bra 	$L__BB3_1727;
	mov.u64 	%rd2585, %rd2591;
	ld.param.u8 	%rs45, [%rd2585+1];
	setp.eq.s16 	%p503, %rs45, 0;
	@%p503 bra 	$L__BB3_1724;
	ld.param.u8 	%rs46, [%rd2585];
	setp.ne.s16 	%p504, %rs46, 0;
	mov.b64 	%rd5476, 0;
	@%p504 bra 	$L__BB3_1723;
	ld.param.u64 	%rd3487, [%rd2585+24];
	cvta.to.global.u64 	%rd3488, %rd3487;
	ld.global.u64 	%rd5476, [%rd3488];
$L__BB3_1723:
	ld.param.u64 	%rd4615, [_ZN3cub18CUB_300001_SM_10006detail6select23DeviceSelectSweepKernelINS2_10policy_hubImNS0_8NullTypeEiLb0ELNS0_10SelectImplE0EE10Policy1000EN6thrust24THRUST_300001_SM_1000_NS17counting_iteratorImNSA_11use_defaultESC_SC_EEPS5_NSA_6detail15normal_iteratorINSA_10device_ptrImEEEEPlNS0_13ScanTileStateIiLb1EEE17CheckPointFunctorS5_iNS2_19streaming_context_tIlLb1EEELS6_0EEEvT0_T1_T2_T3_T4_T5_T6_T7_iT8_NS1_7vsmem_tE_param_3];
	cvt.s64.s32 	%rd3489, %r3692;
	add.s64 	%rd3490, %rd5476, %rd3489;
	cvta.to.global.u64 	%rd3491, %rd4615;
	st.global.u64 	[%rd3491], %rd3490;
	bra.uni 	$L__BB3_1727;
$L__BB3_1724:
	ld.param.u8 	%rs47, [%rd2585];
	setp.ne.s16 	%p505, %rs47, 0;
	mov.b64 	%rd5477, 0;
	@%p505 bra 	$L__BB3_1726;
	ld.param.u64 	%rd3493, [%rd2585+24];
	cvta.to.global.u64 	%rd3494, %rd3493;
	ld.global.u64 	%rd5477, [%rd3494];
$L__BB3_1726:
	cvt.s64.s32 	%rd3495, %r3692;
	add.s64 	%rd3496, %rd5477, %rd3495;
	ld.param.u64 	%rd3497, [%rd2585+32];
	cvta.to.global.u64 	%rd3498, %rd3497;
	st.global.u64 	[%rd3498], %rd3496;
$L__BB3_1727:
	ret;

}


// ===== COMPILED SASS (sm_100) =====

	.target	sm_100

	.elftype	@"ET_EXEC"


//--------------------- .note.nv.tkinfo           --------------------------
	.section	.note.nv.tkinfo,"",@"SHT_NOTE"
	.sectionflags	@"SHF_NOTE_NV_TKINFO"
	.tkinfo
        /*0018*/ 	.word	0x00000002
        /*0030*/ 	.string	""
        /*0030*/ 	.string	"ptxas"
        /*0030*/ 	.string	"Cuda compilation tools, release 13.0, V13.0.88"
        /*0030*/ 	.string	"Build cuda_13.0.r13.0/compiler.36424714_0"
        /*0030*/ 	.string	"-arch sm_100 -m 64 "



//--------------------- .note.nv.cuinfo           --------------------------
	.section	.note.nv.cuinfo,"",@"SHT_NOTE"
	.sectionflags	@"SHF_NOTE_NV_CUINFO"
        /*0018*/ 	.short	0x0002
        /*001a*/ 	.short	0x0064
        /*001c*/ 	.short	0x0082
	.zero		2


//--------------------- .nv.info                  --------------------------
	.section	.nv.info,"",@"SHT_CUDA_INFO"
	.align	4


	//----- nvinfo : EIATTR_REGCOUNT
	.align		4
        /*0000*/ 	.byte	0x04, 0x2f
        /*0002*/ 	.short	(.L_48 - .L_47)
	.align		4
.L_47:
        /*0004*/ 	.word	index@(_ZN3cub18CUB_300001_SM_10006detail11EmptyKernelIvEEvv)
        /*0008*/ 	.word	0x00000004


	//----- nvinfo : EIATTR_FRAME_SIZE
	.align		4
.L_48:
        /*000c*/ 	.byte	0x04, 0x11
        /*000e*/ 	.short	(.L_50 - .L_49)
	.align		4
.L_49:
        /*0010*/ 	.word	index@(_ZN3cub18CUB_300001_SM_10006detail11EmptyKernelIvEEvv)
        /*0014*/ 	.word	0x00000000


	//----- nvinfo : EIATTR_REGCOUNT
	.align		4
.L_50:
        /*0018*/ 	.byte	0x04, 0x2f
        /*001a*/ 	.short	(.L_52 - .L_51)
	.align		4
.L_51:
        /*001c*/ 	.word	index@(_ZN3cub18CUB_300001_SM_10006detail8for_each13static_kernelINS2_12policy_hub_t12policy_500_tEmN6thrust24THRUST_300001_SM_1000_NS8cuda_cub20__uninitialized_fill7functorINS7_10device_ptrImEEmEEEEvT0_T1_)
        /*0020*/ 	.word	0x00000009


	//----- nvinfo : EIATTR_FRAME_SIZE
	.align		4
.L_52:
        /*0024*/ 	.byte	0x04, 0x11
        /*0026*/ 	.short	(.L_54 - .L_53)
	.align		4
.L_53:
        /*0028*/ 	.word	index@(_ZN3cub18CUB_300001_SM_10006detail8for_each13static_kernelINS2_12policy_hub_t12policy_500_tEmN6thrust24THRUST_300001_SM_1000_NS8cuda_cub20__uninitialized_fill7functorINS7_10device_ptrImEEmEEEEvT0_T1_)
        /*002c*/ 	.word	0x00000000


	//----- nvinfo : EIATTR_REGCOUNT
	.align		4
.L_54:
        /*0030*/ 	.byte	0x04, 0x2f
        /*0032*/ 	.short	(.L_56 - .L_55)
	.align		4
.L_55:
        /*0034*/ 	.word	index@(_ZN3cub18CUB_300001_SM_10006detail4scan23DeviceCompactInitKernelINS0_13ScanTileStateIiLb1EEEPlEEvT_iT0_)
        /*0038*/ 	.word	0x0000000a


	//----- nvinfo : EIATTR_FRAME_SIZE
	.align		4
.L_56:
        /*003c*/ 	.byte	0x04, 0x11
        /*003e*/ 	.short	(.L_58 - .L_57)
	.align		4
.L_57:
        /*0040*/ 	.word	index@(_ZN3cub18CUB_300001_SM_10006detail4scan23DeviceCompactInitKernelINS0_13ScanTileStateIiLb1EEEPlEEvT_iT0_)
        /*0044*/ 	.word	0x00000000


	//----- nvinfo : EIATTR_REGCOUNT
	.align		4
.L_58:
        /*0048*/ 	.byte	0x04, 0x2f
        /*004a*/ 	.short	(.L_60 - .L_59)
	.align		4
.L_59:
        /*004c*/ 	.word	index@(_ZN3cub18CUB_300001_SM_10006detail6select23DeviceSelectSweepKernelINS2_10policy_hubImNS0_8NullTypeEiLb0ELNS0_10SelectImplE0EE10Policy1000EN6thrust24THRUST_300001_SM_1000_NS17counting_iteratorImNSA_11use_defaultESC_SC_EEPS5_NSA_6detail15normal_iteratorINSA_10device_ptrImEEEEPlNS0_13ScanTileStateIiLb1EEE17CheckPointFunctorS5_iNS2_19streaming_context_tIlLb1EEELS6_0EEEvT0_T1_T2_T3_T4_T5_T6_T7_iT8_NS1_7vsmem_tE)
        /*0050*/ 	.word	0x0000005f


	//----- nvinfo : EIATTR_FRAME_SIZE
	.align		4
.L_60:
        /*0054*/ 	.byte	0x04, 0x11
        /*0056*/ 	.short	(.L_62 - .L_61)
	.align		4
.L_61:
        /*0058*/ 	.word	index@($__internal_0_$__cuda_sm20_div_u64)
        /*005c*/ 	.word	0x00000000


	//----- nvinfo : EIATTR_FRAME_SIZE
	.align		4
.L_62:
        /*0060*/ 	.byte	0x04, 0x11
        /*0062*/ 	.short	(.L_64 - .L_63)
	.align		4
.L_63:
        /*0064*/ 	.word	index@(_ZN3cub18CUB_300001_SM_10006detail6select23DeviceSelectSweepKernelINS2_10policy_hubImNS0_8NullTypeEiLb0ELNS0_10SelectImplE0EE10Policy1000EN6thrust24THRUST_300001_SM_1000_NS17counting_iteratorImNSA_11use_defaultESC_SC_EEPS5_NSA_6detail15normal_iteratorINSA_10device_ptrImEEEEPlNS0_13ScanTileStateIiLb1EEE17CheckPointFunctorS5_iNS2_19streaming_context_tIlLb1EEELS6_0EEEvT0_T1_T2_T3_T4_T5_T6_T7_iT8_NS1_7vsmem_tE)
        /*0068*/ 	.word	0x00000000


	//----- nvinfo : EIATTR_MIN_STACK_SIZE
	.align		4
.L_64:
        /*006c*/ 	.byte	0x04, 0x12
        /*006e*/ 	.short	(.L_66 - .L_65)
	.align		4
.L_65:
        /*0070*/ 	.word	index@(_ZN3cub18CUB_300001_SM_10006detail6select23DeviceSelectSweepKernelINS2_10policy_hubImNS0_8NullTypeEiLb0ELNS0_10SelectImplE0EE10Policy1000EN6thrust24THRUST_300001_SM_1000_NS17counting_iteratorImNSA_11use_defaultESC_SC_EEPS5_NSA_6detail15normal_iteratorINSA_10device_ptrImEEEEPlNS0_13ScanTileStateIiLb1EEE17CheckPointFunctorS5_iNS2_19streaming_context_tIlLb1EEELS6_0EEEvT0_T1_T2_T3_T4_T5_T6_T7_iT8_NS1_7vsmem_tE)
        /*0074*/ 	.word	0x00000000


	//----- nvinfo : EIATTR_MIN_STACK_SIZE
	.align		4
.L_66:
        /*0078*/ 	.byte	0x04, 0x12
        /*007a*/ 	.short	(.L_68 - .L_67)
	.align		4
.L_67:
        /*007c*/ 	.word	index@(_ZN3cub18CUB_300001_SM_10006detail4scan23DeviceCompactInitKernelINS0_13ScanTileStateIiLb1EEEPlEEvT_iT0_)
        /*0080*/ 	.word	0x00000000


	//----- nvinfo : EIATTR_MIN_STACK_SIZE
	.align		4
.L_68:
        /*0084*/ 	.byte	0x04, 0x12
        /*0086*/ 	.short	(.L_70 - .L_69)
	.align		4
.L_69:
        /*0088*/ 	.word	index@(_ZN3cub18CUB_300001_SM_10006detail8for_each13static_kernelINS2_12policy_hub_t12policy_500_tEmN6thrust24THRUST_300001_SM_1000_NS8cuda_cub20__uninitialized_fill7functorINS7_10device_ptrImEEmEEEEvT0_T1_)
        /*008c*/ 	.word	0x00000000


	//----- nvinfo : EIATTR_MIN_STACK_SIZE
	.align		4
.L_70:
        /*0090*/ 	.byte	0x04, 0x12
        /*0092*/ 	.short	(.L_72 - .L_71)
	.align		4
.L_71:
        /*0094*/ 	.word	index@(_ZN3cub18CUB_300001_SM_10006detail11EmptyKernelIvEEvv)
        /*0098*/ 	.word	0x00000000
.L_72:


//--------------------- .nv.compat                --------------------------
	.section	.nv.compat,"",@"SHT_CUDA_COMPAT_INFO"
	.align	4
        /*0000*/ 	.byte	0x02, 0x09, 0x00, 0x00, 0x02, 0x02, 0x01, 0x00, 0x02, 0x05, 0x05, 0x00, 0x03, 0x07, 0x01, 0x01
        /*0010*/ 	.byte	0x02, 0x03, 0x00, 0x00, 0x02, 0x06, 0x01, 0x00, 0x04, 0x0b, 0x08, 0x00, 0x01, 0x00, 0x00, 0x00
        /*0020*/ 	.byte	0x00, 0x00, 0x00, 0x00


//--------------------- .nv.info._ZN3cub18CUB_300001_SM_10006detail6select23DeviceSelectSweepKernelINS2_10policy_hubImNS0_8NullTypeEiLb0ELNS0_10SelectImplE0EE10Policy1000EN6thrust24THRUST_300001_SM_1000_NS17counting_iteratorImNSA_11use_defaultESC_SC_EEPS5_NSA_6detail15normal_iteratorINSA_10device_ptrImEEEEPlNS0_13ScanTileStateIiLb1EEE17CheckPointFunctorS5_iNS2_19streaming_context_tIlLb1EEELS6_0EEEvT0_T1_T2_T3_T4_T5_T6_T7_iT8_NS1_7vsmem_tE --------------------------
	.section	.nv.info._ZN3cub18CUB_300001_SM_10006detail6select23DeviceSelectSweepKernelINS2_10policy_hubImNS0_8NullTypeEiLb0ELNS0_10SelectImplE0EE10Policy1000EN6thrust24THRUST_300001_SM_1000_NS17counting_iteratorImNSA_11use_defaultESC_SC_EEPS5_NSA_6detail15normal_iteratorINSA_10device_ptrImEEEEPlNS0_13ScanTileStateIiLb1EEE17CheckPointFunctorS5_iNS2_19streaming_context_tIlLb1EEELS6_0EEEvT0_T1_T2_T3_T4_T5_T6_T7_iT8_NS1_7vsmem_tE,"",@"SHT_CUDA_INFO"
	.sectionflags	@""
	.align	4


	//----- nvinfo : EIATTR_CUDA_API_VERSION
	.align		4
        /*0000*/ 	.byte	0x04, 0x37
        /*0002*/ 	.short	(.L_74 - .L_73)
.L_73:
        /*0004*/ 	.word	0x00000082


	//----- nvinfo : EIATTR_KPARAM_INFO
	.align		4
.L_74:
        /*0008*/ 	.byte	0x04, 0x17
        /*000a*/ 	.short	(.L_76 - .L_75)
.L_75:
        /*000c*/ 	.word	0x00000000
        /*0010*/ 	.short	0x000a
        /*0012*/ 	.short	0x0090
        /*0014*/ 	.byte	0x00, 0xf0, 0x21, 0x00


	//----- nvinfo : EIATTR_KPARAM_INFO
	.align		4
.L_76:
        /*0018*/ 	.byte	0x04, 0x17
        /*001a*/ 	.short	(.L_78 - .L_77)
.L_77:
        /*001c*/ 	.word	0x00000000
        /*0020*/ 	.short	0x0009
        /*0022*/ 	.short	0x0068
        /*0024*/ 	.byte	0x00, 0xf0, 0xa1, 0x00


	//----- nvinfo : EIATTR_KPARAM_INFO
	.align		4
.L_78:
        /*0028*/ 	.byte	0x04, 0x17
        /*002a*/ 	.short	(.L_80 - .L_79)
.L_79:
        /*002c*/ 	.word	0x00000000
        /*0030*/ 	.short	0x0008
        /*0032*/ 	.short	0x0060
        /*0034*/ 	.byte	0x00, 0xf0, 0x11, 0x00


	//----- nvinfo : EIATTR_KPARAM_INFO
	.align		4
.L_80:
        /*0038*/ 	.byte	0x04, 0x17
        /*003a*/ 	.short	(.L_82 - .L_81)
.L_81:
        /*003c*/ 	.word	0x00000000
        /*0040*/ 	.short	0x0007
        /*0042*/ 	.short	0x005c
        /*0044*/ 	.byte	0x00, 0xf0, 0x11, 0x00


	//----- nvinfo : EIATTR_KPARAM_INFO
	.align		4
.L_82:
        /*0048*/ 	.byte	0x04, 0x17
        /*004a*/ 	.short	(.L_84 - .L_83)
.L_83:
        /*004c*/ 	.word	0x00000000
        /*0050*/ 	.short	0x0006
        /*0052*/ 	.short	0x0058
        /*0054*/ 	.byte	0x00, 0xf0, 0x05, 0x00


	//----- nvinfo : EIATTR_KPARAM_INFO
	.align		4
.L_84:
        /*0058*/ 	.byte	0x04, 0x17
        /*005a*/ 	.short	(.L_86 - .L_85)
.L_85:
        /*005c*/ 	.word	0x00000000
        /*0060*/ 	.short	0x0005
        /*0062*/ 	.short	0x0028
        /*0064*/ 	.byte	0x00, 0xf0, 0xc1, 0x00


	//----- nvinfo : EIATTR_KPARAM_INFO
	.align		4
.L_86:
        /*0068*/ 	.byte	0x04, 0x17
        /*006a*/ 	.short	(.L_88 - .L_87)
.L_87:
        /*006c*/ 	.word	0x00000000
        /*0070*/ 	.short	0x0004
        /*0072*/ 	.short	0x0020
        /*0074*/ 	.byte	0x00, 0xf0, 0x21, 0x00


	//----- nvinfo : EIATTR_KPARAM_INFO
	.align		4
.L_88:
        /*0078*/ 	.byte	0x04, 0x17
        /*007a*/ 	.short	(.L_90 - .L_89)
.L_89:
        /*007c*/ 	.word	0x00000000
        /*0080*/ 	.short	0x0003
        /*0082*/ 	.short	0x0018
        /*0084*/ 	.byte	0x00, 0xf5, 0x21, 0x00


	//----- nvinfo : EIATTR_KPARAM_INFO
	.align		4
.L_90:
        /*0088*/ 	.byte	0x04, 0x17
        /*008a*/ 	.short	(.L_92 - .L_91)
.L_91:
        /*008c*/ 	.word	0x00000000
        /*0090*/ 	.short	0x0002
        /*0092*/ 	.short	0x0010
        /*0094*/ 	.byte	0x00, 0xf0, 0x21, 0x00


	//----- nvinfo : EIATTR_KPARAM_INFO
	.align		4
.L_92:
        /*0098*/ 	.byte	0x04, 0x17
        /*009a*/ 	.short	(.L_94 - .L_93)
.L_93:
        /*009c*/ 	.word	0x00000000
        /*00a0*/ 	.short	0x0001
        /*00a2*/ 	.short	0x0008
        /*00a4*/ 	.byte	0x00, 0xf5, 0x21, 0x00


	//----- nvinfo : EIATTR_KPARAM_INFO
	.align		4
.L_94:
        /*00a8*/ 	.byte	0x04, 0x17
        /*00aa*/ 	.short	(.L_96 - .L_95)
.L_95:
        /*00ac*/ 	.word	0x00000000
        /*00b0*/ 	.short	0x0000
        /*00b2*/ 	.short	0x0000
        /*00b4*/ 	.byte	0x00, 0xf0, 0x21, 0x00


	//----- nvinfo : EIATTR_SPARSE_MMA_MASK
	.align		4
.L_96:
        /*00b8*/ 	.byte	0x03, 0x50
        /*00ba*/ 	.short	0x0000


	//----- nvinfo : EIATTR_MAXREG_COUNT
	.align		4
        /*00bc*/ 	.byte	0x03, 0x1b
        /*00be*/ 	.short	0x00a8


	//----- nvinfo : EIATTR_NUM_BARRIERS
	.align		4
        /*00c0*/ 	.byte	0x02, 0x4c
        /*00c2*/ 	.byte	0x01
	.zero		1


	//----- nvinfo : EIATTR_MERCURY_ISA_VERSION
	.align		4
        /*00c4*/ 	.byte	0x03, 0x5f
        /*00c6*/ 	.short	0x0101


	//----- nvinfo : EIATTR_UNUSED_LOAD_BYTE_OFFSET
	.align		4
        /*00c8*/ 	.byte	0x04, 0x44
        /*00ca*/ 	.short	(.L_98 - .L_97)


	//   ....[0]....
.L_97:
        /*00cc*/ 	.word	0x00050d10
        /*00d0*/ 	.word	0x0000fff0


	//----- nvinfo : EIATTR_COOP_GROUP_MASK_REGIDS
	.align		4
.L_98:
        /*00d4*/ 	.byte	0x04, 0x29
        /*00d6*/ 	.short	(.L_100 - .L_99)


	//   ....[0]....
.L_99:
        /*00d8*/ 	.word	0xffffffff


	//   ....[1]....
        /*00dc*/ 	.word	0xffffffff


	//   ....[2]....
        /*00e0*/ 	.word	0xffffffff


	//   ....[3]....
        /*00e4*/ 	.word	0xffffffff


	//   ....[4]....
        /*00e8*/ 	.word	0xffffffff


	//   ....[5]....
        /*00ec*/ 	.word	0xffffffff


	//   ....[6]....
        /*00f0*/ 	.word	0xffffffff


	//   ....[7]....
        /*00f4*/ 	.word	0xffffffff


	//   ....[8]....
        /*00f8*/ 	.word	0xffffffff


	//   ....[9]....
        /*00fc*/ 	.word	0xffffffff


	//   ....[10]....
        /*0100*/ 	.word	0xffffffff


	//   ....[11]....
        /*0104*/ 	.word	0xffffffff


	//   ....[12]....
        /*0108*/ 	.word	0xffffffff


	//   ....[13]....
        /*010c*/ 	.word	0xffffffff


	//   ....[14]....
        /*0110*/ 	.word	0xffffffff


	//   ....[15]....
        /*0114*/ 	.word	0xffffffff


	//   ....[16]....
        /*0118*/ 	.word	0xffffffff


	//   ....[17]....
        /*011c*/ 	.word	0xffffffff


	//   ....[18]....
        /*0120*/ 	.word	0xffffffff


	//   ....[19]....
        /*0124*/ 	.word	0xffffffff


	//   ....[20]....
        /*0128*/ 	.word	0xffffffff


	//   ....[21]....
        /*012c*/ 	.word	0xffffffff


	//   ....[22]....
        /*0130*/ 	.word	0xffffffff


	//   ....[23]....
        /*0134*/ 	.word	0xffffffff


	//   ....[24]....
        /*0138*/ 	.word	0xffffffff


	//   ....[25]....
        /*013c*/ 	.word	0xffffffff


	//   ....[26]....
        /*0140*/ 	.word	0xffffffff


	//   ....[27]....
        /*0144*/ 	.word	0xffffffff


	//   ....[28]....
        /*0148*/ 	.word	0xffffffff


	//   ....[29]....
        /*014c*/ 	.word	0xffffffff


	//   ....[30]....
        /*0150*/ 	.word	0xffffffff


	//   ....[31]....
        /*0154*/ 	.word	0xffffffff


	//   ....[32]....
        /*0158*/ 	.word	0xffffffff


	//   ....[33]....
        /*015c*/ 	.word	0xffffffff


	//   ....[34]....
        /*0160*/ 	.word	0xffffffff


	//   ....[35]....
        /*0164*/ 	.word	0xffffffff


	//   ....[36]....
        /*0168*/ 	.word	0xffffffff


	//   ....[37]....
        /*016c*/ 	.word	0xffffffff


	//   ....[38]....
        /*0170*/ 	.word	0xffffffff


	//   ....[39]....
        /*0174*/ 	.word	0xffffffff


	//   ....[40]....
        /*0178*/ 	.word	0xffffffff


	//   ....[41]....
        /*017c*/ 	.word	0xffffffff


	//   ....[42]....
        /*0180*/ 	.word	0xffffffff


	//   ....[43]....
        /*0184*/ 	.word	0xffffffff


	//   ....[44]....
        /*0188*/ 	.word	0xffffffff


	//   ....[45]....
        /*018c*/ 	.word	0xffffffff


	//   ....[46]....
        /*0190*/ 	.word	0xffffffff


	//   ....[47]....
        /*0194*/ 	.word	0xffffffff


	//   ....[48]....
        /*0198*/ 	.word	0xffffffff


	//   ....[49]....
        /*019c*/ 	.word	0xffffffff


	//   ....[50]....
        /*01a0*/ 	.word	0xffffffff


	//   ....[51]....
        /*01a4*/ 	.word	0xffffffff


	//   ....[52]....
        /*01a8*/ 	.word	0xffffffff


	//   ....[53]....
        /*01ac*/ 	.word	0xffffffff


	//   ....[54]....
        /*01b0*/ 	.word	0xffffffff


	//   ....[55]....
        /*01b4*/ 	.word	0xffffffff


	//   ....[56]....
        /*01b8*/ 	.word	0xffffffff


	//   ....[57]....
        /*01bc*/ 	.word	0xffffffff


	//   ....[58]....
        /*01c0*/ 	.word	0xffffffff


	//   ....[59]....
        /*01c4*/ 	.word	0xffffffff


	//   ....[60]....
        /*01c8*/ 	.word	0x05000010


	//   ....[61]....
        /*01cc*/ 	.word	0x05000010


	//   ....[62]....
        /*01d0*/ 	.word	0x05000010


	//   ....[63]....
        /*01d4*/ 	.word	0x05000010


	//   ....[64]....
        /*01d8*/ 	.word	0x05000010


	//   ....[65]....
        /*01dc*/ 	.word	0x05000010


	//   ....[66]....
        /*01e0*/ 	.word	0x05000010


	//   ....[67]....
        /*01e4*/ 	.word	0x05000010


	//   ....[68]....
        /*01e8*/ 	.word	0x05000010


	//   ....[69]....
        /*01ec*/ 	.word	0x05000010


	//   ....[70]....
        /*01f0*/ 	.word	0x05000010


	//   ....[71]....
        /*01f4*/ 	.word	0x05000010


	//   ....[72]....
        /*01f8*/ 	.word	0x05000010


	//   ....[73]....
        /*01fc*/ 	.word	0x05000010


	//   ....[74]....
        /*0200*/ 	.word	0x05000010


	//   ....[75]....
        /*0204*/ 	.word	0x05000010


	//   ....[76]....
        /*0208*/ 	.word	0x05000010


	//   ....[77]....
        /*020c*/ 	.word	0x05000010


	//   ....[78]....
        /*0210*/ 	.word	0x05000010


	//   ....[79]....
        /*0214*/ 	.word	0x05000010


	//   ....[80]....
        /*0218*/ 	.word	0x05000010


	//   ....[81]....
        /*021c*/ 	.word	0x05000010


	//   ....[82]....
        /*0220*/ 	.word	0x05000010


	//   ....[83]....
        /*0224*/ 	.word	0x05000010


	//   ....[84]....
        /*0228*/ 	.word	0x05000010


	//   ....[85]....
        /*022c*/ 	.word	0x05000010


	//   ....[86]....
        /*0230*/ 	.word	0x05000010


	//   ....[87]....
        /*0234*/ 	.word	0x05000010


	//   ....[88]....
        /*0238*/ 	.word	0x05000010


	//   ....[89]....
        /*023c*/ 	.word	0x05000010


	//   ....[90]....
        /*0240*/ 	.word	0x05000010


	//   ....[91]....
        /*0244*/ 	.word	0x05000010


	//   ....[92]....
        /*0248*/ 	.word	0x05000010


	//   ....[93]....
        /*024c*/ 	.word	0x05000010


	//   ....[94]....
        /*0250*/ 	.word	0x05000010


	//   ....[95]....
        /*0254*/ 	.word	0x05000010


	//----- nvinfo : EIATTR_COOP_GROUP_INSTR_OFFSETS
	.align		4
.L_100:
        /*0258*/ 	.byte	0x04, 0x28
        /*025a*/ 	.short	(.L_102 - .L_101)


	//   ....[0]....
.L_101:
        /*025c*/ 	.word	0x000004d0


	//   ....[1]....
        /*0260*/ 	.word	0x00012a40


	//   ....[2]....
        /*0264*/ 	.word	0x00012a60


	//   ....[3]....
        /*0268*/ 	.word	0x00012a80


	//   ....[4]....
        /*026c*/ 	.word	0x00012aa0


	//   ....[5]....
        /*0270*/ 	.word	0x00012ac0


	//   ....[6]....
        /*0274*/ 	.word	0x000146b0


	//   ....[7]....
        /*0278*/ 	.word	0x00026b10


	//   ....[8]....
        /*027c*/ 	.word	0x00026b30


	//   ....[9]....
        /*0280*/ 	.word	0x00026b60


	//   ....[10]....
        /*0284*/ 	.word	0x00026ba0


	//   ....[11]....
        /*0288*/ 	.word	0x00026bc0


	//   ....[12]....
        /*028c*/ 	.word	0x00027010


	//   ....[13]....
        /*0290*/ 	.word	0x000270d0


	//   ....[14]....
        /*0294*/ 	.word	0x00027130


	//   ....[15]....
        /*0298*/ 	.word	0x000271e0


	//   ....[16]....
        /*029c*/ 	.word	0x00027240


	//   ....[17]....
        /*02a0*/ 	.word	0x00027290


	//   ....[18]....
        /*02a4*/ 	.word	0x000272d0


	//   ....[19]....
        /*02a8*/ 	.word	0x00027310


	//   ....[20]....
        /*02ac*/ 	.word	0x00027320


	//   ....[21]....
        /*02b0*/ 	.word	0x000273e0


	//   ....[22]....
        /*02b4*/ 	.word	0x000274c0


	//   ....[23]....
        /*02b8*/ 	.word	0x00027530


	//   ....[24]....
        /*02bc*/ 	.word	0x00027590


	//   ....[25]....
        /*02c0*/ 	.word	0x000275f0


	//   ....[26]....
        /*02c4*/ 	.word	0x00027640


	//   ....[27]....
        /*02c8*/ 	.word	0x00027680


	//   ....[28]....
        /*02cc*/ 	.word	0x000276c0


	//   ....[29]....
        /*02d0*/ 	.word	0x000276d0


	//   ....[30]....
        /*02d4*/ 	.word	0x000296a0


	//   ....[31]....
        /*02d8*/ 	.word	0x0003bdc0


	//   ....[32]....
        /*02dc*/ 	.word	0x0003bde0


	//   ....[33]....
        /*02e0*/ 	.word	0x0003be00


	//   ....[34]....
        /*02e4*/ 	.word	0x0003be20


	//   ....[35]....
        /*02e8*/ 	.word	0x0003be40


	//   ....[36]....
        /*02ec*/ 	.word	0x0003d960


	//   ....[37]....
        /*02f0*/ 	.word	0x0004fff0


	//   ....[38]....
        /*02f4*/ 	.word	0x00050010


	//   ....[39]....
        /*02f8*/ 	.word	0x00050030


	//   ....[40]....
        /*02fc*/ 	.word	0x00050050


	//   ....[41]....
        /*0300*/ 	.word	0x00050070


	//   ....[42]....
        /*0304*/ 	.word	0x000504c0


	//   ....[43]....
        /*0308*/ 	.word	0x00050580


	//   ....[44]....
        /*030c*/ 	.word	0x000505e0


	//   ....[45]....
        /*0310*/ 	.word	0x000506a0


	//   ....[46]....
        /*0314*/ 	.word	0x00050700


	//   ....[47]....
        /*0318*/ 	.word	0x00050740


	//   ....[48]....
        /*031c*/ 	.word	0x00050780


	//   ....[49]....
        /*0320*/ 	.word	0x000507c0


	//   ....[50]....
        /*0324*/ 	.word	0x000507d0


	//   ....[51]....
        /*0328*/ 	.word	0x00050890


	//   ....[52]....
        /*032c*/ 	.word	0x00050960


	//   ....[53]....
        /*0330*/ 	.word	0x000509d0


	//   ....[54]....
        /*0334*/ 	.word	0x00050a30


	//   ....[55]....
        /*0338*/ 	.word	0x00050a90


	//   ....[56]....
        /*033c*/ 	.word	0x00050ad0


	//   ....[57]....
        /*0340*/ 	.word	0x00050b10


	//   ....[58]....
        /*0344*/ 	.word	0x00050b50


	//   ....[59]....
        /*0348*/ 	.word	0x00050b60


	//   ....[60]....
        /*034c*/ 	.word	0x000523f0


	//   ....[61]....
        /*0350*/ 	.word	0x00052470


	//   ....[62]....
        /*0354*/ 	.word	0x00052500


	//   ....[63]....
        /*0358*/ 	.word	0x000525d0


	//   ....[64]....
        /*035c*/ 	.word	0x00052680


	//   ....[65]....
        /*0360*/ 	.word	0x00052720


	//   ....[66]....
        /*0364*/ 	.word	0x000527b0


	//   ....[67]....
        /*0368*/ 	.word	0x00052840


	//   ....[68]....
        /*036c*/ 	.word	0x000528c0


	//   ....[69]....
        /*0370*/ 	.word	0x00052940


	//   ....[70]....
        /*0374*/ 	.word	0x000529c0


	//   ....[71]....
        /*0378*/ 	.word	0x00052a40


	//   ....[72]....
        /*037c*/ 	.word	0x00052b00


	//   ....[73]....
        /*0380*/ 	.word	0x00052b90


	//   ....[74]....
        /*0384*/ 	.word	0x00052c20


	//   ....[75]....
        /*0388*/ 	.word	0x00052cd0


	//   ....[76]....
        /*038c*/ 	.word	0x00052d60


	//   ....[77]....
        /*0390*/ 	.word	0x00052dd0


	//   ....[78]....
        /*0394*/ 	.word	0x00052e40


	//   ....[79]....
        /*0398*/ 	.word	0x00052ec0


	//   ....[80]....
        /*039c*/ 	.word	0x00052f50


	//   ....[81]....
        /*03a0*/ 	.word	0x00053070


	//   ....[82]....
        /*03a4*/ 	.word	0x00053120


	//   ....[83]....
        /*03a8*/ 	.word	0x000531b0


	//   ....[84]....
        /*03ac*/ 	.word	0x00053240


	//   ....[85]....
        /*03b0*/ 	.word	0x000532d0


	//   ....[86]....
        /*03b4*/ 	.word	0x00053340


	//   ....[87]....
        /*03b8*/ 	.word	0x000533b0


	//   ....[88]....
        /*03bc*/ 	.word	0x00053430


	//   ....[89]....
        /*03c0*/ 	.word	0x000534b0


	//   ....[90]....
        /*03c4*/ 	.word	0x00053580


	//   ....[91]....
        /*03c8*/ 	.word	0x00053620


	//   ....[92]....
        /*03cc*/ 	.word	0x000536b0


	//   ....[93]....
        /*03d0*/ 	.word	0x00053740


	//   ....[94]....
        /*03d4*/ 	.word	0x000537d0


	//   ....[95]....
        /*03d8*/ 	.word	0x00053840


	//----- nvinfo : EIATTR_VRC_CTA_INIT_COUNT
	.align		4
.L_102:
        /*03dc*/ 	.byte	0x02, 0x4a
	.zero		1
	.zero		1


	//----- nvinfo : EIATTR_EXIT_INSTR_OFFSETS
	.align		4
        /*03e0*/ 	.byte	0x04, 0x1c
        /*03e2*/ 	.short	(.L_104 - .L_103)


	//   ....[0]....
.L_103:
        /*03e4*/ 	.word	0x00013940


	//   ....[1]....
        /*03e8*/ 	.word	0x00013a00


	//   ....[2]....
        /*03ec*/ 	.word	0x00013c60


	//   ....[3]....
        /*03f0*/ 	.word	0x00013f00


	//   ....[4]....
        /*03f4*/ 	.word	0x00014280


	//   ....[5]....
        /*03f8*/ 	.word	0x00028740


	//   ....[6]....
        /*03fc*/ 	.word	0x00028800


	//   ....[7]....
        /*0400*/ 	.word	0x00028c90


	//   ....[8]....
        /*0404*/ 	.word	0x00028ec0


	//   ....[9]....
        /*0408*/ 	.word	0x00029220


	//   ....[10]....
        /*040c*/ 	.word	0x00052210


	//   ....[11]....
        /*0410*/ 	.word	0x000522f0


	//   ....[12]....
        /*0414*/ 	.word	0x000523a0


	//----- nvinfo : EIATTR_MAX_THREADS
	.align		4
.L_104:
        /*0418*/ 	.byte	0x04, 0x05
        /*041a*/ 	.short	(.L_106 - .L_105)
.L_105:
        /*041c*/ 	.word	0x00000180
        /*0420*/ 	.word	0x00000001
        /*0424*/ 	.word	0x00000001


	//----- nvinfo : EIATTR_CRS_STACK_SIZE
	.align		4
.L_106:
        /*0428*/ 	.byte	0x04, 0x1e
        /*042a*/ 	.short	(.L_108 - .L_107)
.L_107:
        /*042c*/ 	.word	0x00000000


	//----- nvinfo : EIATTR_CBANK_PARAM_SIZE
	.align		4
.L_108:
        /*0430*/ 	.byte	0x03, 0x19
        /*0432*/ 	.short	0x0098


	//----- nvinfo : EIATTR_PARAM_CBANK
	.align		4
        /*0434*/ 	.byte	0x04, 0x0a
        /*0436*/ 	.short	(.L_110 - .L_109)
	.align		4
.L_109:
        /*0438*/ 	.word	index@(.nv.constant0._ZN3cub18CUB_300001_SM_10006detail6select23DeviceSelectSweepKernelINS2_10policy_hubImNS0_8NullTypeEiLb0ELNS0_10SelectImplE0EE10Policy1000EN6thrust24THRUST_300001_SM_1000_NS17counting_iteratorImNSA_11use_defaultESC_SC_EEPS5_NSA_6detail15normal_iteratorINSA_10device_ptrImEEEEPlNS0_13ScanTileStateIiLb1EEE17CheckPointFunctorS5_iNS2_19streaming_context_tIlLb1EEELS6_0EEEvT0_T1_T2_T3_T4_T5_T6_T7_iT8_NS1_7vsmem_tE)
        /*043c*/ 	.short	0x0380
        /*043e*/ 	.short	0x0098


	//----- nvinfo : EIATTR_SW_WAR
	.align		4
.L_110:
        /*0440*/ 	.byte	0x04, 0x36
        /*0442*/ 	.short	(.L_112 - .L_111)
.L_111:
        /*0444*/ 	.word	0x00000008
.L_112:


//--------------------- .nv.info._ZN3cub18CUB_300001_SM_10006detail4scan23DeviceCompactInitKernelINS0_13ScanTileStateIiLb1EEEPlEEvT_iT0_ --------------------------
	.section	.nv.info._ZN3cub18CUB_300001_SM_10006detail4scan23DeviceCompactInitKernelINS0_13ScanTileStateIiLb1EEEPlEEvT_iT0_,"",@"SHT_CUDA_INFO"
	.sectionflags	@""
	.align	4


	//----- nvinfo : EIATTR_CUDA_API_VERSION
	.align		4
        /*0000*/ 	.byte	0x04, 0x37
        /*0002*/ 	.short	(.L_114 - .L_113)
.L_113:
        /*0004*/ 	.word	0x00000082


	//----- nvinfo : EIATTR_KPARAM_INFO
	.align		4
.L_114:
        /*0008*/ 	.byte	0x04, 0x17
        /*000a*/ 	.short	(.L_116 - .L_115)
.L_115:
        /*000c*/ 	.word	0x00000000
        /*0010*/ 	.short	0x0002
        /*0012*/ 	.short	0x0010
        /*0014*/ 	.byte	0x00, 0xf5, 0x21, 0x00


	//----- nvinfo : EIATTR_KPARAM_INFO
	.align		4
.L_116:
        /*0018*/ 	.byte	0x04, 0x17
        /*001a*/ 	.short	(.L_118 - .L_117)
.L_117:
        /*001c*/ 	.word	0x00000000
        /*0020*/ 	.short	0x0001
        /*0022*/ 	.short	0x0008
        /*0024*/ 	.byte	0x00, 0xf0, 0x11, 0x00


	//----- nvinfo : EIATTR_KPARAM_INFO
	.align		4
.L_118:
        /*0028*/ 	.byte	0x04, 0x17
        /*002a*/ 	.short	(.L_120 - .L_119)
.L_119:
        /*002c*/ 	.word	0x00000000
        /*0030*/ 	.short	0x0000
        /*0032*/ 	.short	0x0000
        /*0034*/ 	.byte	0x00, 0xf0, 0x21, 0x00


	//----- nvinfo : EIATTR_SPARSE_MMA_MASK
	.align		4
.L_120:
        /*0038*/ 	.byte	0x03, 0x50
        /*003a*/ 	.short	0x0000


	//----- nvinfo : EIATTR_MAXREG_COUNT
	.align		4
        /*003c*/ 	.byte	0x03, 0x1b
        /*003e*/ 	.short	0x00ff


	//----- nvinfo : EIATTR_MERCURY_ISA_VERSION
	.align		4
        /*0040*/ 	.byte	0x03, 0x5f
        /*0042*/ 	.short	0x0101


	//----- nvinfo : EIATTR_VRC_CTA_INIT_COUNT
	.align		4
        /*0044*/ 	.byte	0x02, 0x4a
	.zero		1
	.zero		1


	//----- nvinfo : EIATTR_EXIT_INSTR_OFFSETS
	.align		4
        /*0048*/ 	.byte	0x04, 0x1c
        /*004a*/ 	.short	(.L_122 - .L_121)


	//   ....[0]....
.L_121:
        /*004c*/ 	.word	0x00000130


	//   ....[1]....
        /*0050*/ 	.word	0x00000160


	//----- nvinfo : EIATTR_CBANK_PARAM_SIZE
	.align		4
.L_122:
        /*0054*/ 	.byte	0x03, 0x19
        /*0056*/ 	.short	0x0018


	//----- nvinfo : EIATTR_PARAM_CBANK
	.align		4
        /*0058*/ 	.byte	0x04, 0x0a
        /*005a*/ 	.short	(.L_124 - .L_123)
	.align		4
.L_123:
        /*005c*/ 	.word	index@(.nv.constant0._ZN3cub18CUB_300001_SM_10006detail4scan23DeviceCompactInitKernelINS0_13ScanTileStateIiLb1EEEPlEEvT_iT0_)
        /*0060*/ 	.short	0x0380
        /*0062*/ 	.short	0x0018


	//----- nvinfo : EIATTR_SW_WAR
	.align		4
.L_124:
        /*0064*/ 	.byte	0x04, 0x36
        /*0066*/ 	.short	(.L_126 - .L_125)
.L_125:
        /*0068*/ 	.word	0x00000008
.L_126:


//--------------------- .nv.info._ZN3cub18CUB_300001_SM_10006detail8for_each13static_kernelINS2_12policy_hub_t12policy_500_tEmN6thrust24THRUST_300001_SM_1000_NS8cuda_cub20__uninitialized_fill7functorINS7_10device_ptrImEEmEEEEvT0_T1_ --------------------------
	.section	.nv.info._ZN3cub18CUB_300001_SM_10006detail8for_each13static_kernelINS2_12policy_hub_t12policy_500_tEmN6thrust24THRUST_300001_SM_1000_NS8cuda_cub20__uninitialized_fill7functorINS7_10device_ptrImEEmEEEEvT0_T1_,"",@"SHT_CUDA_INFO"
	.sectionflags	@""
	.align	4


	//----- nvinfo : EIATTR_CUDA_API_VERSION
	.align		4
        /*0000*/ 	.byte	0x04, 0x37
        /*0002*/ 	.short	(.L_128 - .L_127)
.L_127:
        /*0004*/ 	.word	0x00000082


	//----- nvinfo : EIATTR_KPARAM_INFO
	.align		4
.L_128:
        /*0008*/ 	.byte	0x04, 0x17
        /*000a*/ 	.short	(.L_130 - .L_129)
.L_129:
        /*000c*/ 	.word	0x00000000
        /*0010*/ 	.short	0x0001
        /*0012*/ 	.short	0x0008
        /*0014*/ 	.byte	0x00, 0xf0, 0x41, 0x00


	//----- nvinfo : EIATTR_KPARAM_INFO
	.align		4
.L_130:
        /*0018*/ 	.byte	0x04, 0x17
        /*001a*/ 	.short	(.L_132 - .L_131)
.L_131:
        /*001c*/ 	.word	0x00000000
        /*0020*/ 	.short	0x0000
        /*0022*/ 	.short	0x0000
        /*0024*/ 	.byte	0x00, 0xf0, 0x21, 0x00


	//----- nvinfo : EIATTR_SPARSE_MMA_MASK
	.align		4
.L_132:
        /*0028*/ 	.byte	0x03, 0x50
        /*002a*/ 	.short	0x0000


	//----- nvinfo : EIATTR_MAXREG_COUNT
	.align		4
        /*002c*/ 	.byte	0x03, 0x1b
        /*002e*/ 	.short	0x00ff


	//----- nvinfo : EIATTR_MERCURY_ISA_VERSION
	.align		4
        /*0030*/ 	.byte	0x03, 0x5f
        /*0032*/ 	.short	0x0101


	//----- nvinfo : EIATTR_VRC_CTA_INIT_COUNT
	.align		4
        /*0034*/ 	.byte	0x02, 0x4a
	.zero		1
	.zero		1


	//----- nvinfo : EIATTR_EXIT_INSTR_OFFSETS
	.align		4
        /*0038*/ 	.byte	0x04, 0x1c
        /*003a*/ 	.short	(.L_134 - .L_133)


	//   ....[0]....
.L_133:
        /*003c*/ 	.word	0x00000130


	//   ....[1]....
        /*0040*/ 	.word	0x00000230


	//   ....[2]....
        /*0044*/ 	.word	0x00000260


	//----- nvinfo : EIATTR_MAX_THREADS
	.align		4
.L_134:
        /*0048*/ 	.byte	0x04, 0x05
        /*004a*/ 	.short	(.L_136 - .L_135)
.L_135:
        /*004c*/ 	.word	0x00000100
        /*0050*/ 	.word	0x00000001
        /*0054*/ 	.word	0x00000001


	//----- nvinfo : EIATTR_CBANK_PARAM_SIZE
	.align		4
.L_136:
        /*0058*/ 	.byte	0x03, 0x19
        /*005a*/ 	.short	0x0018


	//----- nvinfo : EIATTR_PARAM_CBANK
	.align		4
        /*005c*/ 	.byte	0x04, 0x0a
        /*005e*/ 	.short	(.L_138 - .L_137)
	.align		4
.L_137:
        /*0060*/ 	.word	index@(.nv.constant0._ZN3cub18CUB_300001_SM_10006detail8for_each13static_kernelINS2_12policy_hub_t12policy_500_tEmN6thrust24THRUST_300001_SM_1000_NS8cuda_cub20__uninitialized_fill7functorINS7_10device_ptrImEEmEEEEvT0_T1_)
        /*0064*/ 	.short	0x0380
        /*0066*/ 	.short	0x0018


	//----- nvinfo : EIATTR_SW_WAR
	.align		4
.L_138:
        /*0068*/ 	.byte	0x04, 0x36
        /*006a*/ 	.short	(.L_140 - .L_139)
.L_139:
        /*006c*/ 	.word	0x00000008
.L_140:


//--------------------- .nv.info._ZN3cub18CUB_300001_SM_10006detail11EmptyKernelIvEEvv --------------------------
	.section	.nv.info._ZN3cub18CUB_300001_SM_10006detail11EmptyKernelIvEEvv,"",@"SHT_CUDA_INFO"
	.sectionflags	@""
	.align	4


	//----- nvinfo : EIATTR_CUDA_API_VERSION
	.align		4
        /*0000*/ 	.byte	0x04, 0x37
        /*0002*/ 	.short	(.L_142 - .L_141)
.L_141:
        /*0004*/ 	.word	0x00000082


	//----- nvinfo : EIATTR_SPARSE_MMA_MASK
	.align		4
.L_142:
        /*0008*/ 	.byte	0x03, 0x50
        /*000a*/ 	.short	0x0000


	//----- nvinfo : EIATTR_MAXREG_COUNT
	.align		4
        /*000c*/ 	.byte	0x03, 0x1b
        /*000e*/ 	.short	0x00ff


	//----- nvinfo : EIATTR_MERCURY_ISA_VERSION
	.align		4
        /*0010*/ 	.byte	0x03, 0x5f
        /*0012*/ 	.short	0x0101


	//----- nvinfo : EIATTR_VRC_CTA_INIT_COUNT
	.align		4
        /*0014*/ 	.byte	0x02, 0x4a
	.zero		1
	.zero		1


	//----- nvinfo : EIATTR_EXIT_INSTR_OFFSETS
	.align		4
        /*0018*/ 	.byte	0x04, 0x1c
        /*001a*/ 	.short	(.L_144 - .L_143)


	//   ....[0]....
.L_143:
        /*001c*/ 	.word	0x00000010


	//----- nvinfo : EIATTR_SW_WAR
	.align		4
.L_144:
        /*0020*/ 	.byte	0x04, 0x36
        /*0022*/ 	.short	(.L_146 - .L_145)
.L_145:
        /*0024*/ 	.word	0x00000008
.L_146:


//--------------------- .nv.callgraph             --------------------------
	.section	.nv.callgraph,"",@"SHT_CUDA_CALLGRAPH"
	.align	4
	.sectionentsize	8
	.align		4
        /*0000*/ 	.word	0x00000000
	.align		4
        /*0004*/ 	.word	0xffffffff
	.align		4
        /*0008*/ 	.word	0x00000000
	.align		4
        /*000c*/ 	.word	0xfffffffe
	.align		4
        /*0010*/ 	.word	0x00000000
	.align		4
        /*0014*/ 	.word	0xfffffffd
	.align		4
        /*0018*/ 	.word	0x00000000
	.align		4
        /*001c*/ 	.word	0xfffffffc


//--------------------- .nv.constant3             --------------------------
	.section	.nv.constant3,"a",@progbits
	.align	8
.nv.constant3:
	.type		d_a,@object
	.size		d_a,(d_b - d_a)
d_a:
	.zero		960
	.type		d_b,@object
	.size		d_b,(.L_1 - d_b)
d_b:
	.zero		240
.L_1:


//--------------------- .nv.constant4             --------------------------
	.section	.nv.constant4,"a",@progbits
	.align	8
	.align		8
.nv.constant4:
        /*0000*/ 	.dword	_ZN30_INTERNAL_a83a1fab_4_k_cu_main4cuda3std3__45__cpo5beginE
	.align		8
        /*0008*/ 	.dword	_ZN30_INTERNAL_a83a1fab_4_k_cu_main4cuda3std3__45__cpo3endE
	.align		8
        /*0010*/ 	.dword	_ZN30_INTERNAL_a83a1fab_4_k_cu_main4cuda3std3__45__cpo6cbeginE
	.align		8
        /*0018*/ 	.dword	_ZN30_INTERNAL_a83a1fab_4_k_cu_main4cuda3std3__45__cpo4cendE
	.align		8
        /*0020*/ 	.dword	_ZN30_INTERNAL_a83a1fab_4_k_cu_main4cuda3std3__45__cpo6rbeginE
	.align		8
        /*0028*/ 	.dword	_ZN30_INTERNAL_a83a1fab_4_k_cu_main4cuda3std3__45__cpo4rendE
	.align		8
        /*0030*/ 	.dword	_ZN30_INTERNAL_a83a1fab_4_k_cu_main4cuda3std3__45__cpo7crbeginE
	.align		8
        /*0038*/ 	.dword	_ZN30_INTERNAL_a83a1fab_4_k_cu_main4cuda3std3__45__cpo5crendE
	.align		8
        /*0040*/ 	.dword	_ZN30_INTERNAL_a83a1fab_4_k_cu_main4cuda3std3__432_GLOBAL__N__a83a1fab_4_k_cu_main6ignoreE
	.align		8
        /*0048*/ 	.dword	_ZN30_INTERNAL_a83a1fab_4_k_cu_main4cuda3std3__419piecewise_constructE
	.align		8
        /*0050*/ 	.dword	_ZN30_INTERNAL_a83a1fab_4_k_cu_main4cuda3std3__48in_placeE
	.align		8
        /*0058*/ 	.dword	_ZN30_INTERNAL_a83a1fab_4_k_cu_main4cuda3std3__420unreachable_sentinelE
	.align		8
        /*0060*/ 	.dword	_ZN30_INTERNAL_a83a1fab_4_k_cu_main4cuda3std3__47nulloptE
	.align		8
        /*0068*/ 	.dword	_ZN30_INTERNAL_a83a1fab_4_k_cu_main4cuda3std3__48unexpectE
	.align		8
        /*0070*/ 	.dword	_ZN30_INTERNAL_a83a1fab_4_k_cu_main4cuda3std6ranges3__45__cpo4swapE
	.align		8
        /*0078*/ 	.dword	_ZN30_INTERNAL_a83a1fab_4_k_cu_main4cuda3std6ranges3__45__cpo9iter_moveE
	.align		8
        /*0080*/ 	.dword	_ZN30_INTERNAL_a83a1fab_4_k_cu_main4cuda3std6ranges3__45__cpo5beginE
	.align		8
        /*0088*/ 	.dword	_ZN30_INTERNAL_a83a1fab_4_k_cu_main4cuda3std6ranges3__45__cpo3endE
	.align		8
        /*0090*/ 	.dword	_ZN30_INTERNAL_a83a1fab_4_k_cu_main4cuda3std6ranges3__45__cpo6cbeginE
	.align		8
        /*0098*/ 	.dword	_ZN30_INTERNAL_a83a1fab_4_k_cu_main4cuda3std6ranges3__45__cpo4cendE
	.align		8
        /*00a0*/ 	.dword	_ZN30_INTERNAL_a83a1fab_4_k_cu_main4cuda3std6ranges3__45__cpo7advanceE
	.align		8
        /*00a8*/ 	.dword	_ZN30_INTERNAL_a83a1fab_4_k_cu_main4cuda3std6ranges3__45__cpo9iter_swapE
	.align		8
        /*00b0*/ 	.dword	_ZN30_INTERNAL_a83a1fab_4_k_cu_main4cuda3std6ranges3__45__cpo4nextE
	.align		8
        /*00b8*/ 	.dword	_ZN30_INTERNAL_a83a1fab_4_k_cu_main4cuda3std6ranges3__45__cpo4prevE
	.align		8
        /*00c0*/ 	.dword	_ZN30_INTERNAL_a83a1fab_4_k_cu_main4cuda3std6ranges3__45__cpo4dataE
	.align		8
        /*00c8*/ 	.dword	_ZN30_INTERNAL_a83a1fab_4_k_cu_main4cuda3std6ranges3__45__cpo5cdataE
	.align		8
        /*00d0*/ 	.dword	_ZN30_INTERNAL_a83a1fab_4_k_cu_main4cuda3std6ranges3__45__cpo4sizeE
	.align		8
        /*00d8*/ 	.dword	_ZN30_INTERNAL_a83a1fab_4_k_cu_main4cuda3std6ranges3__45__cpo5ssizeE
	.align		8
        /*00e0*/ 	.dword	_ZN30_INTERNAL_a83a1fab_4_k_cu_main4cuda3std6ranges3__45__cpo8distanceE
	.align		8
        /*00e8*/ 	.dword	_ZN30_INTERNAL_a83a1fab_4_k_cu_main6thrust24THRUST_300001_SM_1000_NS8cuda_cub3parE
	.align		8
        /*00f0*/ 	.dword	_ZN30_INTERNAL_a83a1fab_4_k_cu_main6thrust24THRUST_300001_SM_1000_NS8cuda_cub10par_nosyncE
	.align		8
        /*00f8*/ 	.dword	_ZN30_INTERNAL_a83a1fab_4_k_cu_main6thrust24THRUST_300001_SM_1000_NS6system6detail10sequential3seqE
	.align		8
        /*0100*/ 	.dword	_ZN30_INTERNAL_a83a1fab_4_k_cu_main6thrust24THRUST_300001_SM_1000_NS6system3cpp3parE
	.align		8
        /*0108*/ 	.dword	_ZN30_INTERNAL_a83a1fab_4_k_cu_main6thrust24THRUST_300001_SM_1000_NS12placeholders2_1E
	.align		8
        /*0110*/ 	.dword	_ZN30_INTERNAL_a83a1fab_4_k_cu_main6thrust24THRUST_300001_SM_1000_NS12placeholders2_2E
	.align		8
        /*0118*/ 	.dword	_ZN30_INTERNAL_a83a1fab_4_k_cu_main6thrust24THRUST_300001_SM_1000_NS12placeholders2_3E
	.align		8
        /*0120*/ 	.dword	_ZN30_INTERNAL_a83a1fab_4_k_cu_main6thrust24THRUST_300001_SM_1000_NS12placeholders2_4E
	.align		8
        /*0128*/ 	.dword	_ZN30_INTERNAL_a83a1fab_4_k_cu_main6thrust24THRUST_300001_SM_1000_NS12placeholders2_5E
	.align		8
        /*0130*/ 	.dword	_ZN30_INTERNAL_a83a1fab_4_k_cu_main6thrust24THRUST_300001_SM_1000_NS12placeholders2_6E
	.align		8
        /*0138*/ 	.dword	_ZN30_INTERNAL_a83a1fab_4_k_cu_main6thrust24THRUST_300001_SM_1000_NS12placeholders2_7E
	.align		8
        /*0140*/ 	.dword	_ZN30_INTERNAL_a83a1fab_4_k_cu_main6thrust24THRUST_300001_SM_1000_NS12placeholders2_8E
	.align		8
        /*0148*/ 	.dword	_ZN30_INTERNAL_a83a1fab_4_k_cu_main6thrust24THRUST_300001_SM_1000_NS12placeholders2_9E
	.align		8
        /*0150*/ 	.dword	_ZN30_INTERNAL_a83a1fab_4_k_cu_main6thrust24THRUST_300001_SM_1000_NS12placeholders3_10E
	.align		8
        /*0158*/ 	.dword	_ZN30_INTERNAL_a83a1fab_4_k_cu_main6thrust24THRUST_300001_SM_1000_NS3seqE
	.align		8
        /*0160*/ 	.dword	_ZN30_INTERNAL_a83a1fab_4_k_cu_main6thrust24THRUST_300001_SM_1000_NS6deviceE


//--------------------- .text._ZN3cub18CUB_300001_SM_10006detail6select23DeviceSelectSweepKernelINS2_10policy_hubImNS0_8NullTypeEiLb0ELNS0_10SelectImplE0EE10Policy1000EN6thrust24THRUST_300001_SM_1000_NS17counting_iteratorImNSA_11use_defaultESC_SC_EEPS5_NSA_6detail15normal_iteratorINSA_10device_ptrImEEEEPlNS0_13ScanTileStateIiLb1EEE17CheckPointFunctorS5_iNS2_19streaming_context_tIlLb1EEELS6_0EEEvT0_T1_T2_T3_T4_T5_T6_T7_iT8_NS1_7vsmem_tE --------------------------
	.section	.text._ZN3cub18CUB_300001_SM_10006detail6select23DeviceSelectSweepKernelINS2_10policy_hubImNS0_8NullTypeEiLb0ELNS0_10SelectImplE0EE10Policy1000EN6thrust24THRUST_300001_SM_1000_NS17counting_iteratorImNSA_11use_defaultESC_SC_EEPS5_NSA_6detail15normal_iteratorINSA_10device_ptrImEEEEPlNS0_13ScanTileStateIiLb1EEE17CheckPointFunctorS5_iNS2_19streaming_context_tIlLb1EEELS6_0EEEvT0_T1_T2_T3_T4_T5_T6_T7_iT8_NS1_7vsmem_tE,"ax",@progbits
	.align	128
        .global         _ZN3cub18CUB_300001_SM_10006detail6select23DeviceSelectSweepKernelINS2_10policy_hubImNS0_8NullTypeEiLb0ELNS0_10SelectImplE0EE10Policy1000EN6thrust24THRUST_300001_SM_1000_NS17counting_iteratorImNSA_11use_defaultESC_SC_EEPS5_NSA_6detail15normal_iteratorINSA_10device_ptrImEEEEPlNS0_13ScanTileStateIiLb1EEE17CheckPointFunctorS5_iNS2_19streaming_context_tIlLb1EEELS6_0EEEvT0_T1_T2_T3_T4_T5_T6_T7_iT8_NS1_7vsmem_tE
        .type           _ZN3cub18CUB_300001_SM_10006detail6select23DeviceSelectSweepKernelINS2_10policy_hubImNS0_8NullTypeEiLb0ELNS0_10SelectImplE0EE10Policy1000EN6thrust24THRUST_300001_SM_1000_NS17counting_iteratorImNSA_11use_defaultESC_SC_EEPS5_NSA_6detail15normal_iteratorINSA_10device_ptrImEEEEPlNS0_13ScanTileStateIiLb1EEE17CheckPointFunctorS5_iNS2_19streaming_context_tIlLb1EEELS6_0EEEvT0_T1_T2_T3_T4_T5_T6_T7_iT8_NS1_7vsmem_tE,@function
        .size           _ZN3cub18CUB_300001_SM_10006detail6select23DeviceSelectSweepKernelINS2_10policy_hubImNS0_8NullTypeEiLb0ELNS0_10SelectImplE0EE10Policy1000EN6thrust24THRUST_300001_SM_1000_NS17counting_iteratorImNSA_11use_defaultESC_SC_EEPS5_NSA_6detail15normal_iteratorINSA_10device_ptrImEEEEPlNS0_13ScanTileStateIiLb1EEE17CheckPointFunctorS5_iNS2_19streaming_context_tIlLb1EEELS6_0EEEvT0_T1_T2_T3_T4_T5_T6_T7_iT8_NS1_7vsmem_tE,(.L_x_1579 - _ZN3cub18CUB_300001_SM_10006detail6select23DeviceSelectSweepKernelINS2_10policy_hubImNS0_8NullTypeEiLb0ELNS0_10SelectImplE0EE10Policy1000EN6thrust24THRUST_300001_SM_1000_NS17counting_iteratorImNSA_11use_defaultESC_SC_EEPS5_NSA_6detail15normal_iteratorINSA_10device_ptrImEEEEPlNS0_13ScanTileStateIiLb1EEE17CheckPointFunctorS5_iNS2_19streaming_context_tIlLb1EEELS6_0EEEvT0_T1_T2_T3_T4_T5_T6_T7_iT8_NS1_7vsmem_tE)
        .other          _ZN3cub18CUB_300001_SM_10006detail6select23DeviceSelectSweepKernelINS2_10policy_hubImNS0_8NullTypeEiLb0ELNS0_10SelectImplE0EE10Policy1000EN6thrust24THRUST_300001_SM_1000_NS17counting_iteratorImNSA_11use_defaultESC_SC_EEPS5_NSA_6detail15normal_iteratorINSA_10device_ptrImEEEEPlNS0_13ScanTileStateIiLb1EEE17CheckPointFunctorS5_iNS2_19streaming_context_tIlLb1EEELS6_0EEEvT0_T1_T2_T3_T4_T5_T6_T7_iT8_NS1_7vsmem_tE,@"STO_CUDA_ENTRY STV_DEFAULT"
_ZN3cub18CUB_300001_SM_10006detail6select23DeviceSelectSweepKernelINS2_10policy_hubImNS0_8NullTypeEiLb0ELNS0_10SelectImplE0EE10Policy1000EN6thrust24THRUST_300001_SM_1000_NS17counting_iteratorImNSA_11use_defaultESC_SC_EEPS5_NSA_6detail15normal_iteratorINSA_10device_ptrImEEEEPlNS0_13ScanTileStateIiLb1EEE17CheckPointFunctorS5_iNS2_19streaming_context_tIlLb1EEELS6_0EEEvT0_T1_T2_T3_T4_T5_T6_T7_iT8_NS1_7vsmem_tE:
.text._ZN3cub18CUB_300001_SM_10006detail6select23DeviceSelectSweepKernelINS2_10policy_hubImNS0_8NullTypeEiLb0ELNS0_10SelectImplE0EE10Policy1000EN6thrust24THRUST_300001_SM_1000_NS17counting_iteratorImNSA_11use_defaultESC_SC_EEPS5_NSA_6detail15normal_iteratorINSA_10device_ptrImEEEEPlNS0_13ScanTileStateIiLb1EEE17CheckPointFunctorS5_iNS2_19streaming_context_tIlLb1EEELS6_0EEEvT0_T1_T2_T3_T4_T5_T6_T7_iT8_NS1_7vsmem_tE:
[----:B------:R-:W-:Y:S08]  /*0000*/  LDC R1, c[0x0][0x37c] ;  /* 0x0000df00ff017b82 */ /* 0x000ff00000000800 */
[----:B------:R-:W-:Y:S01]  /*0010*/  S2UR UR5, SR_CTAID.X ;  /* 0x00000000000579c3 */ /* 0x000fe20000002500 */
[----:B------:R-:W0:Y:S01]  /*0020*/  LDCU UR4, c[0x0][0x374] ;  /* 0x00006e80ff0477ac */ /* 0x000e220008000800 */
[----:B------:R-:W1:Y:S06]  /*0030*/  LDCU UR7, c[0x0][0x3e0] ;  /* 0x00007c00ff0777ac */ /* 0x000e6c0008000800 */
[----:B------:R-:W0:Y:S01]  /*0040*/  S2UR UR6, SR_CTAID.Y ;  /* 0x00000000000679c3 */ /* 0x000e220000002600 */
[----:B------:R-:W2:Y:S01]  /*0050*/  LDCU.64 UR12, c[0x0][0x358] ;  /* 0x00006b00ff0c77ac */ /* 0x000ea20008000a00 */
[----:B0-----:R-:W-:-:S02]  /*0060*/  UIMAD UR5, UR5, UR4, UR6 ;  /* 0x00000004050572a4 */ /* 0x001fc4000f8e0206 */
[----:B-1----:R-:W-:-:S04]  /*0070*/  UIADD3 UR4, UPT, UPT, UR7, -0x1, URZ ;  /* 0xffffffff07047890 */ /* 0x002fc8000fffe0ff */
[----:B------:R-:W-:-:S03]  /*0080*/  UISETP.GE.AND UP0, UPT, UR5, UR4, UPT ;  /* 0x000000040500728c */ /* 0x000fc6000bf06270 */
[----:B------:R-:W-:-:S06]  /*0090*/  UMOV UR4, URZ ;  /* 0x000000ff00047c82 */ /* 0x000fcc0008000000 */
[----:B--2---:R-:W-:Y:S05]  /*00a0*/  BRA.U UP0, `(.L_x_0) ;  /* 0x0000029100607547 */ /* 0x004fea000b800000 */
[----:B------:R-:W-:-:S09]  /*00b0*/  UISETP.NE.AND UP0, UPT, UR5, URZ, UPT ;  /* 0x000000ff0500728c */ /* 0x000fd2000bf05270 */
[----:B------:R-:W-:Y:S05]  /*00c0*/  BRA.U UP0, `(.L_x_1) ;  /* 0x0000014100707547 */ /* 0x000fea000b800000 */
[----:B------:R-:W0:Y:S01]  /*00d0*/  S2R R2, SR_TID.X ;  /* 0x0000000000027919 */ /* 0x000e220000002100 */
[----:B------:R-:W1:Y:S01]  /*00e0*/  LDCU.U8 UR5, c[0x0][0x3e8] ;  /* 0x00007d00ff0577ac */ /* 0x000e620008000000 */
[----:B------:R-:W2:Y:S01]  /*00f0*/  S2UR UR6, SR_CgaCtaId ;  /* 0x00000000000679c3 */ /* 0x000ea20000008800 */
[----:B------:R-:W-:Y:S01]  /*0100*/  BSSY.RECONVERGENT B0, `(.L_x_2) ;  /* 0x000006d000007945 */ /* 0x000fe20003800200 */
[----:B------:R-:W3:Y:S01]  /*0110*/  S2R R65, SR_LANEID ;  /* 0x0000000000417919 */ /* 0x000ee20000000000 */
[----:B------:R-:W4:Y:S01]  /*0120*/  LDCU.64 UR8, c[0x0][0x3f8] ;  /* 0x00007f00ff0877ac */ /* 0x000f220008000a00 */
[----:B------:R-:W5:Y:S01]  /*0130*/  LDCU.64 UR10, c[0x0][0x380] ;  /* 0x00007000ff0a77ac */ /* 0x000f620008000a00 */
[----:B-1----:R-:W-:-:S03]  /*0140*/  UISETP.NE.AND UP0, UPT, UR5, URZ, UPT ;  /* 0x000000ff0500728c */ /* 0x002fc6000bf05270 */
[----:B------:R-:W-:Y:S01]  /*0150*/  UMOV UR5, 0x400 ;  /* 0x0000040000057882 */ /* 0x000fe20000000000 */
[----:B----4-:R-:W-:Y:S02]  /*0160*/  USEL UR7, UR8, URZ, !UP0 ;  /* 0x000000ff08077287 */ /* 0x010fe4000c000000 */
[----:B------:R-:W-:Y:S02]  /*0170*/  USEL UR8, UR9, URZ, !UP0 ;  /* 0x000000ff09087287 */ /* 0x000fe4000c000000 */
[----:B-----5:R-:W-:Y:S02]  /*0180*/  UIADD3 UR7, UP0, UPT, UR7, UR10, URZ ;  /* 0x0000000a07077290 */ /* 0x020fe4000ff1e0ff */
[----:B--2---:R-:W-:Y:S02]  /*0190*/  ULEA UR5, UR6, UR5, 0x18 ;  /* 0x0000000506057291 */ /* 0x004fe4000f8ec0ff */
[----:B------:R-:W-:Y:S01]  /*01a0*/  UIADD3.X UR8, UPT, UPT, UR8, UR11, URZ, UP0, !UPT ;  /* 0x0000000b08087290 */ /* 0x000fe200087fe4ff */
[----:B0-----:R-:W-:-:S02]  /*01b0*/  LOP3.LUT R0, R2, 0x1f, RZ, 0xc0, !PT ;  /* 0x0000001f02007812 */ /* 0x001fc400078ec0ff */
[----:B------:R-:W-:Y:S02]  /*01c0*/  LOP3.LUT R3, R2, 0x3e0, RZ, 0xc0, !PT ;  /* 0x000003e002037812 */ /* 0x000fe400078ec0ff */
[----:B------:R-:W-:-:S03]  /*01d0*/  SHF.R.U32.HI R2, RZ, 0x5, R2 ;  /* 0x00000005ff027819 */ /* 0x000fc60000011602 */
[----:B------:R-:W-:Y:S02]  /*01e0*/  IMAD R0, R3, 0xb, R0 ;  /* 0x0000000b03007824 */ /* 0x000fe400078e0200 */
[----:B---3--:R-:W-:Y:S02]  /*01f0*/  IMAD R5, R2, 0x160, R65 ;  /* 0x0000016002057824 */ /* 0x008fe400078e0241 */
[C---:B------:R-:W-:Y:S01]  /*0200*/  VIADD R4, R0.reuse, 0x20 ;  /* 0x0000002000047836 */ /* 0x040fe20000000000 */
[C---:B------:R-:W-:Y:S01]  /*0210*/  IADD3 R2, P0, PT, R0.reuse, UR7, RZ ;  /* 0x0000000700027c10 */ /* 0x040fe2000ff1e0ff */
[C---:B------:R-:W-:Y:S01]  /*0220*/  VIADD R8, R0.reuse, 0x60 ;  /* 0x0000006000087836 */ /* 0x040fe20000000000 */
[C---:B------:R-:W-:Y:S01]  /*0230*/  IADD3 R6, PT, PT, R0.reuse, 0x40, RZ ;  /* 0x0000004000067810 */ /* 0x040fe20007ffe0ff */
[----:B------:R-:W-:Y:S01]  /*0240*/  VIADD R10, R0, 0x80 ;  /* 0x00000080000a7836 */ /* 0x000fe20000000000 */
[----:B------:R-:W-:Y:S01]  /*0250*/  LEA R15, R5, UR5, 0x3 ;  /* 0x00000005050f7c11 */ /* 0x000fe2000f8e18ff */
[----:B------:R-:W-:Y:S01]  /*0260*/  IMAD.X R3, RZ, RZ, UR8, P0 ;  /* 0x00000008ff037e24 */ /* 0x000fe200080e06ff */
[----:B------:R-:W-:Y:S01]  /*0270*/  IADD3 R4, P0, PT, R4, UR7, RZ ;  /* 0x0000000704047c10 */ /* 0x000fe2000ff1e0ff */
[----:B------:R-:W-:Y:S01]  /*0280*/  VIADD R12, R0, 0xa0 ;  /* 0x000000a0000c7836 */ /* 0x000fe20000000000 */
[----:B------:R-:W-:-:S02]  /*0290*/  IADD3 R6, P1, PT, R6, UR7, RZ ;  /* 0x0000000706067c10 */ /* 0x000fc4000ff3e0ff */
[----:B------:R-:W-:Y:S01]  /*02a0*/  IADD3.X R5, PT, PT, RZ, UR8, RZ, P0, !PT ;  /* 0x00000008ff057c10 */ /* 0x000fe200087fe4ff */
[----:B------:R0:W-:Y:S01]  /*02b0*/  STS.64 [R15], R2 ;  /* 0x000000020f007388 */ /* 0x0001e20000000a00 */
[----:B------:R-:W-:Y:S01]  /*02c0*/  IADD3 R8, P0, PT, R8, UR7, RZ ;  /* 0x0000000708087c10 */ /* 0x000fe2000ff1e0ff */
[----:B------:R-:W-:Y:S01]  /*02d0*/  IMAD.X R7, RZ, RZ, UR8, P1 ;  /* 0x00000008ff077e24 */ /* 0x000fe200088e06ff */
[----:B------:R-:W-:Y:S01]  /*02e0*/  IADD3 R10, P2, PT, R10, UR7, RZ ;  /* 0x000000070a0a7c10 */ /* 0x000fe2000ff5e0ff */
[----:B------:R1:W-:Y:S01]  /*02f0*/  STS.64 [R15+0x100], R4 ;  /* 0x000100040f007388 */ /* 0x0003e20000000a00 */
[----:B------:R-:W-:Y:S02]  /*0300*/  IADD3 R12, P1, PT, R12, UR7, RZ ;  /* 0x000000070c0c7c10 */ /* 0x000fe4000ff3e0ff */
[----:B------:R-:W-:Y:S01]  /*0310*/  IADD3.X R9, PT, PT, RZ, UR8, RZ, P0, !PT ;  /* 0x00000008ff097c10 */ /* 0x000fe200087fe4ff */
[----:B------:R-:W-:Y:S01]  /*0320*/  IMAD.X R11, RZ, RZ, UR8, P2 ;  /* 0x00000008ff0b7e24 */ /* 0x000fe200090e06ff */
[C---:B------:R-:W-:Y:S01]  /*0330*/  IADD3 R14, PT, PT, R0.reuse, 0x120, RZ ;  /* 0x00000120000e7810 */ /* 0x040fe20007ffe0ff */
[----:B------:R-:W-:Y:S01]  /*0340*/  IMAD.X R13, RZ, RZ, UR8, P1 ;  /* 0x00000008ff0d7e24 */ /* 0x000fe200088e06ff */
[----:B------:R2:W-:Y:S01]  /*0350*/  STS.64 [R15+0x200], R6 ;  /* 0x000200060f007388 */ /* 0x0005e20000000a00 */
[C---:B0-----:R-:W-:Y:S01]  /*0360*/  IADD3 R2, PT, PT, R0.reuse, 0xc0, RZ ;  /* 0x000000c000027810 */ /* 0x041fe20007ffe0ff */
[----:B------:R-:W-:-:S02]  /*0370*/  VIADD R3, R0, 0xe0 ;  /* 0x000000e000037836 */ /* 0x000fc40000000000 */
[----:B------:R0:W-:Y:S01]  /*0380*/  STS.64 [R15+0x300], R8 ;  /* 0x000300080f007388 */ /* 0x0001e20000000a00 */
[----:B------:R-:W-:Y:S01]  /*0390*/  IADD3 R2, P0, PT, R2, UR7, RZ ;  /* 0x0000000702027c10 */ /* 0x000fe2000ff1e0ff */
[C---:B-1----:R-:W-:Y:S01]  /*03a0*/  VIADD R5, R0.reuse, 0x100 ;  /* 0x0000010000057836 */ /* 0x042fe20000000000 */
[----:B------:R-:W-:Y:S01]  /*03b0*/  IADD3 R4, P1, PT, R3, UR7, RZ ;  /* 0x0000000703047c10 */ /* 0x000fe2000ff3e0ff */
[----:B------:R-:W-:Y:S01]  /*03c0*/  VIADD R0, R0, 0x140 ;  /* 0x0000014000007836 */ /* 0x000fe20000000000 */
[----:B------:R1:W-:Y:S01]  /*03d0*/  STS.64 [R15+0x400], R10 ;  /* 0x0004000a0f007388 */ /* 0x0003e20000000a00 */
[----:B------:R-:W-:Y:S01]  /*03e0*/  IMAD.X R3, RZ, RZ, UR8, P0 ;  /* 0x00000008ff037e24 */ /* 0x000fe200080e06ff */
[----:B--2---:R-:W-:Y:S02]  /*03f0*/  IADD3 R6, P0, PT, R5, UR7, RZ ;  /* 0x0000000705067c10 */ /* 0x004fe4000ff1e0ff */
[----:B------:R-:W-:Y:S01]  /*0400*/  STS.64 [R15+0x500], R12 ;  /* 0x0005000c0f007388 */ /* 0x000fe20000000a00 */
[----:B------:R-:W-:-:S02]  /*0410*/  IADD3.X R5, PT, PT, RZ, UR8, RZ, P1, !PT ;  /* 0x00000008ff057c10 */ /* 0x000fc40008ffe4ff */
[----:B0-----:R-:W-:Y:S01]  /*0420*/  IADD3 R8, P2, PT, R14, UR7, RZ ;  /* 0x000000070e087c10 */ /* 0x001fe2000ff5e0ff */
[----:B------:R-:W-:Y:S01]  /*0430*/  IMAD.X R7, RZ, RZ, UR8, P0 ;  /* 0x00000008ff077e24 */ /* 0x000fe200080e06ff */
[----:B------:R-:W-:Y:S01]  /*0440*/  STS.64 [R15+0x600], R2 ;  /* 0x000600020f007388 */ /* 0x000fe20000000a00 */
[----:B-1----:R-:W-:Y:S02]  /*0450*/  IADD3 R10, P1, PT, R0, UR7, RZ ;  /* 0x00000007000a7c10 */ /* 0x002fe4000ff3e0ff */
[----:B------:R-:W-:Y:S01]  /*0460*/  IMAD.X R9, RZ, RZ, UR8, P2 ;  /* 0x00000008ff097e24 */ /* 0x000fe200090e06ff */
[----:B------:R-:W-:Y:S01]  /*0470*/  STS.64 [R15+0x700], R4 ;  /* 0x000700040f007388 */ /* 0x000fe20000000a00 */
[----:B------:R-:W-:Y:S01]  /*0480*/  IMAD R0, R65, 0x50, R15 ;  /* 0x0000005041007824 */ /* 0x000fe200078e020f */
[----:B------:R-:W-:Y:S02]  /*0490*/  IADD3.X R11, PT, PT, RZ, UR8, RZ, P1, !PT ;  /* 0x00000008ff0b7c10 */ /* 0x000fe40008ffe4ff */
[----:B------:R-:W-:Y:S04]  /*04a0*/  STS.64 [R15+0x800], R6 ;  /* 0x000800060f007388 */ /* 0x000fe80000000a00 */
[----:B------:R-:W-:Y:S04]  /*04b0*/  STS.64 [R15+0x900], R8 ;  /* 0x000900080f007388 */ /* 0x000fe80000000a00 */
[----:B------:R-:W-:Y:S01]  /*04c0*/  STS.64 [R15+0xa00], R10 ;  /* 0x000a000a0f007388 */ /* 0x000fe20000000a00 */
[----:B------:R-:W-:-:S03]  /*04d0*/  NOP ;  /* 0x0000000000007918 */ /* 0x000fc60000000000 */
[----:B------:R-:W0:Y:S04]  /*04e0*/  LDS.64 R54, [R0] ;  /* 0x0000000000367984 */ /* 0x000e280000000a00 */
[----:B------:R1:W2:Y:S04]  /*04f0*/  LDS.64 R52, [R0+0x8] ;  /* 0x0000080000347984 */ /* 0x0002a80000000a00 */
[----:B------:R1:W3:Y:S04]  /*0500*/  LDS.64 R50, [R0+0x10] ;  /* 0x0000100000327984 */ /* 0x0002e80000000a00 */
[----:B------:R1:W4:Y:S04]  /*0510*/  LDS.64 R48, [R0+0x18] ;  /* 0x0000180000307984 */ /* 0x0003280000000a00 */
[----:B------:R1:W1:Y:S04]  /*0520*/  LDS.64 R46, [R0+0x20] ;  /* 0x00002000002e7984 */ /* 0x0002680000000a00 */
[----:B------:R0:W1:Y:S04]  /*0530*/  LDS.64 R44, [R0+0x28] ;  /* 0x00002800002c7984 */ /* 0x0000680000000a00 */
[----:B------:R0:W1:Y:S04]  /*0540*/  LDS.64 R42, [R0+0x30] ;  /* 0x00003000002a7984 */ /* 0x0000680000000a00 */
[----:B------:R0:W1:Y:S04]  /*0550*/  LDS.64 R40, [R0+0x38] ;  /* 0x0000380000287984 */ /* 0x0000680000000a00 */
[----:B------:R0:W1:Y:S04]  /*0560*/  LDS.64 R38, [R0+0x40] ;  /* 0x0000400000267984 */ /* 0x0000680000000a00 */
[----:B------:R1:W1:Y:S04]  /*0570*/  LDS.64 R36, [R0+0x48] ;  /* 0x0000480000247984 */ /* 0x0002680000000a00 */
[----:B------:R1:W1:Y:S01]  /*0580*/  LDS.64 R34, [R0+0x50] ;  /* 0x0000500000227984 */ /* 0x0002620000000a00 */
[----:B0-----:R-:W-:-:S13]  /*0590*/  ISETP.NE.U32.AND P0, PT, R55, RZ, PT ;  /* 0x000000ff3700720c */ /* 0x001fda0003f05070 */
[----:B--234-:R-:W-:Y:S05]  /*05a0*/  @P0 BRA `(.L_x_3) ;  /* 0x00000000005c0947 */ /* 0x01cfea0003800000 */
[----:B------:R-:W1:Y:S02]  /*05b0*/  LDCU UR5, c[0x0][0x3d4] ;  /* 0x00007a80ff0577ac */ /* 0x000e640008000800 */
[----:B-1----:R-:W0:Y:S01]  /*05c0*/  I2F.U32.RP R0, UR5 ;  /* 0x0000000500007d06 */ /* 0x002e220008209000 */
[----:B------:R-:W-:-:S07]  /*05d0*/  ISETP.NE.U32.AND P2, PT, RZ, UR5, PT ;  /* 0x00000005ff007c0c */ /* 0x000fce000bf45070 */
[----:B0-----:R-:W0:Y:S02]  /*05e0*/  MUFU.RCP R0, R0 ;  /* 0x0000000000007308 */ /* 0x001e240000001000 */
[----:B0-----:R-:W-:-:S06]  /*05f0*/  VIADD R2, R0, 0xffffffe ;  /* 0x0ffffffe00027836 */ /* 0x001fcc0000000000 */
[----:B------:R0:W1:Y:S02]  /*0600*/  F2I.FTZ.U32.TRUNC.NTZ R3, R2 ;  /* 0x0000000200037305 */ /* 0x000064000021f000 */
[----:B0-----:R-:W-:Y:S02]  /*0610*/  HFMA2 R2, -RZ, RZ, 0, 0 ;  /* 0x00000000ff027431 */ /* 0x001fe400000001ff */
[----:B-1----:R-:W-:-:S04]  /*0620*/  IMAD.MOV R5, RZ, RZ, -R3 ;  /* 0x000000ffff057224 */ /* 0x002fc800078e0a03 */
[----:B------:R-:W-:-:S04]  /*0630*/  IMAD R5, R5, UR5, RZ ;  /* 0x0000000505057c24 */ /* 0x000fc8000f8e02ff */
[----:B------:R-:W-:Y:S01]  /*0640*/  IMAD.HI.U32 R3, R3, R5, R2 ;  /* 0x0000000503037227 */ /* 0x000fe200078e0002 */
[----:B------:R-:W-:-:S05]  /*0650*/  MOV R5, RZ ;  /* 0x000000ff00057202 */ /* 0x000fca0000000f00 */
[----:B------:R-:W-:-:S04]  /*0660*/  IMAD.HI.U32 R4, R3, R54, RZ ;  /* 0x0000003603047227 */ /* 0x000fc800078e00ff */
[----:B------:R-:W-:-:S04]  /*0670*/  IMAD.MOV R3, RZ, RZ, -R4 ;  /* 0x000000ffff037224 */ /* 0x000fc800078e0a04 */
[----:B------:R-:W-:-:S05]  /*0680*/  IMAD R3, R3, UR5, R54 ;  /* 0x0000000503037c24 */ /* 0x000fca000f8e0236 */
[----:B------:R-:W-:-:S13]  /*0690*/  ISETP.GE.U32.AND P0, PT, R3, UR5, PT ;  /* 0x0000000503007c0c */ /* 0x000fda000bf06070 */
[----:B------:R-:W-:Y:S01]  /*06a0*/  @P0 VIADD R3, R3, -UR5 ;  /* 0x8000000503030c36 */ /* 0x000fe20008000000 */
[----:B------:R-:W-:-:S04]  /*06b0*/  @P0 IADD3 R4, PT, PT, R4, 0x1, RZ ;  /* 0x0000000104040810 */ /* 0x000fc80007ffe0ff */
[----:B------:R-:W-:-:S13]  /*06c0*/  ISETP.GE.U32.AND P1, PT, R3, UR5, PT ;  /* 0x0000000503007c0c */ /* 0x000fda000bf26070 */
[----:B------:R-:W-:Y:S01]  /*06d0*/  @P1 VIADD R4, R4, 0x1 ;  /* 0x0000000104041836 */ /* 0x000fe20000000000 */
[----:B------:R-:W-:-:S05]  /*06e0*/  @!P2 LOP3.LUT R4, RZ, UR5, RZ, 0x33, !PT ;  /* 0x00000005ff04ac12 */ /* 0x000fca000f8e33ff */
[----:B------:R-:W-:-:S04]  /*06f0*/  IMAD.MOV R3, RZ, RZ, -R4 ;  /* 0x000000ffff037224 */ /* 0x000fc800078e0a04 */
[----:B------:R-:W-:Y:S01]  /*0700*/  IMAD R2, R3, UR5, R54 ;  /* 0x0000000503027c24 */ /* 0x000fe2000f8e0236 */
[----:B------:R-:W-:Y:S06]  /*0710*/  BRA `(.L_x_4) ;  /* 0x00000000002c7947 */ /* 0x000fec0003800000 */
.L_x_3:
[----:B------:R-:W0:Y:S01]  /*0720*/  LDCU UR5, c[0x0][0x3d4] ;  /* 0x00007a80ff0577ac */ /* 0x000e220008000800 */
[----:B------:R-:W-:Y:S01]  /*0730*/  IMAD.MOV.U32 R14, RZ, RZ, R54 ;  /* 0x000000ffff0e7224 */ /* 0x000fe200078e0036 */
[----:B-1----:R-:W-:Y:S01]  /*0740*/  MOV R0, 0x780 ;  /* 0x0000078000007802 */ /* 0x002fe20000000f00 */
[----:B------:R-:W-:Y:S01]  /*0750*/  IMAD.MOV.U32 R17, RZ, RZ, R55 ;  /* 0x000000ffff117224 */ /* 0x000fe200078e0037 */
[----:B0-----:R-:W-:-:S07]  /*0760*/  MOV R12, UR5 ;  /* 0x00000005000c7c02 */ /* 0x001fce0008000f00 */
[----:B------:R-:W-:Y:S05]  /*0770*/  CALL.REL.NOINC `($__internal_0_$__cuda_sm20_div_u64) ;  /* 0x00000530003c7944 */ /* 0x000fea0003c00000 */
[----:B------:R-:W0:Y:S01]  /*0780*/  LDCU UR5, c[0x0][0x3d4] ;  /* 0x00007a80ff0577ac */ /* 0x000e220008000800 */
[--C-:B------:R-:W-:Y:S01]  /*0790*/  IMAD.MOV R3, RZ, RZ, -R12.reuse ;  /* 0x000000ffff037224 */ /* 0x100fe200078e0a0c */
[----:B------:R-:W-:Y:S01]  /*07a0*/  MOV R5, R11 ;  /* 0x0000000b00057202 */ /* 0x000fe20000000f00 */
[----:B------:R-:W-:Y:S02]  /*07b0*/  IMAD.MOV.U32 R4, RZ, RZ, R12 ;  /* 0x000000ffff047224 */ /* 0x000fe400078e000c */
[----:B0-----:R-:W-:-:S07]  /*07c0*/  IMAD R2, R3, UR5, R54 ;  /* 0x0000000503027c24 */ /* 0x001fce000f8e0236 */
.L_x_4:
[----:B------:R-:W-:Y:S05]  /*07d0*/  BSYNC.RECONVERGENT B0 ;  /* 0x0000000000007941 */ /* 0x000fea0003800200 */
.L_x_2:
[----:B------:R-:W-:Y:S01]  /*07e0*/  ISETP.NE.U32.AND P0, PT, R5, RZ, PT ;  /* 0x000000ff0500720c */ /* 0x000fe20003f05070 */
[----:B------:R-:W-:-:S12]  /*07f0*/  BSSY.RECONVERGENT B0, `(.L_x_5) ;  /* 0x0000025000007945 */ /* 0x000fd80003800200 */
[----:B------:R-:W-:Y:S05]  /*0800*/  @P0 BRA `(.L_x_6) ;  /* 0x0000000000600947 */ /* 0x000fea0003800000 */
[----:B------:R-:W0:Y:S01]  /*0810*/  LDCU UR5, c[0x0][0x3d0] ;  /* 0x00007a00ff0577ac */ /* 0x000e220008000800 */
[----:B------:R-:W-:Y:S01]  /*0820*/  IMAD.MOV.U32 R5, RZ, RZ, RZ ;  /* 0x000000ffff057224 */ /* 0x000fe200078e00ff */
[----:B0-----:R-:W0:Y:S01]  /*0830*/  I2F.U32.RP R0, UR5 ;  /* 0x0000000500007d06 */ /* 0x001e220008209000 */
[----:B------:R-:W-:-:S07]  /*0840*/  ISETP.NE.U32.AND P2, PT, RZ, UR5, PT ;  /* 0x00000005ff007c0c */ /* 0x000fce000bf45070 */
[----:B0-----:R-:W0:Y:S02]  /*0850*/  MUFU.RCP R0, R0 ;  /* 0x0000000000007308 */ /* 0x001e240000001000 */
[----:B0-----:R-:W-:-:S06]  /*0860*/  VIADD R6, R0, 0xffffffe ;  /* 0x0ffffffe00067836 */ /* 0x001fcc0000000000 */
[----:B------:R0:W1:Y:S02]  /*0870*/  F2I.FTZ.U32.TRUNC.NTZ R7, R6 ;  /* 0x0000000600077305 */ /* 0x000064000021f000 */
[----:B0-----:R-:W-:Y:S02]  /*0880*/  HFMA2 R6, -RZ, RZ, 0, 0 ;  /* 0x00000000ff067431 */ /* 0x001fe400000001ff */
[----:B-1----:R-:W-:-:S04]  /*0890*/  IMAD.MOV R3, RZ, RZ, -R7 ;  /* 0x000000ffff037224 */ /* 0x002fc800078e0a07 */
[----:B------:R-:W-:-:S04]  /*08a0*/  IMAD R3, R3, UR5, RZ ;  /* 0x0000000503037c24 */ /* 0x000fc8000f8e02ff */
[----:B------:R-:W-:-:S06]  /*08b0*/  IMAD.HI.U32 R7, R7, R3, R6 ;  /* 0x0000000307077227 */ /* 0x000fcc00078e0006 */
        /* <DEDUP_REMOVED lines=11> */
[----:B------:R-:W-:Y:S01]  /*0970*/  MOV R4, R7 ;  /* 0x0000000700047202 */ /* 0x000fe20000000f00 */
[----:B------:R-:W-:Y:S06]  /*0980*/  BRA `(.L_x_7) ;  /* 0x00000000002c7947 */ /* 0x000fec0003800000 */
.L_x_6:
[----:B------:R-:W0:Y:S01]  /*0990*/  LDCU UR5, c[0x0][0x3d0] ;  /* 0x00007a00ff0577ac */ /* 0x000e220008000800 */
[----:B------:R-:W-:Y:S01]  /*09a0*/  IMAD.MOV.U32 R14, RZ, RZ, R4 ;  /* 0x000000ffff0e7224 */ /* 0x000fe200078e0004 */
[----:B------:R-:W-:Y:S02]  /*09b0*/  MOV R17, R5 ;  /* 0x0000000500117202 */ /* 0x000fe40000000f00 */
[----:B------:R-:W-:Y:S01]  /*09c0*/  MOV R0, 0x9f0 ;  /* 0x000009f000007802 */ /* 0x000fe20000000f00 */
[----:B0-----:R-:W-:-:S07]  /*09d0*/  IMAD.U32 R12, RZ, RZ, UR5 ;  /* 0x00000005ff0c7e24 */ /* 0x001fce000f8e00ff */
[----:B------:R-:W-:Y:S05]  /*09e0*/  CALL.REL.NOINC `($__internal_0_$__cuda_sm20_div_u64) ;  /* 0x0000052c00a07944 */ /* 0x000fea0003c00000 */
[----:B------:R-:W0:Y:S01]  /*09f0*/  LDCU UR5, c[0x0][0x3d0] ;  /* 0x00007a00ff0577ac */ /* 0x000e220008000800 */
[----:B------:R-:W-:Y:S02]  /*0a00*/  IMAD.MOV R3, RZ, RZ, -R12 ;  /* 0x000000ffff037224 */ /* 0x000fe400078e0a0c */
[----:B------:R-:W-:Y:S02]  /*0a10*/  IMAD.MOV.U32 R5, RZ, RZ, R11 ;  /* 0x000000ffff057224 */ /* 0x000fe400078e000b */
[----:B0-----:R-:W-:Y:S01]  /*0a20*/  IMAD R3, R3, UR5, R4 ;  /* 0x0000000503037c24 */ /* 0x001fe2000f8e0204 */
[----:B------:R-:W-:-:S07]  /*0a30*/  MOV R4, R12 ;  /* 0x0000000c00047202 */ /* 0x000fce0000000f00 */
.L_x_7:
[----:B------:R-:W-:Y:S05]  /*0a40*/  BSYNC.RECONVERGENT B0 ;  /* 0x0000000000007941 */ /* 0x000fea0003800200 */
.L_x_5:
[----:B------:R-:W-:Y:S01]  /*0a50*/  ISETP.NE.U32.AND P0, PT, R5, RZ, PT ;  /* 0x000000ff0500720c */ /* 0x000fe20003f05070 */
[----:B------:R-:W-:-:S12]  /*0a60*/  BSSY.RECONVERGENT B0, `(.L_x_8) ;  /* 0x0000025000007945 */ /* 0x000fd80003800200 */
[----:B------:R-:W-:Y:S05]  /*0a70*/  @P0 BRA `(.L_x_9) ;  /* 0x0000000000600947 */ /* 0x000fea0003800000 */
[----:B------:R-:W0:Y:S02]  /*0a80*/  LDCU UR5, c[0x0][0x3cc] ;  /* 0x00007980ff0577ac */ /* 0x000e240008000800 */
[----:B0-----:R-:W0:Y:S01]  /*0a90*/  I2F.U32.RP R0, UR5 ;  /* 0x0000000500007d06 */ /* 0x001e220008209000 */
[----:B------:R-:W-:-:S07]  /*0aa0*/  ISETP.NE.U32.AND P2, PT, RZ, UR5, PT ;  /* 0x00000005ff007c0c */ /* 0x000fce000bf45070 */
[----:B0-----:R-:W0:Y:S02]  /*0ab0*/  MUFU.RCP R0, R0 ;  /* 0x0000000000007308 */ /* 0x001e240000001000 */
[----:B0-----:R-:W-:-:S06]  /*0ac0*/  VIADD R6, R0, 0xffffffe ;  /* 0x0ffffffe00067836 */ /* 0x001fcc0000000000 */
[----:B------:R0:W1:Y:S02]  /*0ad0*/  F2I.FTZ.U32.TRUNC.NTZ R7, R6 ;  /* 0x0000000600077305 */ /* 0x000064000021f000 */
[----:B0-----:R-:W-:Y:S01]  /*0ae0*/  IMAD.MOV.U32 R6, RZ, RZ, RZ ;  /* 0x000000ffff067224 */ /* 0x001fe200078e00ff */
[----:B-1----:R-:W-:-:S05]  /*0af0*/  IADD3 R5, PT, PT, RZ, -R7, RZ ;  /* 0x80000007ff057210 */ /* 0x002fca0007ffe0ff */
[----:B------:R-:W-:-:S04]  /*0b00*/  IMAD R5, R5, UR5, RZ ;  /* 0x0000000505057c24 */ /* 0x000fc8000f8e02ff */
[----:B------:R-:W-:-:S06]  /*0b10*/  IMAD.HI.U32 R7, R7, R5, R6 ;  /* 0x0000000507077227 */ /* 0x000fcc00078e0006 */
[----:B------:R-:W-:-:S04]  /*0b20*/  IMAD.HI.U32 R7, R7, R4, RZ ;  /* 0x0000000407077227 */ /* 0x000fc800078e00ff */
[----:B------:R-:W-:-:S04]  /*0b30*/  IMAD.MOV R5, RZ, RZ, -R7 ;  /* 0x000000ffff057224 */ /* 0x000fc800078e0a07 */
[----:B------:R-:W-:-:S05]  /*0b40*/  IMAD R5, R5, UR5, R4 ;  /* 0x0000000505057c24 */ /* 0x000fca000f8e0204 */
[----:B------:R-:W-:-:S13]  /*0b50*/  ISETP.GE.U32.AND P0, PT, R5, UR5, PT ;  /* 0x0000000505007c0c */ /* 0x000fda000bf06070 */
[----:B------:R-:W-:Y:S01]  /*0b60*/  @P0 IADD3 R5, PT, PT, R5, -UR5, RZ ;  /* 0x8000000505050c10 */ /* 0x000fe2000fffe0ff */
[----:B------:R-:W-:-:S03]  /*0b70*/  @P0 VIADD R7, R7, 0x1 ;  /* 0x0000000107070836 */ /* 0x000fc60000000000 */
[----:B------:R-:W-:-:S13]  /*0b80*/  ISETP.GE.U32.AND P1, PT, R5, UR5, PT ;  /* 0x0000000505007c0c */ /* 0x000fda000bf26070 */
[----:B------:R-:W-:Y:S01]  /*0b90*/  @P1 VIADD R7, R7, 0x1 ;  /* 0x0000000107071836 */ /* 0x000fe20000000000 */
[----:B------:R-:W-:-:S04]  /*0ba0*/  @!P2 LOP3.LUT R7, RZ, UR5, RZ, 0x33, !PT ;  /* 0x00000005ff07ac12 */ /* 0x000fc8000f8e33ff */
[----:B------:R-:W-:-:S05]  /*0bb0*/  IADD3 R5, PT, PT, -R7, RZ, RZ ;  /* 0x000000ff07057210 */ /* 0x000fca0007ffe1ff */
[----:B------:R-:W-:Y:S02]  /*0bc0*/  IMAD R6, R5, UR5, R4 ;  /* 0x0000000505067c24 */ /* 0x000fe4000f8e0204 */
[----:B------:R-:W-:Y:S02]  /*0bd0*/  IMAD.MOV.U32 R4, RZ, RZ, R7 ;  /* 0x000000ffff047224 */ /* 0x000fe400078e0007 */
[----:B------:R-:W-:Y:S01]  /*0be0*/  IMAD.MOV.U32 R5, RZ, RZ, RZ ;  /* 0x000000ffff057224 */ /* 0x000fe200078e00ff */
[----:B------:R-:W-:Y:S06]  /*0bf0*/  BRA `(.L_x_10) ;  /* 0x00000000002c7947 */ /* 0x000fec0003800000 */
.L_x_9:
[----:B------:R-:W0:Y:S01]  /*0c00*/  LDCU UR5, c[0x0][0x3cc] ;  /* 0x00007980ff0577ac */ /* 0x000e220008000800 */
[----:B------:R-:W-:Y:S01]  /*0c10*/  MOV R14, R4 ;  /* 0x00000004000e7202 */ /* 0x000fe20000000f00 */
[----:B------:R-:W-:Y:S01]  /*0c20*/  IMAD.MOV.U32 R17, RZ, RZ, R5 ;  /* 0x000000ffff117224 */ /* 0x000fe200078e0005 */
[----:B------:R-:W-:Y:S01]  /*0c30*/  MOV R0, 0xc60 ;  /* 0x00000c6000007802 */ /* 0x000fe20000000f00 */
[----:B0-----:R-:W-:-:S07]  /*0c40*/  IMAD.U32 R12, RZ, RZ, UR5 ;  /* 0x00000005ff0c7e24 */ /* 0x001fce000f8e00ff */
[----:B------:R-:W-:Y:S05]  /*0c50*/  CALL.REL.NOINC `($__internal_0_$__cuda_sm20_div_u64) ;  /* 0x0000052c00047944 */ /* 0x000fea0003c00000 */
[----:B------:R-:W0:Y:S01]  /*0c60*/  LDCU UR5, c[0x0][0x3cc] ;  /* 0x00007980ff0577ac */ /* 0x000e220008000800 */
[----:B------:R-:W-:-:S05]  /*0c70*/  IADD3 R5, PT, PT, -R12, RZ, RZ ;  /* 0x000000ff0c057210 */ /* 0x000fca0007ffe1ff */
[----:B0-----:R-:W-:Y:S02]  /*0c80*/  IMAD R6, R5, UR5, R4 ;  /* 0x0000000505067c24 */ /* 0x001fe4000f8e0204 */
[----:B------:R-:W-:Y:S02]  /*0c90*/  IMAD.MOV.U32 R4, RZ, RZ, R12 ;  /* 0x000000ffff047224 */ /* 0x000fe400078e000c */
[----:B------:R-:W-:-:S07]  /*0ca0*/  IMAD.MOV.U32 R5, RZ, RZ, R11 ;  /* 0x000000ffff057224 */ /* 0x000fce00078e000b */
.L_x_10:
[----:B------:R-:W-:Y:S05]  /*0cb0*/  BSYNC.RECONVERGENT B0 ;  /* 0x0000000000007941 */ /* 0x000fea0003800200 */
.L_x_8:
[----:B------:R-:W-:Y:S01]  /*0cc0*/  ISETP.NE.U32.AND P0, PT, R5, RZ, PT ;  /* 0x000000ff0500720c */ /* 0x000fe20003f05070 */
[----:B------:R-:W-:-:S12]  /*0cd0*/  BSSY.RECONVERGENT B0, `(.L_x_11) ;  /* 0x0000025000007945 */ /* 0x000fd80003800200 */
[----:B------:R-:W-:Y:S05]  /*0ce0*/  @P0 BRA `(.L_x_12) ;  /* 0x0000000000600947 */ /* 0x000fea0003800000 */
[----:B------:R-:W0:Y:S02]  /*0cf0*/  LDCU UR5, c[0x0][0x3c8] ;  /* 0x00007900ff0577ac */ /* 0x000e240008000800 */
[----:B0-----:R-:W0:Y:S01]  /*0d00*/  I2F.U32.RP R0, UR5 ;  /* 0x0000000500007d06 */ /* 0x001e220008209000 */
[----:B------:R-:W-:-:S07]  /*0d10*/  ISETP.NE.U32.AND P2, PT, RZ, UR5, PT ;  /* 0x00000005ff007c0c */ /* 0x000fce000bf45070 */
[----:B0-----:R-:W0:Y:S02]  /*0d20*/  MUFU.RCP R0, R0 ;  /* 0x0000000000007308 */ /* 0x001e240000001000 */
[----:B0-----:R-:W-:-:S06]  /*0d30*/  IADD3 R8, PT, PT, R0, 0xffffffe, RZ ;  /* 0x0ffffffe00087810 */ /* 0x001fcc0007ffe0ff */
[----:B------:R0:W1:Y:S02]  /*0d40*/  F2I.FTZ.U32.TRUNC.NTZ R9, R8 ;  /* 0x0000000800097305 */ /* 0x000064000021f000 */
[----:B0-----:R-:W-:Y:S02]  /*0d50*/  IMAD.MOV.U32 R8, RZ, RZ, RZ ;  /* 0x000000ffff087224 */ /* 0x001fe400078e00ff */
[----:B-1----:R-:W-:-:S04]  /*0d60*/  IMAD.MOV R5, RZ, RZ, -R9 ;  /* 0x000000ffff057224 */ /* 0x002fc800078e0a09 */
[----:B------:R-:W-:-:S04]  /*0d70*/  IMAD R5, R5, UR5, RZ ;  /* 0x0000000505057c24 */ /* 0x000fc8000f8e02ff */
[----:B------:R-:W-:-:S06]  /*0d80*/  IMAD.HI.U32 R9, R9, R5, R8 ;  /* 0x0000000509097227 */ /* 0x000fcc00078e0008 */
[----:B------:R-:W-:-:S05]  /*0d90*/  IMAD.HI.U32 R9, R9, R4, RZ ;  /* 0x0000000409097227 */ /* 0x000fca00078e00ff */
[----:B------:R-:W-:-:S05]  /*0da0*/  IADD3 R5, PT, PT, -R9, RZ, RZ ;  /* 0x000000ff09057210 */ /* 0x000fca0007ffe1ff */
[----:B------:R-:W-:-:S05]  /*0db0*/  IMAD R5, R5, UR5, R4 ;  /* 0x0000000505057c24 */ /* 0x000fca000f8e0204 */
[----:B------:R-:W-:-:S13]  /*0dc0*/  ISETP.GE.U32.AND P0, PT, R5, UR5, PT ;  /* 0x0000000505007c0c */ /* 0x000fda000bf06070 */
[----:B------:R-:W-:Y:S02]  /*0dd0*/  @P0 VIADD R5, R5, -UR5 ;  /* 0x8000000505050c36 */ /* 0x000fe40008000000 */
[----:B------:R-:W-:-:S03]  /*0de0*/  @P0 VIADD R9, R9, 0x1 ;  /* 0x0000000109090836 */ /* 0x000fc60000000000 */
[----:B------:R-:W-:Y:S01]  /*0df0*/  ISETP.GE.U32.AND P1, PT, R5, UR5, PT ;  /* 0x0000000505007c0c */ /* 0x000fe2000bf26070 */
[----:B------:R-:W-:-:S12]  /*0e00*/  HFMA2 R5, -RZ, RZ, 0, 0 ;  /* 0x00000000ff057431 */ /* 0x000fd800000001ff */
[----:B------:R-:W-:Y:S02]  /*0e10*/  @P1 IADD3 R9, PT, PT, R9, 0x1, RZ ;  /* 0x0000000109091810 */ /* 0x000fe40007ffe0ff */
[----:B------:R-:W-:-:S05]  /*0e20*/  @!P2 LOP3.LUT R9, RZ, UR5, RZ, 0x33, !PT ;  /* 0x00000005ff09ac12 */ /* 0x000fca000f8e33ff */
[----:B------:R-:W-:-:S04]  /*0e30*/  IMAD.MOV R7, RZ, RZ, -R9 ;  /* 0x000000ffff077224 */ /* 0x000fc800078e0a09 */
[----:B------:R-:W-:Y:S02]  /*0e40*/  IMAD R7, R7, UR5, R4 ;  /* 0x0000000507077c24 */ /* 0x000fe4000f8e0204 */
[----:B------:R-:W-:Y:S01]  /*0e50*/  IMAD.MOV.U32 R4, RZ, RZ, R9 ;  /* 0x000000ffff047224 */ /* 0x000fe200078e0009 */
[----:B------:R-:W-:Y:S06]  /*0e60*/  BRA `(.L_x_13) ;  /* 0x00000000002c7947 */ /* 0x000fec0003800000 */
.L_x_12:
[----:B------:R-:W0:Y:S01]  /*0e70*/  LDCU UR5, c[0x0][0x3c8] ;  /* 0x00007900ff0577ac */ /* 0x000e220008000800 */
[----:B------:R-:W-:Y:S01]  /*0e80*/  IMAD.MOV.U32 R14, RZ, RZ, R4 ;  /* 0x000000ffff0e7224 */ /* 0x000fe200078e0004 */
[----:B------:R-:W-:Y:S01]  /*0e90*/  MOV R0, 0xed0 ;  /* 0x00000ed000007802 */ /* 0x000fe20000000f00 */
[----:B------:R-:W-:Y:S01]  /*0ea0*/  IMAD.MOV.U32 R17, RZ, RZ, R5 ;  /* 0x000000ffff117224 */ /* 0x000fe200078e0005 */
[----:B0-----:R-:W-:-:S07]  /*0eb0*/  MOV R12, UR5 ;  /* 0x00000005000c7c02 */ /* 0x001fce0008000f00 */
[----:B------:R-:W-:Y:S05]  /*0ec0*/  CALL.REL.NOINC `($__internal_0_$__cuda_sm20_div_u64) ;  /* 0x0000052800687944 */ /* 0x000fea0003c00000 */
[----:B------:R-:W0:Y:S01]  /*0ed0*/  LDCU UR5, c[0x0][0x3c8] ;  /* 0x00007900ff0577ac */ /* 0x000e220008000800 */
[----:B------:R-:W-:Y:S01]  /*0ee0*/  IMAD.MOV R7, RZ, RZ, -R12 ;  /* 0x000000ffff077224 */ /* 0x000fe200078e0a0c */
[----:B------:R-:W-:-:S03]  /*0ef0*/  MOV R5, R11 ;  /* 0x0000000b00057202 */ /* 0x000fc60000000f00 */
[----:B0-----:R-:W-:Y:S02]  /*0f00*/  IMAD R7, R7, UR5, R4 ;  /* 0x0000000507077c24 */ /* 0x001fe4000f8e0204 */
[----:B------:R-:W-:-:S07]  /*0f10*/  IMAD.MOV.U32 R4, RZ, RZ, R12 ;  /* 0x000000ffff047224 */ /* 0x000fce00078e000c */
.L_x_13:
[----:B------:R-:W-:Y:S05]  /*0f20*/  BSYNC.RECONVERGENT B0 ;  /* 0x0000000000007941 */ /* 0x000fea0003800200 */
.L_x_11:
        /* <DEDUP_REMOVED lines=25> */
[----:B------:R-:W-:Y:S01]  /*10c0*/  IMAD.MOV.U32 R5, RZ, RZ, RZ ;  /* 0x000000ffff057224 */ /* 0x000fe200078e00ff */
[----:B------:R-:W-:Y:S06]  /*10d0*/  BRA `(.L_x_16) ;  /* 0x00000000002c7947 */ /* 0x000fec0003800000 */
.L_x_15:
[----:B------:R-:W0:Y:S01]  /*10e0*/  LDCU UR5, c[0x0][0x3c4] ;  /* 0x00007880ff0577ac */ /* 0x000e220008000800 */
[----:B------:R-:W-:Y:S01]  /*10f0*/  IMAD.MOV.U32 R14, RZ, RZ, R4 ;  /* 0x000000ffff0e7224 */ /* 0x000fe200078e0004 */
[----:B------:R-:W-:Y:S02]  /*1100*/  MOV R17, R5 ;  /* 0x0000000500117202 */ /* 0x000fe40000000f00 */
[----:B------:R-:W-:Y:S01]  /*1110*/  MOV R0, 0x1140 ;  /* 0x0000114000007802 */ /* 0x000fe20000000f00 */
[----:B0-----:R-:W-:-:S07]  /*1120*/  IMAD.U32 R12, RZ, RZ, UR5 ;  /* 0x00000005ff0c7e24 */ /* 0x001fce000f8e00ff */
[----:B------:R-:W-:Y:S05]  /*1130*/  CALL.REL.NOINC `($__internal_0_$__cuda_sm20_div_u64) ;  /* 0x0000052400cc7944 */ /* 0x000fea0003c00000 */
[----:B------:R-:W0:Y:S01]  /*1140*/  LDCU UR5, c[0x0][0x3c4] ;  /* 0x00007880ff0577ac */ /* 0x000e220008000800 */
[----:B------:R-:W-:-:S04]  /*1150*/  IMAD.MOV R5, RZ, RZ, -R12 ;  /* 0x000000ffff057224 */ /* 0x000fc800078e0a0c */
[----:B0-----:R-:W-:Y:S01]  /*1160*/  IMAD R8, R5, UR5, R4 ;  /* 0x0000000505087c24 */ /* 0x001fe2000f8e0204 */
[----:B------:R-:W-:Y:S01]  /*1170*/  MOV R4, R12 ;  /* 0x0000000c00047202 */ /* 0x000fe20000000f00 */
[----:B------:R-:W-:-:S07]  /*1180*/  IMAD.MOV.U32 R5, RZ, RZ, R11 ;  /* 0x000000ffff057224 */ /* 0x000fce00078e000b */
.L_x_16:
[----:B------:R-:W-:Y:S05]  /*1190*/  BSYNC.RECONVERGENT B0 ;  /* 0x0000000000007941 */ /* 0x000fea0003800200 */
.L_x_14:
        /* <DEDUP_REMOVED lines=19> */
[----:B------:R-:W-:Y:S01]  /*12d0*/  ISETP.GE.U32.AND P1, PT, R5, UR5, PT ;  /* 0x0000000505007c0c */ /* 0x000fe2000bf26070 */
[----:B------:R-:W-:-:S12]  /*12e0*/  IMAD.MOV.U32 R5, RZ, RZ, RZ ;  /* 0x000000ffff057224 */ /* 0x000fd800078e00ff */
[----:B------:R-:W-:Y:S01]  /*12f0*/  @P1 VIADD R11, R11, 0x1 ;  /* 0x000000010b0b1836 */ /* 0x000fe20000000000 */
[----:B------:R-:W-:-:S04]  /*1300*/  @!P2 LOP3.LUT R11, RZ, UR5, RZ, 0x33, !PT ;  /* 0x00000005ff0bac12 */ /* 0x000fc8000f8e33ff */
[----:B------:R-:W-:-:S05]  /*1310*/  IADD3 R9, PT, PT, -R11, RZ, RZ ;  /* 0x000000ff0b097210 */ /* 0x000fca0007ffe1ff */
[----:B------:R-:W-:Y:S02]  /*1320*/  IMAD R9, R9, UR5, R4 ;  /* 0x0000000509097c24 */ /* 0x000fe4000f8e0204 */
[----:B------:R-:W-:Y:S01]  /*1330*/  IMAD.MOV.U32 R4, RZ, RZ, R11 ;  /* 0x000000ffff047224 */ /* 0x000fe200078e000b */
[----:B------:R-:W-:Y:S06]  /*1340*/  BRA `(.L_x_19) ;  /* 0x00000000002c7947 */ /* 0x000fec0003800000 */
.L_x_18:
[----:B------:R-:W0:Y:S01]  /*1350*/  LDCU UR5, c[0x0][0x3c0] ;  /* 0x00007800ff0577ac */ /* 0x000e220008000800 */
[----:B------:R-:W-:Y:S01]  /*1360*/  MOV R14, R4 ;  /* 0x00000004000e7202 */ /* 0x000fe20000000f00 */
[----:B------:R-:W-:Y:S01]  /*1370*/  IMAD.MOV.U32 R17, RZ, RZ, R5 ;  /* 0x000000ffff117224 */ /* 0x000fe200078e0005 */
[----:B------:R-:W-:Y:S01]  /*1380*/  MOV R0, 0x13b0 ;  /* 0x000013b000007802 */ /* 0x000fe20000000f00 */
[----:B0-----:R-:W-:-:S07]  /*1390*/  IMAD.U32 R12, RZ, RZ, UR5 ;  /* 0x00000005ff0c7e24 */ /* 0x001fce000f8e00ff */
[----:B------:R-:W-:Y:S05]  /*13a0*/  CALL.REL.NOINC `($__internal_0_$__cuda_sm20_div_u64) ;  /* 0x0000052400307944 */ /* 0x000fea0003c00000 */
[----:B------:R-:W0:Y:S01]  /*13b0*/  LDCU UR5, c[0x0][0x3c0] ;  /* 0x00007800ff0577ac */ /* 0x000e220008000800 */
[----:B------:R-:W-:Y:S01]  /*13c0*/  IADD3 R9, PT, PT, -R12, RZ, RZ ;  /* 0x000000ff0c097210 */ /* 0x000fe20007ffe1ff */
[----:B------:R-:W-:-:S04]  /*13d0*/  IMAD.MOV.U32 R5, RZ, RZ, R11 ;  /* 0x000000ffff057224 */ /* 0x000fc800078e000b */
[----:B0-----:R-:W-:Y:S02]  /*13e0*/  IMAD R9, R9, UR5, R4 ;  /* 0x0000000509097c24 */ /* 0x001fe4000f8e0204 */
[----:B------:R-:W-:-:S07]  /*13f0*/  IMAD.MOV.U32 R4, RZ, RZ, R12 ;  /* 0x000000ffff047224 */ /* 0x000fce00078e000c */
.L_x_19:
[----:B------:R-:W-:Y:S05]  /*1400*/  BSYNC.RECONVERGENT B0 ;  /* 0x0000000000007941 */ /* 0x000fea0003800200 */
.L_x_17:
        /* <DEDUP_REMOVED lines=19> */
[----:B------:R-:W-:-:S13]  /*1540*/  ISETP.GE.U32.AND P1, PT, R5, UR5, PT ;  /* 0x0000000505007c0c */ /* 0x000fda000bf26070 */
[----:B------:R-:W-:Y:S02]  /*1550*/  @P1 IADD3 R11, PT, PT, R11, 0x1, RZ ;  /* 0x000000010b0b1810 */ /* 0x000fe40007ffe0ff */
[----:B------:R-:W-:-:S05]  /*1560*/  @!P2 LOP3.LUT R11, RZ, UR5, RZ, 0x33, !PT ;  /* 0x00000005ff0bac12 */ /* 0x000fca000f8e33ff */
[----:B------:R-:W-:-:S04]  /*1570*/  IMAD.MOV R5, RZ, RZ, -R11 ;  /* 0x000000ffff057224 */ /* 0x000fc800078e0a0b */
[----:B------:R-:W-:Y:S02]  /*1580*/  IMAD R56, R5, UR5, R4 ;  /* 0x0000000505387c24 */ /* 0x000fe4000f8e0204 */
[----:B------:R-:W-:Y:S02]  /*1590*/  HFMA2 R5, -RZ, RZ, 0, 0 ;  /* 0x00000000ff057431 */ /* 0x000fe400000001ff */
[----:B------:R-:W-:Y:S01]  /*15a0*/  IMAD.MOV.U32 R4, RZ, RZ, R11 ;  /* 0x000000ffff047224 */ /* 0x000fe200078e000b */
[----:B------:R-:W-:Y:S06]  /*15b0*/  BRA `(.L_x_22) ;  /* 0x00000000002c7947 */ /* 0x000fec0003800000 */
.L_x_21:
[----:B------:R-:W0:Y:S01]  /*15c0*/  LDCU UR5, c[0x0][0x3bc] ;  /* 0x00007780ff0577ac */ /* 0x000e220008000800 */
[----:B------:R-:W-:Y:S01]  /*15d0*/  IMAD.MOV.U32 R14, RZ, RZ, R4 ;  /* 0x000000ffff0e7224 */ /* 0x000fe200078e0004 */
[----:B------:R-:W-:Y:S01]  /*15e0*/  MOV R0, 0x1620 ;  /* 0x0000162000007802 */ /* 0x000fe20000000f00 */
[----:B------:R-:W-:Y:S01]  /*15f0*/  IMAD.MOV.U32 R17, RZ, RZ, R5 ;  /* 0x000000ffff117224 */ /* 0x000fe200078e0005 */
[----:B0-----:R-:W-:-:S07]  /*1600*/  MOV R12, UR5 ;  /* 0x00000005000c7c02 */ /* 0x001fce0008000f00 */
[----:B------:R-:W-:Y:S05]  /*1610*/  CALL.REL.NOINC `($__internal_0_$__cuda_sm20_div_u64) ;  /* 0x0000052000947944 */ /* 0x000fea0003c00000 */
[----:B------:R-:W0:Y:S01]  /*1620*/  LDCU UR5, c[0x0][0x3bc] ;  /* 0x00007780ff0577ac */ /* 0x000e220008000800 */
[----:B------:R-:W-:-:S04]  /*1630*/  IMAD.MOV R5, RZ, RZ, -R12 ;  /* 0x000000ffff057224 */ /* 0x000fc800078e0a0c */
[----:B0-----:R-:W-:Y:S01]  /*1640*/  IMAD R56, R5, UR5, R4 ;  /* 0x0000000505387c24 */ /* 0x001fe2000f8e0204 */
[----:B------:R-:W-:Y:S01]  /*1650*/  MOV R5, R11 ;  /* 0x0000000b00057202 */ /* 0x000fe20000000f00 */
[----:B------:R-:W-:-:S07]  /*1660*/  IMAD.MOV.U32 R4, RZ, RZ, R12 ;  /* 0x000000ffff047224 */ /* 0x000fce00078e000c */
.L_x_22:
[----:B------:R-:W-:Y:S05]  /*1670*/  BSYNC.RECONVERGENT B0 ;  /* 0x0000000000007941 */ /* 0x000fea0003800200 */
.L_x_20:
        /* <DEDUP_REMOVED lines=27> */
.L_x_24:
        /* <DEDUP_REMOVED lines=11> */
.L_x_25:
[----:B------:R-:W-:Y:S05]  /*18e0*/  BSYNC.RECONVERGENT B0 ;  /* 0x0000000000007941 */ /* 0x000fea0003800200 */
.L_x_23:
        /* <DEDUP_REMOVED lines=22> */
[----:B------:R-:W-:Y:S01]  /*1a50*/  IADD3 R13, PT, PT, -R11, RZ, RZ ;  /* 0x000000ff0b0d7210 */ /* 0x000fe20007ffe1ff */
[----:B------:R-:W-:-:S04]  /*1a60*/  IMAD.MOV.U32 R5, RZ, RZ, R11 ;  /* 0x000000ffff057224 */ /* 0x000fc800078e000b */
[----:B------:R-:W-:Y:S01]  /*1a70*/  IMAD R10, R13, UR5, R4 ;  /* 0x000000050d0a7c24 */ /* 0x000fe2000f8e0204 */
[----:B------:R-:W-:Y:S06]  /*1a80*/  BRA `(.L_x_28) ;  /* 0x0000000000287947 */ /* 0x000fec0003800000 */
.L_x_27:
[----:B------:R-:W0:Y:S01]  /*1a90*/  LDCU UR5, c[0x0][0x3b4] ;  /* 0x00007680ff0577ac */ /* 0x000e220008000800 */
[----:B------:R-:W-:Y:S01]  /*1aa0*/  IMAD.MOV.U32 R14, RZ, RZ, R4 ;  /* 0x000000ffff0e7224 */ /* 0x000fe200078e0004 */
[----:B------:R-:W-:Y:S02]  /*1ab0*/  MOV R17, R5 ;  /* 0x0000000500117202 */ /* 0x000fe40000000f00 */
[----:B------:R-:W-:Y:S01]  /*1ac0*/  MOV R0, 0x1af0 ;  /* 0x00001af000007802 */ /* 0x000fe20000000f00 */
[----:B0-----:R-:W-:-:S07]  /*1ad0*/  IMAD.U32 R12, RZ, RZ, UR5 ;  /* 0x00000005ff0c7e24 */ /* 0x001fce000f8e00ff */
[----:B------:R-:W-:Y:S05]  /*1ae0*/  CALL.REL.NOINC `($__internal_0_$__cuda_sm20_div_u64) ;  /* 0x0000051c00607944 */ /* 0x000fea0003c00000 */
[----:B------:R-:W0:Y:S01]  /*1af0*/  LDCU UR5, c[0x0][0x3b4] ;  /* 0x00007680ff0577ac */ /* 0x000e220008000800 */
[----:B------:R-:W-:Y:S01]  /*1b00*/  IMAD.MOV R11, RZ, RZ, -R12 ;  /* 0x000000ffff0b7224 */ /* 0x000fe200078e0a0c */
[----:B------:R-:W-:-:S03]  /*1b10*/  MOV R5, R12 ;  /* 0x0000000c00057202 */ /* 0x000fc60000000f00 */
[----:B0-----:R-:W-:-:S07]  /*1b20*/  IMAD R10, R11, UR5, R4 ;  /* 0x000000050b0a7c24 */ /* 0x001fce000f8e0204 */
.L_x_28:
[----:B------:R-:W-:Y:S05]  /*1b30*/  BSYNC.RECONVERGENT B0 ;  /* 0x0000000000007941 */ /* 0x000fea0003800200 */
.L_x_26:
[----:B------:R0:W1:Y:S01]  /*1b40*/  I2F.F64.U32 R12, R32 ;  /* 0x00000020000c7312 */ /* 0x0000620000201800 */
[----:B------:R-:W2:Y:S01]  /*1b50*/  LDC.64 R24, c[0x3][0x3c0] ;  /* 0x00c0f000ff187b82 */ /* 0x000ea20000000a00 */
[----:B------:R-:W2:Y:S01]  /*1b60*/  LDCU.128 UR8, c[0x3][0x3d0] ;  /* 0x00c07a00ff0877ac */ /* 0x000ea20008000c00 */
[----:B------:R-:W-:Y:S01]  /*1b70*/  BSSY.RECONVERGENT B0, `(.L_x_29) ;  /* 0x0000043000007945 */ /* 0x000fe20003800200 */
[----:B------:R-:W-:Y:S01]  /*1b80*/  IMAD.MOV.U32 R0, RZ, RZ, RZ ;  /* 0x000000ffff007224 */ /* 0x000fe200078e00ff */
[----:B------:R-:W1:Y:S03]  /*1b90*/  LDCU.128 UR16, c[0x3][0x400] ;  /* 0x00c08000ff1077ac */ /* 0x000e660008000c00 */
[----:B------:R3:W4:Y:S01]  /*1ba0*/  I2F.F64.U32 R14, R56 ;  /* 0x00000038000e7312 */ /* 0x0007220000201800 */
[----:B------:R-:W5:Y:S01]  /*1bb0*/  LDC.64 R26, c[0x3][0x3e8] ;  /* 0x00c0fa00ff1a7b82 */ /* 0x000f620000000a00 */
[----:B------:R-:W4:Y:S01]  /*1bc0*/  LDCU.128 UR20, c[0x3][0x430] ;  /* 0x00c08600ff1477ac */ /* 0x000f220008000c00 */
[----:B------:R-:W5:Y:S05]  /*1bd0*/  LDCU.128 UR24, c[0x3][0x460] ;  /* 0x00c08c00ff1877ac */ /* 0x000f6a0008000c00 */
[----:B------:R-:W4:Y:S01]  /*1be0*/  I2F.F64.U32 R16, R9 ;  /* 0x0000000900107312 */ /* 0x000f220000201800 */
[----:B------:R-:W1:Y:S01]  /*1bf0*/  LDC.64 R28, c[0x3][0x3f0] ;  /* 0x00c0fc00ff1c7b82 */ /* 0x000e620000000a00 */
[----:B------:R-:W5:Y:S01]  /*1c00*/  LDCU.128 UR28, c[0x3][0x490] ;  /* 0x00c09200ff1c77ac */ /* 0x000f620008000c00 */
[----:B------:R-:W1:Y:S05]  /*1c10*/  LDCU.64 UR6, c[0x0][0x3a8] ;  /* 0x00007500ff0677ac */ /* 0x000e6a0008000a00 */
[----:B------:R-:W-:Y:S01]  /*1c20*/  I2F.F64.U32 R18, R8 ;  /* 0x0000000800127312 */ /* 0x000fe20000201800 */
[----:B------:R-:W4:Y:S07]  /*1c30*/  LDC.64 R30, c[0x3][0x418] ;  /* 0x00c10600ff1e7b82 */ /* 0x000f2e0000000a00 */
[----:B------:R-:W-:Y:S01]  /*1c40*/  I2F.F64.U32 R20, R7 ;  /* 0x0000000700147312 */ /* 0x000fe20000201800 */
[----:B0-----:R-:W0:Y:S07]  /*1c50*/  LDC.64 R32, c[0x3][0x420] ;  /* 0x00c10800ff207b82 */ /* 0x001e2e0000000a00 */
[----:B------:R-:W-:Y:S01]  /*1c60*/  I2F.F64.U32 R22, R6 ;  /* 0x0000000600167312 */ /* 0x000fe20000201800 */
[----:B---3--:R-:W3:Y:S01]  /*1c70*/  LDC.64 R56, c[0x3][0x448] ;  /* 0x00c11200ff387b82 */ /* 0x008ee20000000a00 */
[----:B-1----:R-:W-:-:S06]  /*1c80*/  DFMA R28, R12, UR16, R28 ;  /* 0x000000100c1c7c2b */ /* 0x002fcc000800001c */
[----:B------:R-:W2:Y:S01]  /*1c90*/  I2F.F64.U32 R4, R5 ;  /* 0x0000000500047312 */ /* 0x000ea20000201800 */
[----:B------:R-:W1:Y:S01]  /*1ca0*/  LDC.64 R58, c[0x3][0x450] ;  /* 0x00c11400ff3a7b82 */ /* 0x000e620000000a00 */
[----:B----4-:R-:W-:-:S06]  /*1cb0*/  DFMA R30, R14, R30, UR18 ;  /* 0x000000120e1e7e2b */ /* 0x010fcc000800001e */
[----:B------:R-:W5:Y:S01]  /*1cc0*/  I2F.F64.U32 R10, R10 ;  /* 0x0000000a000a7312 */ /* 0x000f620000201800 */
[----:B------:R-:W4:Y:S01]  /*1cd0*/  LDC.64 R60, c[0x3][0x478] ;  /* 0x00c11e00ff3c7b82 */ /* 0x000f220000000a00 */
[----:B0-----:R-:W-:Y:S02]  /*1ce0*/  DFMA R16, R16, UR20, R32 ;  /* 0x0000001410107c2b */ /* 0x001fe40008000020 */
[----:B--2---:R-:W-:-:S04]  /*1cf0*/  DFMA R24, R4, UR8, R24 ;  /* 0x0000000804187c2b */ /* 0x004fc80008000018 */
[----:B------:R-:W0:Y:S01]  /*1d00*/  I2F.F64.U32 R6, R3 ;  /* 0x0000000300067312 */ /* 0x000e220000201800 */
[----:B------:R-:W0:Y:S01]  /*1d10*/  LDC.64 R62, c[0x3][0x480] ;  /* 0x00c12000ff3e7b82 */ /* 0x000e220000000a00 */
[----:B---3--:R-:W-:Y:S02]  /*1d20*/  DFMA R18, R18, R56, UR22 ;  /* 0x0000001612127e2b */ /* 0x008fe40008000038 */
[----:B-----5:R-:W-:-:S04]  /*1d30*/  DFMA R26, R10, R26, UR10 ;  /* 0x0000000a0a1a7e2b */ /* 0x020fc8000800001a */
[----:B------:R-:W2:Y:S01]  /*1d40*/  I2F.F64.U32 R8, R2 ;  /* 0x0000000200087312 */ /* 0x000ea20000201800 */
[----:B------:R-:W2:Y:S01]  /*1d50*/  LDC.64 R66, c[0x3][0x4a8] ;  /* 0x00c12a00ff427b82 */ /* 0x000ea20000000a00 */
[----:B-1----:R-:W-:Y:S02]  /*1d60*/  DFMA R20, R20, UR24, R58 ;  /* 0x0000001814147c2b */ /* 0x002fe4000800003a */
[----:B----4-:R-:W-:Y:S02]  /*1d70*/  DFMA R22, R22, R60, UR26 ;  /* 0x0000001a16167e2b */ /* 0x010fe4000800003c */
[----:B0-----:R-:W-:Y:S02]  /*1d80*/  DFMA R62, R6, UR28, R62 ;  /* 0x0000001c063e7c2b */ /* 0x001fe4000800003e */
[----:B--2---:R-:W-:-:S11]  /*1d90*/  DFMA R66, R8, R66, UR30 ;  /* 0x0000001e08427e2b */ /* 0x004fd60008000042 */
.L_x_30:
[C---:B------:R-:W-:Y:S01]  /*1da0*/  IMAD R2, R0.reuse, 0xc, RZ ;  /* 0x0000000c00027824 */ /* 0x040fe200078e02ff */
[----:B------:R-:W-:Y:S01]  /*1db0*/  ISETP.GE.U32.AND P0, PT, R0, 0x9, PT ;  /* 0x000000090000780c */ /* 0x000fe20003f06070 */
[----:B------:R-:W-:Y:S02]  /*1dc0*/  IMAD.MOV.U32 R64, RZ, RZ, R0 ;  /* 0x000000ffff407224 */ /* 0x000fe400078e0000 */
[----:B------:R-:W-:-:S04]  /*1dd0*/  IMAD.SHL.U32 R56, R2, 0x8, RZ ;  /* 0x0000000802387824 */ /* 0x000fc800078e00ff */
[----:B------:R-:W0:Y:S08]  /*1de0*/  LDC.64 R4, c[0x3][R56+0x8] ;  /* 0x00c0020038047b82 */ /* 0x000e300000000a00 */
[----:B------:R-:W1:Y:S08]  /*1df0*/  LDC.64 R2, c[0x3][R56] ;  /* 0x00c0000038027b82 */ /* 0x000e700000000a00 */
[----:B------:R-:W2:Y:S08]  /*1e00*/  LDC.64 R6, c[0x3][R56+0x10] ;  /* 0x00c0040038067b82 */ /* 0x000eb00000000a00 */
[----:B------:R-:W3:Y:S08]  /*1e10*/  LDC.64 R8, c[0x3][R56+0x18] ;  /* 0x00c0060038087b82 */ /* 0x000ef00000000a00 */
[----:B------:R-:W4:Y:S08]  /*1e20*/  LDC.64 R10, c[0x3][R56+0x20] ;  /* 0x00c00800380a7b82 */ /* 0x000f300000000a00 */
[----:B------:R-:W5:Y:S01]  /*1e30*/  LDC.64 R12, c[0x3][R56+0x28] ;  /* 0x00c00a00380c7b82 */ /* 0x000f620000000a00 */
[----:B0-----:R-:W-:-:S07]  /*1e40*/  DMUL R4, R26, R4 ;  /* 0x000000041a047228 */ /* 0x001fce0000000000 */
[----:B------:R-:W0:Y:S01]  /*1e50*/  LDC.64 R14, c[0x3][R56+0x30] ;  /* 0x00c00c00380e7b82 */ /* 0x000e220000000a00 */
[----:B-1----:R-:W-:-:S07]  /*1e60*/  DFMA R2, R24, R2, R4 ;  /* 0x000000021802722b */ /* 0x002fce0000000004 */
[----:B------:R-:W1:Y:S01]  /*1e70*/  LDC.64 R32, c[0x3][R56+0x50] ;  /* 0x00c0140038207b82 */ /* 0x000e620000000a00 */
[----:B--2---:R-:W-:-:S07]  /*1e80*/  DFMA R2, R28, R6, R2 ;  /* 0x000000061c02722b */ /* 0x004fce0000000002 */
[----:B------:R-:W2:Y:S01]  /*1e90*/  LDC.64 R4, c[0x3][R56+0x38] ;  /* 0x00c00e0038047b82 */ /* 0x000ea20000000a00 */
[----:B---3--:R-:W-:-:S07]  /*1ea0*/  DFMA R2, R30, R8, R2 ;  /* 0x000000081e02722b */ /* 0x008fce0000000002 */
[----:B------:R-:W3:Y:S01]  /*1eb0*/  LDC.64 R6, c[0x3][R56+0x40] ;  /* 0x00c0100038067b82 */ /* 0x000ee20000000a00 */
[----:B----4-:R-:W-:-:S07]  /*1ec0*/  DFMA R2, R16, R10, R2 ;  /* 0x0000000a1002722b */ /* 0x010fce0000000002 */
[----:B------:R-:W4:Y:S01]  /*1ed0*/  LDC.64 R8, c[0x3][R56+0x48] ;  /* 0x00c0120038087b82 */ /* 0x000f220000000a00 */
[----:B-----5:R-:W-:-:S07]  /*1ee0*/  DFMA R2, R18, R12, R2 ;  /* 0x0000000c1202722b */ /* 0x020fce0000000002 */
[----:B------:R-:W5:Y:S01]  /*1ef0*/  LDC.64 R10, c[0x3][R56+0x58] ;  /* 0x00c01600380a7b82 */ /* 0x000f620000000a00 */
[----:B0-----:R-:W-:-:S08]  /*1f00*/  DFMA R2, R20, R14, R2 ;  /* 0x0000000e1402722b */ /* 0x001fd00000000002 */
[----:B--2---:R-:W-:-:S08]  /*1f10*/  DFMA R2, R22, R4, R2 ;  /* 0x000000041602722b */ /* 0x004fd00000000002 */
[----:B---3--:R-:W-:-:S08]  /*1f20*/  DFMA R2, R62, R6, R2 ;  /* 0x000000063e02722b */ /* 0x008fd00000000002 */
[----:B----4-:R-:W-:Y:S02]  /*1f30*/  DFMA R2, R66, R8, R2 ;  /* 0x000000084202722b */ /* 0x010fe40000000002 */
[----:B-----5:R-:W-:-:S06]  /*1f40*/  DMUL R10, R10, UR6 ;  /* 0x000000060a0a7c28 */ /* 0x020fcc0008000000 */
[----:B-1----:R-:W-:Y:S01]  /*1f50*/  DADD R32, R2, -R32 ;  /* 0x0000000002207229 */ /* 0x002fe20000000820 */
[----:B------:R-:W-:-:S05]  /*1f60*/  IADD3 R2, PT, PT, R0, 0x1, RZ ;  /* 0x0000000100027810 */ /* 0x000fca0007ffe0ff */
[----:B------:R-:W-:Y:S02]  /*1f70*/  IMAD.MOV.U32 R0, RZ, RZ, R2 ;  /* 0x000000ffff007224 */ /* 0x000fe400078e0002 */
[----:B------:R-:W-:-:S14]  /*1f80*/  DSETP.LEU.AND P1, PT, |R32|, R10, PT ;  /* 0x0000000a2000722a */ /* 0x000fdc0003f2b200 */
[----:B------:R-:W-:Y:S05]  /*1f90*/  @!P0 BRA P1, `(.L_x_30) ;  /* 0xfffffffc00808947 */ /* 0x000fea000083ffff */
[----:B------:R-:W-:Y:S05]  /*1fa0*/  BSYNC.RECONVERGENT B0 ;  /* 0x0000000000007941 */ /* 0x000fea0003800200 */
.L_x_29:
        /* <DEDUP_REMOVED lines=8> */
[----:B0-----:R-:W-:-:S06]  /*2030*/  IADD3 R5, PT, PT, R4, 0xffffffe, RZ ;  /* 0x0ffffffe04057810 */ /* 0x001fcc0007ffe0ff */
[----:B------:R-:W0:Y:S02]  /*2040*/  F2I.FTZ.U32.TRUNC.NTZ R3, R5 ;  /* 0x0000000500037305 */ /* 0x000e24000021f000 */
[----:B0-----:R-:W-:-:S04]  /*2050*/  IMAD.MOV R7, RZ, RZ, -R3 ;  /* 0x000000ffff077224 */ /* 0x001fc800078e0a03 */
        /* <DEDUP_REMOVED lines=13> */
[----:B------:R-:W-:Y:S01]  /*2130*/  IMAD.MOV.U32 R3, RZ, RZ, RZ ;  /* 0x000000ffff037224 */ /* 0x000fe200078e00ff */
[----:B------:R-:W-:Y:S06]  /*2140*/  BRA `(.L_x_33) ;  /* 0x00000000002c7947 */ /* 0x000fec0003800000 */
.L_x_32:
        /* <DEDUP_REMOVED lines=11> */
.L_x_33:
[----:B------:R-:W-:Y:S05]  /*2200*/  BSYNC.RECONVERGENT B0 ;  /* 0x0000000000007941 */ /* 0x000fea0003800200 */
.L_x_31:
        /* <DEDUP_REMOVED lines=27> */
.L_x_35:
        /* <DEDUP_REMOVED lines=11> */
.L_x_36:
[----:B------:R-:W-:Y:S05]  /*2470*/  BSYNC.RECONVERGENT B0 ;  /* 0x0000000000007941 */ /* 0x000fea0003800200 */
.L_x_34:
        /* <DEDUP_REMOVED lines=27> */
.L_x_38:
        /* <DEDUP_REMOVED lines=11> */
.L_x_39:
[----:B------:R-:W-:Y:S05]  /*26e0*/  BSYNC.RECONVERGENT B0 ;  /* 0x0000000000007941 */ /* 0x000fea0003800200 */
.L_x_37:
        /* <DEDUP_REMOVED lines=27> */
.L_x_41:
        /* <DEDUP_REMOVED lines=11> */
.L_x_42:
[----:B------:R-:W-:Y:S05]  /*2950*/  BSYNC.RECONVERGENT B0 ;  /* 0x0000000000007941 */ /* 0x000fea0003800200 */
.L_x_40:
        /* <DEDUP_REMOVED lines=27> */
.L_x_44:
        /* <DEDUP_REMOVED lines=11> */
.L_x_45:
[----:B------:R-:W-:Y:S05]  /*2bc0*/  BSYNC.RECONVERGENT B0 ;  /* 0x0000000000007941 */ /* 0x000fea0003800200 */
.L_x_43:
        /* <DEDUP_REMOVED lines=19> */
[----:B------:R-:W-:Y:S01]  /*2d00*/  ISETP.GE.U32.AND P1, PT, R3, UR5, PT ;  /* 0x0000000503007c0c */ /* 0x000fe2000bf26070 */
[----:B------:R-:W-:-:S12]  /*2d10*/  IMAD.MOV.U32 R3, RZ, RZ, RZ ;  /* 0x000000ffff037224 */ /* 0x000fd800078e00ff */
[----:B------:R-:W-:Y:S01]  /*2d20*/  @P1 VIADD R0, R0, 0x1 ;  /* 0x0000000100001836 */ /* 0x000fe20000000000 */
[----:B------:R-:W-:-:S05]  /*2d30*/  @!P2 LOP3.LUT R0, RZ, UR5, RZ, 0x33, !PT ;  /* 0x00000005ff00ac12 */ /* 0x000fca000f8e33ff */
[----:B------:R-:W-:-:S04]  /*2d40*/  IMAD.MOV R9, RZ, RZ, -R0 ;  /* 0x000000ffff097224 */ /* 0x000fc800078e0a00 */
[----:B------:R-:W-:Y:S01]  /*2d50*/  IMAD R9, R9, UR5, R2 ;  /* 0x0000000509097c24 */ /* 0x000fe2000f8e0202 */
[----:B------:R-:W-:Y:S01]  /*2d60*/  MOV R2, R0 ;  /* 0x0000000000027202 */ /* 0x000fe20000000f00 */
[----:B------:R-:W-:Y:S06]  /*2d70*/  BRA `(.L_x_48) ;  /* 0x00000000002c7947 */ /* 0x000fec0003800000 */
.L_x_47:
        /* <DEDUP_REMOVED lines=11> */
.L_x_48:
[----:B------:R-:W-:Y:S05]  /*2e30*/  BSYNC.RECONVERGENT B0 ;  /* 0x0000000000007941 */ /* 0x000fea0003800200 */
.L_x_46:
        /* <DEDUP_REMOVED lines=27> */
.L_x_50:
        /* <DEDUP_REMOVED lines=11> */
.L_x_51:
[----:B------:R-:W-:Y:S05]  /*30a0*/  BSYNC.RECONVERGENT B0 ;  /* 0x0000000000007941 */ /* 0x000fea0003800200 */
.L_x_49:
        /* <DEDUP_REMOVED lines=27> */
.L_x_53:
        /* <DEDUP_REMOVED lines=11> */
.L_x_54:
[----:B------:R-:W-:Y:S05]  /*3310*/  BSYNC.RECONVERGENT B0 ;  /* 0x0000000000007941 */ /* 0x000fea0003800200 */
.L_x_52:
        /* <DEDUP_REMOVED lines=25> */
.L_x_56:
        /* <DEDUP_REMOVED lines=9> */
[----:B0-----:R-:W-:-:S07]  /*3540*/  IMAD R10, R3, UR5, R2 ;  /* 0x00000005030a7c24 */ /* 0x001fce000f8e0202 */
.L_x_57:
[----:B------:R-:W-:Y:S05]  /*3550*/  BSYNC.RECONVERGENT B0 ;  /* 0x0000000000007941 */ /* 0x000fea0003800200 */
.L_x_55:
[----:B------:R0:W-:Y:S01]  /*3560*/  I2F.F64.U32 R14, R58 ;  /* 0x0000003a000e7312 */ /* 0x0001e20000201800 */
[----:B------:R-:W1:Y:S01]  /*3570*/  LDC.64 R60, c[0x3][0x450] ;  /* 0x00c11400ff3c7b82 */ /* 0x000e620000000a00 */
[----:B------:R-:W2:Y:S01]  /*3580*/  LDCU.128 UR20, c[0x3][0x430] ;  /* 0x00c08600ff1477ac */ /* 0x000ea20008000c00 */
[----:B------:R-:W-:Y:S01]  /*3590*/  BSSY.RECONVERGENT B0, `(.L_x_58) ;  /* 0x0000043000007945 */ /* 0x000fe20003800200 */
[----:B------:R-:W1:Y:S04]  /*35a0*/  LDCU.128 UR24, c[0x3][0x460] ;  /* 0x00c08c00ff1877ac */ /* 0x000e680008000c00 */
[----:B------:R-:W-:Y:S01]  /*35b0*/  I2F.F64.U32 R12, R30 ;  /* 0x0000001e000c7312 */ /* 0x000fe20000201800 */
[----:B0-----:R-:W2:Y:S01]  /*35c0*/  LDC.64 R58, c[0x3][0x448] ;  /* 0x00c11200ff3a7b82 */ /* 0x001ea20000000a00 */
[----:B------:R-:W0:Y:S01]  /*35d0*/  LDCU.128 UR8, c[0x3][0x3d0] ;  /* 0x00c07a00ff0877ac */ /* 0x000e220008000c00 */
[----:B------:R-:W3:Y:S05]  /*35e0*/  LDCU.128 UR16, c[0x3][0x400] ;  /* 0x00c08000ff1077ac */ /* 0x000eea0008000c00 */
[----:B------:R-:W-:Y:S01]  /*35f0*/  I2F.F64.U32 R16, R9 ;  /* 0x0000000900107312 */ /* 0x000fe20000201800 */
[----:B------:R-:W0:Y:S01]  /*3600*/  LDC.64 R24, c[0x3][0x3c0] ;  /* 0x00c0f000ff187b82 */ /* 0x000e220000000a00 */
[----:B------:R-:W4:Y:S01]  /*3610*/  LDCU.128 UR28, c[0x3][0x490] ;  /* 0x00c09200ff1c77ac */ /* 0x000f220008000c00 */
[----:B------:R-:W0:Y:S05]  /*3620*/  LDCU.64 UR6, c[0x0][0x3a8] ;  /* 0x00007500ff0677ac */ /* 0x000e2a0008000a00 */
[----:B------:R-:W2:Y:S01]  /*3630*/  I2F.F64.U32 R18, R8 ;  /* 0x0000000800127312 */ /* 0x000ea20000201800 */
[----:B------:R-:W5:Y:S07]  /*3640*/  LDC.64 R26, c[0x3][0x3e8] ;  /* 0x00c0fa00ff1a7b82 */ /* 0x000f6e0000000a00 */
[----:B------:R-:W1:Y:S01]  /*3650*/  I2F.F64.U32 R20, R7 ;  /* 0x0000000700147312 */ /* 0x000e620000201800 */
[----:B------:R-:W3:Y:S01]  /*3660*/  LDC.64 R28, c[0x3][0x3f0] ;  /* 0x00c0fc00ff1c7b82 */ /* 0x000ee20000000a00 */
[----:B--2---:R-:W-:-:S06]  /*3670*/  DFMA R18, R18, R58, UR22 ;  /* 0x0000001612127e2b */ /* 0x004fcc000800003a */
[----:B------:R-:W-:Y:S01]  /*3680*/  I2F.F64.U32 R22, R6 ;  /* 0x0000000600167312 */ /* 0x000fe20000201800 */
[----:B------:R-:W2:Y:S01]  /*3690*/  LDC.64 R56, c[0x3][0x418] ;  /* 0x00c10600ff387b82 */ /* 0x000ea20000000a00 */
[----:B-1----:R-:W-:-:S06]  /*36a0*/  DFMA R20, R20, UR24, R60 ;  /* 0x0000001814147c2b */ /* 0x002fcc000800003c */
[----:B------:R1:W0:Y:S01]  /*36b0*/  I2F.F64.U32 R2, R0 ;  /* 0x0000000000027312 */ /* 0x0002220000201800 */
[----:B------:R-:W4:Y:S07]  /*36c0*/  LDC.64 R30, c[0x3][0x420] ;  /* 0x00c10800ff1e7b82 */ /* 0x000f2e0000000a00 */
[----:B------:R-:W5:Y:S01]  /*36d0*/  I2F.F64.U32 R10, R10 ;  /* 0x0000000a000a7312 */ /* 0x000f620000201800 */
[----:B------:R-:W4:Y:S01]  /*36e0*/  LDC.64 R62, c[0x3][0x478] ;  /* 0x00c11e00ff3e7b82 */ /* 0x000f220000000a00 */
[----:B---3--:R-:W-:Y:S01]  /*36f0*/  DFMA R28, R12, UR16, R28 ;  /* 0x000000100c1c7c2b */ /* 0x008fe2000800001c */
[----:B-1----:R-:W-:Y:S01]  /*3700*/  IMAD.MOV.U32 R0, RZ, RZ, RZ ;  /* 0x000000ffff007224 */ /* 0x002fe200078e00ff */
[----:B0-----:R-:W-:-:S04]  /*3710*/  DFMA R24, R2, UR8, R24 ;  /* 0x0000000802187c2b */ /* 0x001fc80008000018 */
[----:B------:R-:W0:Y:S01]  /*3720*/  I2F.F64.U32 R6, R5 ;  /* 0x0000000500067312 */ /* 0x000e220000201800 */
[----:B------:R-:W0:Y:S01]  /*3730*/  LDC.64 R66, c[0x3][0x480] ;  /* 0x00c12000ff427b82 */ /* 0x000e220000000a00 */
[----:B--2---:R-:W-:Y:S02]  /*3740*/  DFMA R56, R14, R56, UR18 ;  /* 0x000000120e387e2b */ /* 0x004fe40008000038 */
[----:B-----5:R-:W-:-:S04]  /*3750*/  DFMA R26, R10, R26, UR10 ;  /* 0x0000000a0a1a7e2b */ /* 0x020fc8000800001a */
[----:B------:R-:W1:Y:S01]  /*3760*/  I2F.F64.U32 R8, R4 ;  /* 0x0000000400087312 */ /* 0x000e620000201800 */
[----:B------:R-:W1:Y:S01]  /*3770*/  LDC.64 R68, c[0x3][0x4a8] ;  /* 0x00c12a00ff447b82 */ /* 0x000e620000000a00 */
[----:B----4-:R-:W-:Y:S02]  /*3780*/  DFMA R16, R16, UR20, R30 ;  /* 0x0000001410107c2b */ /* 0x010fe4000800001e */
[----:B------:R-:W-:Y:S02]  /*3790*/  DFMA R22, R22, R62, UR26 ;  /* 0x0000001a16167e2b */ /* 0x000fe4000800003e */
[----:B0-----:R-:W-:Y:S02]  /*37a0*/  DFMA R58, R6, UR28, R66 ;  /* 0x0000001c063a7c2b */ /* 0x001fe40008000042 */
[----:B-1----:R-:W-:-:S11]  /*37b0*/  DFMA R60, R8, R68, UR30 ;  /* 0x0000001e083c7e2b */ /* 0x002fd60008000044 */
.L_x_59:
[C---:B------:R-:W-:Y:S01]  /*37c0*/  IMAD R2, R0.reuse, 0xc, RZ ;  /* 0x0000000c00027824 */ /* 0x040fe200078e02ff */
[----:B------:R-:W-:Y:S01]  /*37d0*/  ISETP.GE.U32.AND P0, PT, R0, 0x9, PT ;  /* 0x000000090000780c */ /* 0x000fe20003f06070 */
[----:B------:R-:W-:-:S03]  /*37e0*/  IMAD.MOV.U32 R63, RZ, RZ, R0 ;  /* 0x000000ffff3f7224 */ /* 0x000fc600078e0000 */
[----:B------:R-:W-:-:S04]  /*37f0*/  SHF.L.U32 R62, R2, 0x3, RZ ;  /* 0x00000003023e7819 */ /* 0x000fc800000006ff */
        /* <DEDUP_REMOVED lines=24> */
[----:B------:R-:W-:-:S05]  /*3980*/  VIADD R2, R0, 0x1 ;  /* 0x0000000100027836 */ /* 0x000fca0000000000 */
[----:B------:R-:W-:Y:S02]  /*3990*/  MOV R0, R2 ;  /* 0x0000000200007202 */ /* 0x000fe40000000f00 */
[----:B------:R-:W-:-:S14]  /*39a0*/  DSETP.LEU.AND P1, PT, |R30|, R10, PT ;  /* 0x0000000a1e00722a */ /* 0x000fdc0003f2b200 */
[----:B------:R-:W-:Y:S05]  /*39b0*/  @!P0 BRA P1, `(.L_x_59) ;  /* 0xfffffffc00808947 */ /* 0x000fea000083ffff */
[----:B------:R-:W-:Y:S05]  /*39c0*/  BSYNC.RECONVERGENT B0 ;  /* 0x0000000000007941 */ /* 0x000fea0003800200 */
.L_x_58:
[----:B------:R-:W-:Y:S01]  /*39d0*/  ISETP.NE.U32.AND P0, PT, R51, RZ, PT ;  /* 0x000000ff3300720c */ /* 0x000fe20003f05070 */
[----:B------:R-:W-:-:S12]  /*39e0*/  BSSY.RECONVERGENT B0, `(.L_x_60) ;  /* 0x0000024000007945 */ /* 0x000fd80003800200 */
[----:B------:R-:W-:Y:S05]  /*39f0*/  @P0 BRA `(.L_x_61) ;  /* 0x00000000005c0947 */ /* 0x000fea0003800000 */
[----:B------:R-:W0:Y:S01]  /*3a00*/  LDCU UR5, c[0x0][0x3d4] ;  /* 0x00007a80ff0577ac */ /* 0x000e220008000800 */
[----:B------:R-:W-:Y:S01]  /*3a10*/  MOV R2, RZ ;  /* 0x000000ff00027202 */ /* 0x000fe20000000f00 */
[----:B0-----:R-:W0:Y:S01]  /*3a20*/  I2F.U32.RP R4, UR5 ;  /* 0x0000000500047d06 */ /* 0x001e220008209000 */
[----:B------:R-:W-:-:S07]  /*3a30*/  ISETP.NE.U32.AND P2, PT, RZ, UR5, PT ;  /* 0x00000005ff007c0c */ /* 0x000fce000bf45070 */
[----:B0-----:R-:W0:Y:S02]  /*3a40*/  MUFU.RCP R4, R4 ;  /* 0x0000000400047308 */ /* 0x001e240000001000 */
[----:B0-----:R-:W-:-:S06]  /*3a50*/  VIADD R5, R4, 0xffffffe ;  /* 0x0ffffffe04057836 */ /* 0x001fcc0000000000 */
[----:B------:R-:W0:Y:S02]  /*3a60*/  F2I.FTZ.U32.TRUNC.NTZ R3, R5 ;  /* 0x0000000500037305 */ /* 0x000e24000021f000 */
[----:B0-----:R-:W-:-:S04]  /*3a70*/  IMAD.MOV R7, RZ, RZ, -R3 ;  /* 0x000000ffff077224 */ /* 0x001fc800078e0a03 */
        /* <DEDUP_REMOVED lines=12> */
[----:B------:R-:W-:Y:S02]  /*3b40*/  IMAD R4, R3, UR5, R50 ;  /* 0x0000000503047c24 */ /* 0x000fe4000f8e0232 */
[----:B------:R-:W-:Y:S01]  /*3b50*/  HFMA2 R3, -RZ, RZ, 0, 0 ;  /* 0x00000000ff037431 */ /* 0x000fe200000001ff */
[----:B------:R-:W-:Y:S06]  /*3b60*/  BRA `(.L_x_62) ;  /* 0x00000000002c7947 */ /* 0x000fec0003800000 */
.L_x_61:
[----:B------:R-:W0:Y:S01]  /*3b70*/  LDCU UR5, c[0x0][0x3d4] ;  /* 0x00007a80ff0577ac */ /* 0x000e220008000800 */
[----:B------:R-:W-:Y:S01]  /*3b80*/  IMAD.MOV.U32 R14, RZ, RZ, R50 ;  /* 0x000000ffff0e7224 */ /* 0x000fe200078e0032 */
[----:B------:R-:W-:Y:S01]  /*3b90*/  MOV R0, 0x3bd0 ;  /* 0x00003bd000007802 */ /* 0x000fe20000000f00 */
[----:B------:R-:W-:Y:S01]  /*3ba0*/  IMAD.MOV.U32 R17, RZ, RZ, R51 ;  /* 0x000000ffff117224 */ /* 0x000fe200078e0033 */
[----:B0-----:R-:W-:-:S07]  /*3bb0*/  MOV R12, UR5 ;  /* 0x00000005000c7c02 */ /* 0x001fce0008000f00 */
[----:B------:R-:W-:Y:S05]  /*3bc0*/  CALL.REL.NOINC `($__internal_0_$__cuda_sm20_div_u64) ;  /* 0x000004fc00287944 */ /* 0x000fea0003c00000 */
[----:B------:R-:W0:Y:S01]  /*3bd0*/  LDCU UR5, c[0x0][0x3d4] ;  /* 0x00007a80ff0577ac */ /* 0x000e220008000800 */
[--C-:B------:R-:W-:Y:S02]  /*3be0*/  IMAD.MOV R3, RZ, RZ, -R12.reuse ;  /* 0x000000ffff037224 */ /* 0x100fe400078e0a0c */
[----:B------:R-:W-:Y:S02]  /*3bf0*/  IMAD.MOV.U32 R2, RZ, RZ, R12 ;  /* 0x000000ffff027224 */ /* 0x000fe400078e000c */
[----:B0-----:R-:W-:Y:S01]  /*3c00*/  IMAD R4, R3, UR5, R50 ;  /* 0x0000000503047c24 */ /* 0x001fe2000f8e0232 */
[----:B------:R-:W-:-:S07]  /*3c10*/  MOV R3, R11 ;  /* 0x0000000b00037202 */ /* 0x000fce0000000f00 */
.L_x_62:
[----:B------:R-:W-:Y:S05]  /*3c20*/  BSYNC.RECONVERGENT B0 ;  /* 0x0000000000007941 */ /* 0x000fea0003800200 */
.L_x_60:
        /* <DEDUP_REMOVED lines=27> */
.L_x_64:
        /* <DEDUP_REMOVED lines=11> */
.L_x_65:
[----:B------:R-:W-:Y:S05]  /*3e90*/  BSYNC.RECONVERGENT B0 ;  /* 0x0000000000007941 */ /* 0x000fea0003800200 */
.L_x_63:
        /* <DEDUP_REMOVED lines=27> */
.L_x_67:
        /* <DEDUP_REMOVED lines=11> */
.L_x_68:
[----:B------:R-:W-:Y:S05]  /*4100*/  BSYNC.RECONVERGENT B0 ;  /* 0x0000000000007941 */ /* 0x000fea0003800200 */
.L_x_66:
        /* <DEDUP_REMOVED lines=27> */
.L_x_70:
        /* <DEDUP_REMOVED lines=11> */
.L_x_71:
[----:B------:R-:W-:Y:S05]  /*4370*/  BSYNC.RECONVERGENT B0 ;  /* 0x0000000000007941 */ /* 0x000fea0003800200 */
.L_x_69:
        /* <DEDUP_REMOVED lines=27> */
.L_x_73:
        /* <DEDUP_REMOVED lines=11> */
.L_x_74:
[----:B------:R-:W-:Y:S05]  /*45e0*/  BSYNC.RECONVERGENT B0 ;  /* 0x0000000000007941 */ /* 0x000fea0003800200 */
.L_x_72:
        /* <DEDUP_REMOVED lines=27> */
.L_x_76:
        /* <DEDUP_REMOVED lines=11> */
.L_x_77:
[----:B------:R-:W-:Y:S05]  /*4850*/  BSYNC.RECONVERGENT B0 ;  /* 0x0000000000007941 */ /* 0x000fea0003800200 */
.L_x_75:
        /* <DEDUP_REMOVED lines=27> */
.L_x_79:
        /* <DEDUP_REMOVED lines=11> */
.L_x_80:
[----:B------:R-:W-:Y:S05]  /*4ac0*/  BSYNC.RECONVERGENT B0 ;  /* 0x0000000000007941 */ /* 0x000fea0003800200 */
.L_x_78:
        /* <DEDUP_REMOVED lines=27> */
.L_x_82:
        /* <DEDUP_REMOVED lines=11> */
.L_x_83:
[----:B------:R-:W-:Y:S05]  /*4d30*/  BSYNC.RECONVERGENT B0 ;  /* 0x0000000000007941 */ /* 0x000fea0003800200 */
.L_x_81:
        /* <DEDUP_REMOVED lines=23> */
[----:B------:R-:W-:Y:S01]  /*4eb0*/  IMAD R10, R3, UR5, R2 ;  /* 0x00000005030a7c24 */ /* 0x000fe2000f8e0202 */
[----:B------:R-:W-:Y:S06]  /*4ec0*/  BRA `(.L_x_86) ;  /* 0x0000000000287947 */ /* 0x000fec0003800000 */
.L_x_85:
        /* <DEDUP_REMOVED lines=9> */
[----:B0-----:R-:W-:-:S07]  /*4f60*/  IMAD R10, R3, UR5, R2 ;  /* 0x00000005030a7c24 */ /* 0x001fce000f8e0202 */
.L_x_86:
[----:B------:R-:W-:Y:S05]  /*4f70*/  BSYNC.RECONVERGENT B0 ;  /* 0x0000000000007941 */ /* 0x000fea0003800200 */
.L_x_84:
        /* <DEDUP_REMOVED lines=26> */
[----:B-1----:R-:W-:Y:S01]  /*5120*/  MOV R0, RZ ;  /* 0x000000ff00007202 */ /* 0x002fe20000000f00 */
        /* <DEDUP_REMOVED lines=11> */
.L_x_88:
[C---:B------:R-:W-:Y:S01]  /*51e0*/  IMAD R2, R0.reuse, 0xc, RZ ;  /* 0x0000000c00027824 */ /* 0x040fe200078e02ff */
[----:B------:R-:W-:Y:S02]  /*51f0*/  ISETP.GE.U32.AND P0, PT, R0, 0x9, PT ;  /* 0x000000090000780c */ /* 0x000fe40003f06070 */
[----:B------:R-:W-:Y:S01]  /*5200*/  MOV R62, R0 ;  /* 0x00000000003e7202 */ /* 0x000fe20000000f00 */
        /* <DEDUP_REMOVED lines=25> */
[----:B------:R-:W-:-:S04]  /*53a0*/  VIADD R2, R0, 0x1 ;  /* 0x0000000100027836 */ /* 0x000fc80000000000 */
[----:B------:R-:W-:-:S03]  /*53b0*/  IMAD.MOV.U32 R0, RZ, RZ, R2 ;  /* 0x000000ffff007224 */ /* 0x000fc600078e0002 */
[----:B------:R-:W-:-:S14]  /*53c0*/  DSETP.LEU.AND P1, PT, |R28|, R10, PT ;  /* 0x0000000a1c00722a */ /* 0x000fdc0003f2b200 */
[----:B------:R-:W-:Y:S05]  /*53d0*/  @!P0 BRA P1, `(.L_x_88) ;  /* 0xfffffffc00808947 */ /* 0x000fea000083ffff */
[----:B------:R-:W-:Y:S05]  /*53e0*/  BSYNC.RECONVERGENT B0 ;  /* 0x0000000000007941 */ /* 0x000fea0003800200 */
.L_x_87:
        /* <DEDUP_REMOVED lines=9> */
[----:B------:R-:W0:Y:S02]  /*5480*/  F2I.FTZ.U32.TRUNC.NTZ R3, R5 ;  /* 0x0000000500037305 */ /* 0x000e24000021f000 */
[----:B0-----:R-:W-:-:S05]  /*5490*/  IADD3 R7, PT, PT, RZ, -R3, RZ ;  /* 0x80000003ff077210 */ /* 0x001fca0007ffe0ff */
        /* <DEDUP_REMOVED lines=13> */
[----:B------:R-:W-:Y:S01]  /*5570*/  IMAD.MOV.U32 R3, RZ, RZ, RZ ;  /* 0x000000ffff037224 */ /* 0x000fe200078e00ff */
[----:B------:R-:W-:Y:S06]  /*5580*/  BRA `(.L_x_91) ;  /* 0x00000000002c7947 */ /* 0x000fec0003800000 */
.L_x_90:
        /* <DEDUP_REMOVED lines=9> */
[----:B0-----:R-:W-:Y:S02]  /*5620*/  IMAD R4, R3, UR5, R48 ;  /* 0x0000000503047c24 */ /* 0x001fe4000f8e0230 */
[----:B------:R-:W-:-:S07]  /*5630*/  IMAD.MOV.U32 R3, RZ, RZ, R11 ;  /* 0x000000ffff037224 */ /* 0x000fce00078e000b */
.L_x_91:
[----:B------:R-:W-:Y:S05]  /*5640*/  BSYNC.RECONVERGENT B0 ;  /* 0x0000000000007941 */ /* 0x000fea0003800200 */
.L_x_89:
        /* <DEDUP_REMOVED lines=27> */
.L_x_93:
        /* <DEDUP_REMOVED lines=11> */
.L_x_94:
[----:B------:R-:W-:Y:S05]  /*58b0*/  BSYNC.RECONVERGENT B0 ;  /* 0x0000000000007941 */ /* 0x000fea0003800200 */
.L_x_92:
        /* <DEDUP_REMOVED lines=27> */
.L_x_96:
        /* <DEDUP_REMOVED lines=11> */
.L_x_97:
[----:B------:R-:W-:Y:S05]  /*5b20*/  BSYNC.RECONVERGENT B0 ;  /* 0x0000000000007941 */ /* 0x000fea0003800200 */
.L_x_95:
        /* <DEDUP_REMOVED lines=27> */
.L_x_99:
        /* <DEDUP_REMOVED lines=11> */
.L_x_100:
[----:B------:R-:W-:Y:S05]  /*5d90*/  BSYNC.RECONVERGENT B0 ;  /* 0x0000000000007941 */ /* 0x000fea0003800200 */
.L_x_98:
        /* <DEDUP_REMOVED lines=27> */
.L_x_102:
        /* <DEDUP_REMOVED lines=11> */
.L_x_103:
[----:B------:R-:W-:Y:S05]  /*6000*/  BSYNC.RECONVERGENT B0 ;  /* 0x0000000000007941 */ /* 0x000fea0003800200 */
.L_x_101:
        /* <DEDUP_REMOVED lines=27> */
.L_x_105:
        /* <DEDUP_REMOVED lines=11> */
.L_x_106:
[----:B------:R-:W-:Y:S05]  /*6270*/  BSYNC.RECONVERGENT B0 ;  /* 0x0000000000007941 */ /* 0x000fea0003800200 */
.L_x_104:
        /* <DEDUP_REMOVED lines=27> */
.L_x_108:
        /* <DEDUP_REMOVED lines=11> */
.L_x_109:
[----:B------:R-:W-:Y:S05]  /*64e0*/  BSYNC.RECONVERGENT B0 ;  /* 0x0000000000007941 */ /* 0x000fea0003800200 */
.L_x_107:
        /* <DEDUP_REMOVED lines=27> */
.L_x_111:
        /* <DEDUP_REMOVED lines=11> */
.L_x_112:
[----:B------:R-:W-:Y:S05]  /*6750*/  BSYNC.RECONVERGENT B0 ;  /* 0x0000000000007941 */ /* 0x000fea0003800200 */
.L_x_110:
        /* <DEDUP_REMOVED lines=23> */
[----:B------:R-:W-:Y:S01]  /*68d0*/  IMAD R10, R3, UR5, R2 ;  /* 0x00000005030a7c24 */ /* 0x000fe2000f8e0202 */
[----:B------:R-:W-:Y:S06]  /*68e0*/  BRA `(.L_x_115) ;  /* 0x0000000000287947 */ /* 0x000fec0003800000 */
.L_x_114:
        /* <DEDUP_REMOVED lines=10> */
.L_x_115:
[----:B------:R-:W-:Y:S05]  /*6990*/  BSYNC.RECONVERGENT B0 ;  /* 0x0000000000007941 */ /* 0x000fea0003800200 */
.L_x_113:
[----:B------:R-:W-:Y:S01]  /*69a0*/  I2F.F64.U32 R12, R26 ;  /* 0x0000001a000c7312 */ /* 0x000fe20000201800 */
[----:B------:R-:W0:Y:S01]  /*69b0*/  LDC.64 R68, c[0x3][0x450] ;  /* 0x00c11400ff447b82 */ /* 0x000e220000000a00 */
[----:B------:R-:W0:Y:S01]  /*69c0*/  LDCU.128 UR24, c[0x3][0x460] ;  /* 0x00c08c00ff1877ac */ /* 0x000e220008000c00 */
[----:B------:R-:W-:Y:S01]  /*69d0*/  BSSY.RECONVERGENT B0, `(.L_x_116) ;  /* 0x0000043000007945 */ /* 0x000fe20003800200 */
[----:B------:R-:W1:Y:S04]  /*69e0*/  LDCU.128 UR8, c[0x3][0x3d0] ;  /* 0x00c07a00ff0877ac */ /* 0x000e680008000c00 */
[----:B------:R-:W-:Y:S01]  /*69f0*/  I2F.F64.U32 R14, R60 ;  /* 0x0000003c000e7312 */ /* 0x000fe20000201800 */
[----:B------:R-:W2:Y:S01]  /*6a00*/  LDC.64 R70, c[0x3][0x478] ;  /* 0x00c11e00ff467b82 */ /* 0x000ea20000000a00 */
[----:B------:R-:W3:Y:S01]  /*6a10*/  LDCU.128 UR16, c[0x3][0x400] ;  /* 0x00c08000ff1077ac */ /* 0x000ee20008000c00 */
[----:B------:R-:W4:Y:S05]  /*6a20*/  LDCU.128 UR20, c[0x3][0x430] ;  /* 0x00c08600ff1477ac */ /* 0x000f2a0008000c00 */
[----:B------:R-:W-:Y:S01]  /*6a30*/  I2F.F64.U32 R16, R9 ;  /* 0x0000000900107312 */ /* 0x000fe20000201800 */
[----:B------:R-:W1:Y:S01]  /*6a40*/  LDC.64 R24, c[0x3][0x3c0] ;  /* 0x00c0f000ff187b82 */ /* 0x000e620000000a00 */
[----:B------:R-:W5:Y:S01]  /*6a50*/  LDCU.128 UR28, c[0x3][0x490] ;  /* 0x00c09200ff1c77ac */ /* 0x000f620008000c00 */
[----:B------:R-:W0:Y:S05]  /*6a60*/  LDCU.64 UR6, c[0x0][0x3a8] ;  /* 0x00007500ff0677ac */ /* 0x000e2a0008000a00 */
[----:B------:R-:W-:Y:S01]  /*6a70*/  I2F.F64.U32 R18, R8 ;  /* 0x0000000800127312 */ /* 0x000fe20000201800 */
[----:B------:R-:W4:Y:S07]  /*6a80*/  LDC.64 R56, c[0x3][0x3e8] ;  /* 0x00c0fa00ff387b82 */ /* 0x000f2e0000000a00 */
[----:B------:R-:W0:Y:S01]  /*6a90*/  I2F.F64.U32 R20, R7 ;  /* 0x0000000700147312 */ /* 0x000e220000201800 */
[----:B------:R-:W3:Y:S07]  /*6aa0*/  LDC.64 R58, c[0x3][0x3f0] ;  /* 0x00c0fc00ff3a7b82 */ /* 0x000eee0000000a00 */
[----:B------:R-:W2:Y:S01]  /*6ab0*/  I2F.F64.U32 R22, R6 ;  /* 0x0000000600167312 */ /* 0x000ea20000201800 */
[----:B------:R-:W5:Y:S01]  /*6ac0*/  LDC.64 R66, c[0x3][0x418] ;  /* 0x00c10600ff427b82 */ /* 0x000f620000000a00 */
[----:B0-----:R-:W-:-:S06]  /*6ad0*/  DFMA R20, R20, UR24, R68 ;  /* 0x0000001814147c2b */ /* 0x001fcc0008000044 */
[----:B------:R0:W1:Y:S01]  /*6ae0*/  I2F.F64.U32 R2, R0 ;  /* 0x0000000000027312 */ /* 0x0000620000201800 */
[----:B------:R-:W4:Y:S01]  /*6af0*/  LDC.64 R26, c[0x3][0x420] ;  /* 0x00c10800ff1a7b82 */ /* 0x000f220000000a00 */
[----:B--2---:R-:W-:-:S06]  /*6b00*/  DFMA R22, R22, R70, UR26 ;  /* 0x0000001a16167e2b */ /* 0x004fcc0008000046 */
[----:B------:R-:W4:Y:S01]  /*6b10*/  I2F.F64.U32 R10, R10 ;  /* 0x0000000a000a7312 */ /* 0x000f220000201800 */
[----:B------:R-:W2:Y:S01]  /*6b20*/  LDC.64 R60, c[0x3][0x448] ;  /* 0x00c11200ff3c7b82 */ /* 0x000ea20000000a00 */
[----:B---3--:R-:W-:Y:S01]  /*6b30*/  DFMA R58, R12, UR16, R58 ;  /* 0x000000100c3a7c2b */ /* 0x008fe2000800003a */
[----:B0-----:R-:W-:Y:S01]  /*6b40*/  IMAD.MOV.U32 R0, RZ, RZ, RZ ;  /* 0x000000ffff007224 */ /* 0x001fe200078e00ff */
[----:B-1----:R-:W-:-:S04]  /*6b50*/  DFMA R24, R2, UR8, R24 ;  /* 0x0000000802187c2b */ /* 0x002fc80008000018 */
[----:B------:R-:W0:Y:S01]  /*6b60*/  I2F.F64.U32 R6, R5 ;  /* 0x0000000500067312 */ /* 0x000e220000201800 */
[----:B------:R-:W0:Y:S01]  /*6b70*/  LDC.64 R72, c[0x3][0x480] ;  /* 0x00c12000ff487b82 */ /* 0x000e220000000a00 */
[----:B-----5:R-:W-:Y:S02]  /*6b80*/  DFMA R66, R14, R66, UR18 ;  /* 0x000000120e427e2b */ /* 0x020fe40008000042 */
[----:B----4-:R-:W-:-:S04]  /*6b90*/  DFMA R56, R10, R56, UR10 ;  /* 0x0000000a0a387e2b */ /* 0x010fc80008000038 */
[----:B------:R-:W1:Y:S01]  /*6ba0*/  I2F.F64.U32 R8, R4 ;  /* 0x0000000400087312 */ /* 0x000e620000201800 */
[----:B------:R-:W1:Y:S01]  /*6bb0*/  LDC.64 R74, c[0x3][0x4a8] ;  /* 0x00c12a00ff4a7b82 */ /* 0x000e620000000a00 */
[----:B------:R-:W-:Y:S02]  /*6bc0*/  DFMA R16, R16, UR20, R26 ;  /* 0x0000001410107c2b */ /* 0x000fe4000800001a */
[----:B--2---:R-:W-:Y:S02]  /*6bd0*/  DFMA R18, R18, R60, UR22 ;  /* 0x0000001612127e2b */ /* 0x004fe4000800003c */
[----:B0-----:R-:W-:Y:S02]  /*6be0*/  DFMA R68, R6, UR28, R72 ;  /* 0x0000001c06447c2b */ /* 0x001fe40008000048 */
[----:B-1----:R-:W-:-:S11]  /*6bf0*/  DFMA R70, R8, R74, UR30 ;  /* 0x0000001e08467e2b */ /* 0x002fd6000800004a */
.L_x_117:
        /* <DEDUP_REMOVED lines=33> */
.L_x_116:
        /* <DEDUP_REMOVED lines=26> */
.L_x_119:
        /* <DEDUP_REMOVED lines=11> */
.L_x_120:
[----:B------:R-:W-:Y:S05]  /*7060*/  BSYNC.RECONVERGENT B0 ;  /* 0x0000000000007941 */ /* 0x000fea0003800200 */
.L_x_118:
        /* <DEDUP_REMOVED lines=27> */
.L_x_122:
        /* <DEDUP_REMOVED lines=11> */
.L_x_123:
[----:B------:R-:W-:Y:S05]  /*72d0*/  BSYNC.RECONVERGENT B0 ;  /* 0x0000000000007941 */ /* 0x000fea0003800200 */
.L_x_121:
        /* <DEDUP_REMOVED lines=27> */
.L_x_125:
        /* <DEDUP_REMOVED lines=11> */
.L_x_126:
[----:B------:R-:W-:Y:S05]  /*7540*/  BSYNC.RECONVERGENT B0 ;  /* 0x0000000000007941 */ /* 0x000fea0003800200 */
.L_x_124:
        /* <DEDUP_REMOVED lines=27> */
.L_x_128:
        /* <DEDUP_REMOVED lines=11> */
.L_x_129:
[----:B------:R-:W-:Y:S05]  /*77b0*/  BSYNC.RECONVERGENT B0 ;  /* 0x0000000000007941 */ /* 0x000fea0003800200 */
.L_x_127:
        /* <DEDUP_REMOVED lines=27> */
.L_x_131:
        /* <DEDUP_REMOVED lines=11> */
.L_x_132:
[----:B------:R-:W-:Y:S05]  /*7a20*/  BSYNC.RECONVERGENT B0 ;  /* 0x0000000000007941 */ /* 0x000fea0003800200 */
.L_x_130:
        /* <DEDUP_REMOVED lines=27> */
.L_x_134:
        /* <DEDUP_REMOVED lines=11> */
.L_x_135:
[----:B------:R-:W-:Y:S05]  /*7c90*/  BSYNC.RECONVERGENT B0 ;  /* 0x0000000000007941 */ /* 0x000fea0003800200 */
.L_x_133:
        /* <DEDUP_REMOVED lines=27> */
.L_x_137:
        /* <DEDUP_REMOVED lines=11> */
.L_x_138:
[----:B------:R-:W-:Y:S05]  /*7f00*/  BSYNC.RECONVERGENT B0 ;  /* 0x0000000000007941 */ /* 0x000fea0003800200 */
.L_x_136:
        /* <DEDUP_REMOVED lines=27> */
.L_x_140:
        /* <DEDUP_REMOVED lines=11> */
.L_x_141:
[----:B------:R-:W-:Y:S05]  /*8170*/  BSYNC.RECONVERGENT B0 ;  /* 0x0000000000007941 */ /* 0x000fea0003800200 */
.L_x_139:
        /* <DEDUP_REMOVED lines=25> */
.L_x_143:
        /* <DEDUP_REMOVED lines=10> */
.L_x_144:
[----:B------:R-:W-:Y:S05]  /*83b0*/  BSYNC.RECONVERGENT B0 ;  /* 0x0000000000007941 */ /* 0x000fea0003800200 */
.L_x_142:
[----:B------:R-:W-:Y:S01]  /*83c0*/  I2F.F64.U32 R12, R24 ;  /* 0x00000018000c7312 */ /* 0x000fe20000201800 */
[----:B------:R-:W0:Y:S01]  /*83d0*/  LDC.64 R70, c[0x3][0x448] ;  /* 0x00c11200ff467b82 */ /* 0x000e220000000a00 */
[----:B------:R-:W0:Y:S01]  /*83e0*/  LDCU.128 UR20, c[0x3][0x430] ;  /* 0x00c08600ff1477ac */ /* 0x000e220008000c00 */
[----:B------:R-:W-:Y:S01]  /*83f0*/  BSSY.RECONVERGENT B0, `(.L_x_145) ;  /* 0x0000043000007945 */ /* 0x000fe20003800200 */
[----:B------:R-:W1:Y:S04]  /*8400*/  LDCU.128 UR24, c[0x3][0x460] ;  /* 0x00c08c00ff1877ac */ /* 0x000e680008000c00 */
[----:B------:R-:W-:Y:S01]  /*8410*/  I2F.F64.U32 R16, R9 ;  /* 0x0000000900107312 */ /* 0x000fe20000201800 */
[----:B------:R-:W1:Y:S01]  /*8420*/  LDC.64 R72, c[0x3][0x450] ;  /* 0x00c11400ff487b82 */ /* 0x000e620000000a00 */
[----:B------:R-:W2:Y:S01]  /*8430*/  LDCU.128 UR8, c[0x3][0x3d0] ;  /* 0x00c07a00ff0877ac */ /* 0x000ea20008000c00 */
[----:B------:R-:W3:Y:S05]  /*8440*/  LDCU.128 UR16, c[0x3][0x400] ;  /* 0x00c08000ff1077ac */ /* 0x000eea0008000c00 */
[----:B------:R-:W0:Y:S01]  /*8450*/  I2F.F64.U32 R18, R8 ;  /* 0x0000000800127312 */ /* 0x000e220000201800 */
[----:B------:R-:W2:Y:S01]  /*8460*/  LDC.64 R56, c[0x3][0x3c0] ;  /* 0x00c0f000ff387b82 */ /* 0x000ea20000000a00 */
[----:B------:R-:W4:Y:S01]  /*8470*/  LDCU.128 UR28, c[0x3][0x490] ;  /* 0x00c09200ff1c77ac */ /* 0x000f220008000c00 */
[----:B------:R-:W0:Y:S05]  /*8480*/  LDCU.64 UR6, c[0x0][0x3a8] ;  /* 0x00007500ff0677ac */ /* 0x000e2a0008000a00 */
[----:B------:R-:W1:Y:S01]  /*8490*/  I2F.F64.U32 R20, R7 ;  /* 0x0000000700147312 */ /* 0x000e620000201800 */
[----:B------:R-:W5:Y:S01]  /*84a0*/  LDC.64 R58, c[0x3][0x3e8] ;  /* 0x00c0fa00ff3a7b82 */ /* 0x000f620000000a00 */
[----:B0-----:R-:W-:-:S06]  /*84b0*/  DFMA R18, R18, R70, UR22 ;  /* 0x0000001612127e2b */ /* 0x001fcc0008000046 */
[----:B------:R-:W-:Y:S01]  /*84c0*/  I2F.F64.U32 R22, R6 ;  /* 0x0000000600167312 */ /* 0x000fe20000201800 */
[----:B------:R-:W3:Y:S01]  /*84d0*/  LDC.64 R66, c[0x3][0x3f0] ;  /* 0x00c0fc00ff427b82 */ /* 0x000ee20000000a00 */
[----:B-1----:R-:W-:-:S06]  /*84e0*/  DFMA R20, R20, UR24, R72 ;  /* 0x0000001814147c2b */ /* 0x002fcc0008000048 */
[----:B------:R0:W2:Y:S01]  /*84f0*/  I2F.F64.U32 R2, R0 ;  /* 0x0000000000027312 */ /* 0x0000a20000201800 */
[----:B------:R-:W1:Y:S07]  /*8500*/  LDC.64 R68, c[0x3][0x418] ;  /* 0x00c10600ff447b82 */ /* 0x000e6e0000000a00 */
[----:B------:R-:W5:Y:S01]  /*8510*/  I2F.F64.U32 R10, R10 ;  /* 0x0000000a000a7312 */ /* 0x000f620000201800 */
[----:B------:R-:W4:Y:S01]  /*8520*/  LDC.64 R24, c[0x3][0x420] ;  /* 0x00c10800ff187b82 */ /* 0x000f220000000a00 */
[----:B0-----:R-:W-:Y:S01]  /*8530*/  IMAD.MOV.U32 R0, RZ, RZ, RZ ;  /* 0x000000ffff007224 */ /* 0x001fe200078e00ff */
[----:B--2---:R-:W-:-:S05]  /*8540*/  DFMA R56, R2, UR8, R56 ;  /* 0x0000000802387c2b */ /* 0x004fca0008000038 */
[----:B------:R-:W1:Y:S01]  /*8550*/  I2F.F64.U32 R14, R60 ;  /* 0x0000003c000e7312 */ /* 0x000e620000201800 */
[----:B------:R-:W0:Y:S01]  /*8560*/  LDC.64 R74, c[0x3][0x478] ;  /* 0x00c11e00ff4a7b82 */ /* 0x000e220000000a00 */
[----:B---3--:R-:W-:Y:S02]  /*8570*/  DFMA R66, R12, UR16, R66 ;  /* 0x000000100c427c2b */ /* 0x008fe40008000042 */
[----:B-----5:R-:W-:-:S04]  /*8580*/  DFMA R58, R10, R58, UR10 ;  /* 0x0000000a0a3a7e2b */ /* 0x020fc8000800003a */
[----:B------:R-:W2:Y:S01]  /*8590*/  I2F.F64.U32 R6, R5 ;  /* 0x0000000500067312 */ /* 0x000ea20000201800 */
[----:B------:R-:W2:Y:S01]  /*85a0*/  LDC.64 R76, c[0x3][0x480] ;  /* 0x00c12000ff4c7b82 */ /* 0x000ea20000000a00 */
[----:B-1----:R-:W-:-:S06]  /*85b0*/  DFMA R68, R14, R68, UR18 ;  /* 0x000000120e447e2b */ /* 0x002fcc0008000044 */
[----:B------:R-:W1:Y:S01]  /*85c0*/  I2F.F64.U32 R8, R4 ;  /* 0x0000000400087312 */ /* 0x000e620000201800 */
[----:B------:R-:W1:Y:S01]  /*85d0*/  LDC.64 R78, c[0x3][0x4a8] ;  /* 0x00c12a00ff4e7b82 */ /* 0x000e620000000a00 */
[----:B----4-:R-:W-:Y:S02]  /*85e0*/  DFMA R16, R16, UR20, R24 ;  /* 0x0000001410107c2b */ /* 0x010fe40008000018 */
[----:B0-----:R-:W-:Y:S02]  /*85f0*/  DFMA R22, R22, R74, UR26 ;  /* 0x0000001a16167e2b */ /* 0x001fe4000800004a */
[----:B--2---:R-:W-:Y:S02]  /*8600*/  DFMA R70, R6, UR28, R76 ;  /* 0x0000001c06467c2b */ /* 0x004fe4000800004c */
[----:B-1----:R-:W-:-:S11]  /*8610*/  DFMA R72, R8, R78, UR30 ;  /* 0x0000001e08487e2b */ /* 0x002fd6000800004e */
.L_x_146:
        /* <DEDUP_REMOVED lines=33> */
.L_x_145:
        /* <DEDUP_REMOVED lines=26> */
.L_x_148:
        /* <DEDUP_REMOVED lines=11> */
.L_x_149:
[----:B------:R-:W-:Y:S05]  /*8a80*/  BSYNC.RECONVERGENT B0 ;  /* 0x0000000000007941 */ /* 0x000fea0003800200 */
.L_x_147:
        /* <DEDUP_REMOVED lines=27> */
.L_x_151:
        /* <DEDUP_REMOVED lines=11> */
.L_x_152:
[----:B------:R-:W-:Y:S05]  /*8cf0*/  BSYNC.RECONVERGENT B0 ;  /* 0x0000000000007941 */ /* 0x000fea0003800200 */
.L_x_150:
        /* <DEDUP_REMOVED lines=27> */
.L_x_154:
        /* <DEDUP_REMOVED lines=11> */
.L_x_155:
[----:B------:R-:W-:Y:S05]  /*8f60*/  BSYNC.RECONVERGENT B0 ;  /* 0x0000000000007941 */ /* 0x000fea0003800200 */
.L_x_153:
        /* <DEDUP_REMOVED lines=27> */
.L_x_157:
        /* <DEDUP_REMOVED lines=11> */
.L_x_158:
[----:B------:R-:W-:Y:S05]  /*91d0*/  BSYNC.RECONVERGENT B0 ;  /* 0x0000000000007941 */ /* 0x000fea0003800200 */
.L_x_156:
        /* <DEDUP_REMOVED lines=27> */
.L_x_160:
        /* <DEDUP_REMOVED lines=11> */
.L_x_161:
[----:B------:R-:W-:Y:S05]  /*9440*/  BSYNC.RECONVERGENT B0 ;  /* 0x0000000000007941 */ /* 0x000fea0003800200 */
.L_x_159:
        /* <DEDUP_REMOVED lines=27> */
.L_x_163:
        /* <DEDUP_REMOVED lines=11> */
.L_x_164:
[----:B------:R-:W-:Y:S05]  /*96b0*/  BSYNC.RECONVERGENT B0 ;  /* 0x0000000000007941 */ /* 0x000fea0003800200 */
.L_x_162:
        /* <DEDUP_REMOVED lines=27> */
.L_x_166:
        /* <DEDUP_REMOVED lines=11> */
.L_x_167:
[----:B------:R-:W-:Y:S05]  /*9920*/  BSYNC.RECONVERGENT B0 ;  /* 0x0000000000007941 */ /* 0x000fea0003800200 */
.L_x_165:
        /* <DEDUP_REMOVED lines=27> */
.L_x_169:
        /* <DEDUP_REMOVED lines=11> */
.L_x_170:
[----:B------:R-:W-:Y:S05]  /*9b90*/  BSYNC.RECONVERGENT B0 ;  /* 0x0000000000007941 */ /* 0x000fea0003800200 */
.L_x_168:
        /* <DEDUP_REMOVED lines=25> */
.L_x_172:
        /* <DEDUP_REMOVED lines=10> */
.L_x_173:
[----:B------:R-:W-:Y:S05]  /*9dd0*/  BSYNC.RECONVERGENT B0 ;  /* 0x0000000000007941 */ /* 0x000fea0003800200 */
.L_x_171:
        /* <DEDUP_REMOVED lines=9> */
[----:B------:R-:W2:Y:S01]  /*9e70*/  I2F.F64.U32 R18, R8 ;  /* 0x0000000800127312 */ /* 0x000ea20000201800 */
[----:B------:R-:W4:Y:S01]  /*9e80*/  LDC.64 R76, c[0x3][0x478] ;  /* 0x00c11e00ff4c7b82 */ /* 0x000f220000000a00 */
[----:B------:R-:W5:Y:S01]  /*9e90*/  LDCU.128 UR28, c[0x3][0x490] ;  /* 0x00c09200ff1c77ac */ /* 0x000f620008000c00 */
[----:B------:R-:W0:Y:S05]  /*9ea0*/  LDCU.64 UR6, c[0x0][0x3a8] ;  /* 0x00007500ff0677ac */ /* 0x000e2a0008000a00 */
[----:B------:R-:W-:Y:S01]  /*9eb0*/  I2F.F64.U32 R16, R9 ;  /* 0x0000000900107312 */ /* 0x000fe20000201800 */
[----:B------:R-:W0:Y:S07]  /*9ec0*/  LDC.64 R56, c[0x3][0x3c0] ;  /* 0x00c0f000ff387b82 */ /* 0x000e2e0000000a00 */
[----:B------:R-:W1:Y:S01]  /*9ed0*/  I2F.F64.U32 R20, R7 ;  /* 0x0000000700147312 */ /* 0x000e620000201800 */
[----:B------:R-:W5:Y:S01]  /*9ee0*/  LDC.64 R66, c[0x3][0x3e8] ;  /* 0x00c0fa00ff427b82 */ /* 0x000f620000000a00 */
[----:B--2---:R-:W-:-:S06]  /*9ef0*/  DFMA R18, R18, R72, UR22 ;  /* 0x0000001612127e2b */ /* 0x004fcc0008000048 */
[----:B------:R-:W4:Y:S01]  /*9f00*/  I2F.F64.U32 R22, R6 ;  /* 0x0000000600167312 */ /* 0x000f220000201800 */
[----:B------:R-:W3:Y:S01]  /*9f10*/  LDC.64 R68, c[0x3][0x3f0] ;  /* 0x00c0fc00ff447b82 */ /* 0x000ee20000000a00 */
[----:B-1----:R-:W-:-:S06]  /*9f20*/  DFMA R20, R20, UR24, R74 ;  /* 0x0000001814147c2b */ /* 0x002fcc000800004a */
[----:B------:R1:W0:Y:S01]  /*9f30*/  I2F.F64.U32 R2, R0 ;  /* 0x0000000000027312 */ /* 0x0002220000201800 */
[----:B------:R-:W2:Y:S01]  /*9f40*/  LDC.64 R70, c[0x3][0x418] ;  /* 0x00c10600ff467b82 */ /* 0x000ea20000000a00 */
[----:B----4-:R-:W-:-:S06]  /*9f50*/  DFMA R72, R22, R76, UR26 ;  /* 0x0000001a16487e2b */ /* 0x010fcc000800004c */
[----:B------:R-:W5:Y:S01]  /*9f60*/  I2F.F64.U32 R10, R10 ;  /* 0x0000000a000a7312 */ /* 0x000f620000201800 */
[----:B------:R-:W4:Y:S01]  /*9f70*/  LDC.64 R58, c[0x3][0x420] ;  /* 0x00c10800ff3a7b82 */ /* 0x000f220000000a00 */
[----:B-1----:R-:W-:Y:S01]  /*9f80*/  MOV R0, RZ ;  /* 0x000000ff00007202 */ /* 0x002fe20000000f00 */
[----:B0-----:R-:W-:-:S05]  /*9f90*/  DFMA R56, R2, UR8, R56 ;  /* 0x0000000802387c2b */ /* 0x001fca0008000038 */
[----:B------:R-:W0:Y:S01]  /*9fa0*/  I2F.F64.U32 R6, R5 ;  /* 0x0000000500067312 */ /* 0x000e220000201800 */
[----:B------:R-:W0:Y:S01]  /*9fb0*/  LDC.64 R78, c[0x3][0x480] ;  /* 0x00c12000ff4e7b82 */ /* 0x000e220000000a00 */
[----:B---3--:R-:W-:Y:S02]  /*9fc0*/  DFMA R68, R12, UR16, R68 ;  /* 0x000000100c447c2b */ /* 0x008fe40008000044 */
[----:B-----5:R-:W-:-:S04]  /*9fd0*/  DFMA R66, R10, R66, UR10 ;  /* 0x0000000a0a427e2b */ /* 0x020fc80008000042 */
[----:B------:R-:W1:Y:S01]  /*9fe0*/  I2F.F64.U32 R8, R4 ;  /* 0x0000000400087312 */ /* 0x000e620000201800 */
[----:B------:R-:W1:Y:S01]  /*9ff0*/  LDC.64 R80, c[0x3][0x4a8] ;  /* 0x00c12a00ff507b82 */ /* 0x000e620000000a00 */
[----:B--2---:R-:W-:Y:S02]  /*a000*/  DFMA R70, R14, R70, UR18 ;  /* 0x000000120e467e2b */ /* 0x004fe40008000046 */
[----:B----4-:R-:W-:Y:S02]  /*a010*/  DFMA R16, R16, UR20, R58 ;  /* 0x0000001410107c2b */ /* 0x010fe4000800003a */
[----:B0-----:R-:W-:Y:S02]  /*a020*/  DFMA R74, R6, UR28, R78 ;  /* 0x0000001c064a7c2b */ /* 0x001fe4000800004e */
[----:B-1----:R-:W-:-:S11]  /*a030*/  DFMA R76, R8, R80, UR30 ;  /* 0x0000001e084c7e2b */ /* 0x002fd60008000050 */
.L_x_175:
        /* <DEDUP_REMOVED lines=33> */
.L_x_174:
        /* <DEDUP_REMOVED lines=26> */
.L_x_177:
        /* <DEDUP_REMOVED lines=11> */
.L_x_178:
[----:B------:R-:W-:Y:S05]  /*a4a0*/  BSYNC.RECONVERGENT B0 ;  /* 0x0000000000007941 */ /* 0x000fea0003800200 */
.L_x_176:
        /* <DEDUP_REMOVED lines=27> */
.L_x_180:
        /* <DEDUP_REMOVED lines=11> */
.L_x_181:
[----:B------:R-:W-:Y:S05]  /*a710*/  BSYNC.RECONVERGENT B0 ;  /* 0x0000000000007941 */ /* 0x000fea0003800200 */
.L_x_179:
        /* <DEDUP_REMOVED lines=27> */
.L_x_183:
        /* <DEDUP_REMOVED lines=11> */
.L_x_184:
[----:B------:R-:W-:Y:S05]  /*a980*/  BSYNC.RECONVERGENT B0 ;  /* 0x0000000000007941 */ /* 0x000fea0003800200 */
.L_x_182:
        /* <DEDUP_REMOVED lines=27> */
.L_x_186:
        /* <DEDUP_REMOVED lines=11> */
.L_x_187:
[----:B------:R-:W-:Y:S05]  /*abf0*/  BSYNC.RECONVERGENT B0 ;  /* 0x0000000000007941 */ /* 0x000fea0003800200 */
.L_x_185:
        /* <DEDUP_REMOVED lines=27> */
.L_x_189:
        /* <DEDUP_REMOVED lines=11> */
.L_x_190:
[----:B------:R-:W-:Y:S05]  /*ae60*/  BSYNC.RECONVERGENT B0 ;  /* 0x0000000000007941 */ /* 0x000fea0003800200 */
.L_x_188:
        /* <DEDUP_REMOVED lines=27> */
.L_x_192:
        /* <DEDUP_REMOVED lines=11> */
.L_x_193:
[----:B------:R-:W-:Y:S05]  /*b0d0*/  BSYNC.RECONVERGENT B0 ;  /* 0x0000000000007941 */ /* 0x000fea0003800200 */
.L_x_191:
        /* <DEDUP_REMOVED lines=27> */
.L_x_195:
        /* <DEDUP_REMOVED lines=11> */
.L_x_196:
[----:B------:R-:W-:Y:S05]  /*b340*/  BSYNC.RECONVERGENT B0 ;  /* 0x0000000000007941 */ /* 0x000fea0003800200 */
.L_x_194:
        /* <DEDUP_REMOVED lines=27> */
.L_x_198:
        /* <DEDUP_REMOVED lines=11> */
.L_x_199:
[----:B------:R-:W-:Y:S05]  /*b5b0*/  BSYNC.RECONVERGENT B0 ;  /* 0x0000000000007941 */ /* 0x000fea0003800200 */
.L_x_197:
        /* <DEDUP_REMOVED lines=25> */
.L_x_201:
        /* <DEDUP_REMOVED lines=10> */
.L_x_202:
[----:B------:R-:W-:Y:S05]  /*b7f0*/  BSYNC.RECONVERGENT B0 ;  /* 0x0000000000007941 */ /* 0x000fea0003800200 */
.L_x_200:
[----:B------:R-:W0:Y:S01]  /*b800*/  LDC.64 R76, c[0x3][0x448] ;  /* 0x00c11200ff4c7b82 */ /* 0x000e220000000a00 */
[----:B------:R-:W0:Y:S01]  /*b810*/  LDCU.128 UR20, c[0x3][0x430] ;  /* 0x00c08600ff1477ac */ /* 0x000e220008000c00 */
[----:B------:R-:W-:Y:S01]  /*b820*/  I2F.F64.U32 R16, R9 ;  /* 0x0000000900107312 */ /* 0x000fe20000201800 */
[----:B------:R-:W-:Y:S01]  /*b830*/  BSSY.RECONVERGENT B0, `(.L_x_203) ;  /* 0x0000043000007945 */ /* 0x000fe20003800200 */
[----:B------:R-:W1:Y:S04]  /*b840*/  LDCU.128 UR24, c[0x3][0x460] ;  /* 0x00c08c00ff1877ac */ /* 0x000e680008000c00 */
[----:B------:R-:W1:Y:S01]  /*b850*/  LDC.64 R78, c[0x3][0x450] ;  /* 0x00c11400ff4e7b82 */ /* 0x000e620000000a00 */
[----:B------:R-:W2:Y:S01]  /*b860*/  LDCU.128 UR8, c[0x3][0x3d0] ;  /* 0x00c07a00ff0877ac */ /* 0x000ea20008000c00 */
[----:B------:R-:W0:Y:S01]  /*b870*/  I2F.F64.U32 R18, R8 ;  /* 0x0000000800127312 */ /* 0x000e220000201800 */
[----:B------:R-:W3:Y:S05]  /*b880*/  LDCU.128 UR16, c[0x3][0x400] ;  /* 0x00c08000ff1077ac */ /* 0x000eea0008000c00 */
[----:B------:R-:W2:Y:S01]  /*b890*/  LDC.64 R66, c[0x3][0x3c0] ;  /* 0x00c0f000ff427b82 */ /* 0x000ea20000000a00 */
[----:B------:R-:W4:Y:S01]  /*b8a0*/  LDCU.128 UR28, c[0x3][0x490] ;  /* 0x00c09200ff1c77ac */ /* 0x000f220008000c00 */
[----:B------:R-:W1:Y:S01]  /*b8b0*/  I2F.F64.U32 R20, R7 ;  /* 0x0000000700147312 */ /* 0x000e620000201800 */
[----:B------:R-:W0:Y:S05]  /*b8c0*/  LDCU.64 UR6, c[0x0][0x3a8] ;  /* 0x00007500ff0677ac */ /* 0x000e2a0008000a00 */
[----:B------:R-:W5:Y:S01]  /*b8d0*/  LDC.64 R68, c[0x3][0x3e8] ;  /* 0x00c0fa00ff447b82 */ /* 0x000f620000000a00 */
[----:B0-----:R-:W-:Y:S01]  /*b8e0*/  DFMA R18, R18, R76, UR22 ;  /* 0x0000001612127e2b */ /* 0x001fe2000800004c */
[----:B------:R-:W-:Y:S06]  /*b8f0*/  I2F.F64.U32 R56, R6 ;  /* 0x0000000600387312 */ /* 0x000fec0000201800 */
[----:B------:R-:W3:Y:S01]  /*b900*/  LDC.64 R70, c[0x3][0x3f0] ;  /* 0x00c0fc00ff467b82 */ /* 0x000ee20000000a00 */
[----:B-1----:R-:W-:Y:S01]  /*b910*/  DFMA R20, R20, UR24, R78 ;  /* 0x0000001814147c2b */ /* 0x002fe2000800004e */
[----:B------:R0:W2:Y:S06]  /*b920*/  I2F.F64.U32 R2, R0 ;  /* 0x0000000000027312 */ /* 0x0000ac0000201800 */
[----:B------:R-:W1:Y:S02]  /*b930*/  LDC.64 R72, c[0x3][0x418] ;  /* 0x00c10600ff487b82 */ /* 0x000e640000000a00 */
[----:B------:R-:W5:Y:S01]  /*b940*/  I2F.F64.U32 R12, R12 ;  /* 0x0000000c000c7312 */ /* 0x000f620000201800 */
[----:B0-----:R-:W-:-:S05]  /*b950*/  IMAD.MOV.U32 R0, RZ, RZ, RZ ;  /* 0x000000ffff007224 */ /* 0x001fca00078e00ff */
[----:B------:R-:W0:Y:S01]  /*b960*/  LDC.64 R74, c[0x3][0x420] ;  /* 0x00c10800ff4a7b82 */ /* 0x000e220000000a00 */
[----:B--2---:R-:W-:Y:S01]  /*b970*/  DFMA R66, R2, UR8, R66 ;  /* 0x0000000802427c2b */ /* 0x004fe20008000042 */
[----:B------:R-:W3:Y:S06]  /*b980*/  I2F.F64.U32 R14, R58 ;  /* 0x0000003a000e7312 */ /* 0x000eec0000201800 */
[----:B------:R-:W2:Y:S01]  /*b990*/  LDC.64 R80, c[0x3][0x478] ;  /* 0x00c11e00ff507b82 */ /* 0x000ea20000000a00 */
[----:B-----5:R-:W-:Y:S01]  /*b9a0*/  DFMA R68, R12, R68, UR10 ;  /* 0x0000000a0c447e2b */ /* 0x020fe20008000044 */
[----:B------:R-:W1:Y:S06]  /*b9b0*/  I2F.F64.U32 R10, R10 ;  /* 0x0000000a000a7312 */ /* 0x000e6c0000201800 */
[----:B------:R-:W4:Y:S01]  /*b9c0*/  LDC.64 R82, c[0x3][0x480] ;  /* 0x00c12000ff527b82 */ /* 0x000f220000000a00 */
[----:B---3--:R-:W-:Y:S01]  /*b9d0*/  DFMA R70, R14, UR16, R70 ;  /* 0x000000100e467c2b */ /* 0x008fe20008000046 */
[----:B------:R-:W4:Y:S06]  /*b9e0*/  I2F.F64.U32 R6, R5 ;  /* 0x0000000500067312 */ /* 0x000f2c0000201800 */
[----:B------:R-:W3:Y:S01]  /*b9f0*/  LDC.64 R84, c[0x3][0x4a8] ;  /* 0x00c12a00ff547b82 */ /* 0x000ee20000000a00 */
[----:B-1----:R-:W-:Y:S01]  /*ba00*/  DFMA R72, R10, R72, UR18 ;  /* 0x000000120a487e2b */ /* 0x002fe20008000048 */
[----:B------:R-:W3:Y:S01]  /*ba10*/  I2F.F64.U32 R8, R4 ;  /* 0x0000000400087312 */ /* 0x000ee20000201800 */
[----:B0-----:R-:W-:-:S02]  /*ba20*/  DFMA R74, R16, UR20, R74 ;  /* 0x00000014104a7c2b */ /* 0x001fc4000800004a */
[----:B--2---:R-:W-:Y:S02]  /*ba30*/  DFMA R56, R56, R80, UR26 ;  /* 0x0000001a38387e2b */ /* 0x004fe40008000050 */
[----:B----4-:R-:W-:Y:S02]  /*ba40*/  DFMA R76, R6, UR28, R82 ;  /* 0x0000001c064c7c2b */ /* 0x010fe40008000052 */
[----:B---3--:R-:W-:-:S11]  /*ba50*/  DFMA R78, R8, R84, UR30 ;  /* 0x0000001e084e7e2b */ /* 0x008fd60008000054 */
.L_x_204:
        /* <DEDUP_REMOVED lines=22> */
[----:B0-----:R-:W-:Y:S02]  /*bbc0*/  DFMA R2, R20, R14, R2 ;  /* 0x0000000e1402722b */ /* 0x001fe40000000002 */
[----:B-1----:R-:W-:-:S06]  /*bbd0*/  DMUL R16, R16, UR6 ;  /* 0x0000000610107c28 */ /* 0x002fcc0008000000 */
[----:B--2---:R-:W-:-:S08]  /*bbe0*/  DFMA R2, R56, R4, R2 ;  /* 0x000000043802722b */ /* 0x004fd00000000002 */
[----:B---3--:R-:W-:-:S08]  /*bbf0*/  DFMA R2, R76, R6, R2 ;  /* 0x000000064c02722b */ /* 0x008fd00000000002 */
[----:B----4-:R-:W-:Y:S01]  /*bc00*/  DFMA R8, R78, R8, R2 ;  /* 0x000000084e08722b */ /* 0x010fe20000000002 */
[----:B------:R-:W-:-:S05]  /*bc10*/  IADD3 R2, PT, PT, R0, 0x1, RZ ;  /* 0x0000000100027810 */ /* 0x000fca0007ffe0ff */
[----:B------:R-:W-:Y:S02]  /*bc20*/  IMAD.MOV.U32 R0, RZ, RZ, R2 ;  /* 0x000000ffff007224 */ /* 0x000fe400078e0002 */
[----:B-----5:R-:W-:-:S08]  /*bc30*/  DADD R8, R8, -R10 ;  /* 0x0000000008087229 */ /* 0x020fd0000000080a */
[----:B------:R-:W-:-:S14]  /*bc40*/  DSETP.LEU.AND P1, PT, |R8|, R16, PT ;  /* 0x000000100800722a */ /* 0x000fdc0003f2b200 */
[----:B------:R-:W-:Y:S05]  /*bc50*/  @!P0 BRA P1, `(.L_x_204) ;  /* 0xfffffffc00808947 */ /* 0x000fea000083ffff */
[----:B------:R-:W-:Y:S05]  /*bc60*/  BSYNC.RECONVERGENT B0 ;  /* 0x0000000000007941 */ /* 0x000fea0003800200 */
.L_x_203:
        /* <DEDUP_REMOVED lines=26> */
.L_x_206:
        /* <DEDUP_REMOVED lines=11> */
.L_x_207:
[----:B------:R-:W-:Y:S05]  /*bec0*/  BSYNC.RECONVERGENT B0 ;  /* 0x0000000000007941 */ /* 0x000fea0003800200 */
.L_x_205:
        /* <DEDUP_REMOVED lines=27> */
.L_x_209:
        /* <DEDUP_REMOVED lines=11> */
.L_x_210:
[----:B------:R-:W-:Y:S05]  /*c130*/  BSYNC.RECONVERGENT B0 ;  /* 0x0000000000007941 */ /* 0x000fea0003800200 */
.L_x_208:
        /* <DEDUP_REMOVED lines=27> */
.L_x_212:
        /* <DEDUP_REMOVED lines=11> */
.L_x_213:
[----:B------:R-:W-:Y:S05]  /*c3a0*/  BSYNC.RECONVERGENT B0 ;  /* 0x0000000000007941 */ /* 0x000fea0003800200 */
.L_x_211:
        /* <DEDUP_REMOVED lines=27> */
.L_x_215:
        /* <DEDUP_REMOVED lines=11> */
.L_x_216:
[----:B------:R-:W-:Y:S05]  /*c610*/  BSYNC.RECONVERGENT B0 ;  /* 0x0000000000007941 */ /* 0x000fea0003800200 */
.L_x_214:
        /* <DEDUP_REMOVED lines=27> */
.L_x_218:
        /* <DEDUP_REMOVED lines=11> */
.L_x_219:
[----:B------:R-:W-:Y:S05]  /*c880*/  BSYNC.RECONVERGENT B0 ;  /* 0x0000000000007941 */ /* 0x000fea0003800200 */
.L_x_217:
        /* <DEDUP_REMOVED lines=27> */
.L_x_221:
        /* <DEDUP_REMOVED lines=11> */
.L_x_222:
[----:B------:R-:W-:Y:S05]  /*caf0*/  BSYNC.RECONVERGENT B0 ;  /* 0x0000000000007941 */ /* 0x000fea0003800200 */
.L_x_220:
        /* <DEDUP_REMOVED lines=27> */
.L_x_224:
        /* <DEDUP_REMOVED lines=11> */
.L_x_225:
[----:B------:R-:W-:Y:S05]  /*cd60*/  BSYNC.RECONVERGENT B0 ;  /* 0x0000000000007941 */ /* 0x000fea0003800200 */
.L_x_223:
        /* <DEDUP_REMOVED lines=27> */
.L_x_227:
        /* <DEDUP_REMOVED lines=11> */
.L_x_228:
[----:B------:R-:W-:Y:S05]  /*cfd0*/  BSYNC.RECONVERGENT B0 ;  /* 0x0000000000007941 */ /* 0x000fea0003800200 */
.L_x_226:
        /* <DEDUP_REMOVED lines=25> */
.L_x_230:
        /* <DEDUP_REMOVED lines=10> */
.L_x_231:
[----:B------:R-:W-:Y:S05]  /*d210*/  BSYNC.RECONVERGENT B0 ;  /* 0x0000000000007941 */ /* 0x000fea0003800200 */
.L_x_229:
[----:B------:R-:W0:Y:S01]  /*d220*/  LDC.64 R68, c[0x3][0x3c0] ;  /* 0x00c0f000ff447b82 */ /* 0x000e220000000a00 */
[----:B------:R-:W-:Y:S01]  /*d230*/  I2F.F64.U32 R14, R76 ;  /* 0x0000004c000e7312 */ /* 0x000fe20000201800 */
[----:B------:R-:W0:Y:S01]  /*d240*/  LDCU.128 UR8, c[0x3][0x3d0] ;  /* 0x00c07a00ff0877ac */ /* 0x000e220008000c00 */
[----:B------:R-:W-:Y:S01]  /*d250*/  BSSY.RECONVERGENT B0, `(.L_x_232) ;  /* 0x0000043000007945 */ /* 0x000fe20003800200 */
[----:B------:R-:W1:Y:S04]  /*d260*/  LDCU.128 UR16, c[0x3][0x400] ;  /* 0x00c08000ff1077ac */ /* 0x000e680008000c00 */
[----:B------:R-:W2:Y:S01]  /*d270*/  LDC.64 R70, c[0x3][0x3e8] ;  /* 0x00c0fa00ff467b82 */ /* 0x000ea20000000a00 */
[----:B------:R3:W0:Y:S01]  /*d280*/  I2F.F64.U32 R2, R0 ;  /* 0x0000000000027312 */ /* 0x0006220000201800 */
[----:B------:R-:W4:Y:S01]  /*d290*/  LDCU.128 UR20, c[0x3][0x430] ;  /* 0x00c08600ff1477ac */ /* 0x000f220008000c00 */
[----:B------:R-:W5:Y:S05]  /*d2a0*/  LDCU.128 UR24, c[0x3][0x460] ;  /* 0x00c08c00ff1877ac */ /* 0x000f6a0008000c00 */
[----:B------:R-:W1:Y:S01]  /*d2b0*/  LDC.64 R72, c[0x3][0x3f0] ;  /* 0x00c0fc00ff487b82 */ /* 0x000e620000000a00 */
[----:B------:R-:W2:Y:S01]  /*d2c0*/  I2F.F64.U32 R12, R12 ;  /* 0x0000000c000c7312 */ /* 0x000ea20000201800 */
[----:B------:R-:W5:Y:S01]  /*d2d0*/  LDCU.128 UR28, c[0x3][0x490] ;  /* 0x00c09200ff1c77ac */ /* 0x000f620008000c00 */
[----:B---3--:R-:W-:Y:S01]  /*d2e0*/  IMAD.MOV.U32 R0, RZ, RZ, RZ ;  /* 0x000000ffff007224 */ /* 0x008fe200078e00ff */
[----:B------:R-:W3:Y:S04]  /*d2f0*/  LDCU.64 UR6, c[0x0][0x3a8] ;  /* 0x00007500ff0677ac */ /* 0x000ee80008000a00 */
[----:B------:R-:W4:Y:S01]  /*d300*/  LDC.64 R74, c[0x3][0x418] ;  /* 0x00c10600ff4a7b82 */ /* 0x000f220000000a00 */
[----:B------:R-:W4:Y:S01]  /*d310*/  I2F.F64.U32 R16, R57 ;  /* 0x0000003900107312 */ /* 0x000f220000201800 */
[----:B0-----:R-:W-:-:S06]  /*d320*/  DFMA R2, R2, UR8, R68 ;  /* 0x0000000802027c2b */ /* 0x001fcc0008000044 */
[----:B------:R-:W0:Y:S01]  /*d330*/  LDC.64 R76, c[0x3][0x420] ;  /* 0x00c10800ff4c7b82 */ /* 0x000e220000000a00 */
[----:B------:R-:W0:Y:S01]  /*d340*/  I2F.F64.U32 R18, R56 ;  /* 0x0000003800127312 */ /* 0x000e220000201800 */
[----:B--2---:R-:W-:-:S06]  /*d350*/  DFMA R68, R12, R70, UR10 ;  /* 0x0000000a0c447e2b */ /* 0x004fcc0008000046 */
[----:B------:R-:W2:Y:S01]  /*d360*/  LDC.64 R78, c[0x3][0x448] ;  /* 0x00c11200ff4e7b82 */ /* 0x000ea20000000a00 */
[----:B------:R-:W2:Y:S01]  /*d370*/  I2F.F64.U32 R10, R10 ;  /* 0x0000000a000a7312 */ /* 0x000ea20000201800 */
[----:B-1----:R-:W-:-:S06]  /*d380*/  DFMA R70, R14, UR16, R72 ;  /* 0x000000100e467c2b */ /* 0x002fcc0008000048 */
[----:B------:R-:W5:Y:S01]  /*d390*/  LDC.64 R80, c[0x3][0x450] ;  /* 0x00c11400ff507b82 */ /* 0x000f620000000a00 */
[----:B------:R-:W5:Y:S01]  /*d3a0*/  I2F.F64.U32 R20, R7 ;  /* 0x0000000700147312 */ /* 0x000f620000201800 */
[----:B----4-:R-:W-:-:S06]  /*d3b0*/  DFMA R72, R16, R74, UR18 ;  /* 0x0000001210487e2b */ /* 0x010fcc000800004a */
[----:B------:R-:W1:Y:S01]  /*d3c0*/  LDC.64 R82, c[0x3][0x478] ;  /* 0x00c11e00ff527b82 */ /* 0x000e620000000a00 */
[----:B------:R-:W1:Y:S01]  /*d3d0*/  I2F.F64.U32 R66, R6 ;  /* 0x0000000600427312 */ /* 0x000e620000201800 */
[----:B0-----:R-:W-:-:S06]  /*d3e0*/  DFMA R74, R18, UR20, R76 ;  /* 0x00000014124a7c2b */ /* 0x001fcc000800004c */
[----:B------:R-:W0:Y:S01]  /*d3f0*/  LDC.64 R84, c[0x3][0x480] ;  /* 0x00c12000ff547b82 */ /* 0x000e220000000a00 */
[----:B------:R-:W0:Y:S01]  /*d400*/  I2F.F64.U32 R6, R5 ;  /* 0x0000000500067312 */ /* 0x000e220000201800 */
[----:B--2---:R-:W-:-:S06]  /*d410*/  DFMA R76, R10, R78, UR22 ;  /* 0x000000160a4c7e2b */ /* 0x004fcc000800004e */
[----:B------:R-:W2:Y:S01]  /*d420*/  LDC.64 R86, c[0x3][0x4a8] ;  /* 0x00c12a00ff567b82 */ /* 0x000ea20000000a00 */
[----:B------:R-:W2:Y:S01]  /*d430*/  I2F.F64.U32 R56, R4 ;  /* 0x0000000400387312 */ /* 0x000ea20000201800 */
[----:B-----5:R-:W-:Y:S02]  /*d440*/  DFMA R78, R20, UR24, R80 ;  /* 0x00000018144e7c2b */ /* 0x020fe40008000050 */
[----:B-1----:R-:W-:Y:S02]  /*d450*/  DFMA R66, R66, R82, UR26 ;  /* 0x0000001a42427e2b */ /* 0x002fe40008000052 */
[----:B0-----:R-:W-:Y:S02]  /*d460*/  DFMA R80, R6, UR28, R84 ;  /* 0x0000001c06507c2b */ /* 0x001fe40008000054 */
[----:B--23--:R-:W-:-:S11]  /*d470*/  DFMA R56, R56, R86, UR30 ;  /* 0x0000001e38387e2b */ /* 0x00cfd60008000056 */
.L_x_233:
[C---:B------:R-:W-:Y:S01]  /*d480*/  IMAD R4, R0.reuse, 0xc, RZ ;  /* 0x0000000c00047824 */ /* 0x040fe200078e02ff */
[----:B------:R-:W-:-:S04]  /*d490*/  ISETP.GE.U32.AND P0, PT, R0, 0x9, PT ;  /* 0x000000090000780c */ /* 0x000fc80003f06070 */
        /* <DEDUP_REMOVED lines=22> */
[----:B---3--:R-:W-:Y:S01]  /*d600*/  DFMA R4, R80, R10, R4 ;  /* 0x0000000a5004722b */ /* 0x008fe20000000004 */
[----:B------:R-:W-:-:S07]  /*d610*/  IMAD.MOV.U32 R10, RZ, RZ, R0 ;  /* 0x000000ffff0a7224 */ /* 0x000fce00078e0000 */
[----:B----4-:R-:W-:-:S08]  /*d620*/  DFMA R4, R56, R12, R4 ;  /* 0x0000000c3804722b */ /* 0x010fd00000000004 */
[----:B-----5:R-:W-:Y:S01]  /*d630*/  DADD R6, R4, -R14 ;  /* 0x0000000004067229 */ /* 0x020fe2000000080e */
[----:B------:R-:W-:-:S05]  /*d640*/  VIADD R4, R0, 0x1 ;  /* 0x0000000100047836 */ /* 0x000fca0000000000 */
[----:B------:R-:W-:Y:S02]  /*d650*/  MOV R0, R4 ;  /* 0x0000000400007202 */ /* 0x000fe40000000f00 */
[----:B------:R-:W-:-:S14]  /*d660*/  DSETP.LEU.AND P1, PT, |R6|, R20, PT ;  /* 0x000000140600722a */ /* 0x000fdc0003f2b200 */
[----:B------:R-:W-:Y:S05]  /*d670*/  @!P0 BRA P1, `(.L_x_233) ;  /* 0xfffffffc00808947 */ /* 0x000fea000083ffff */
[----:B------:R-:W-:Y:S05]  /*d680*/  BSYNC.RECONVERGENT B0 ;  /* 0x0000000000007941 */ /* 0x000fea0003800200 */
.L_x_232:
        /* <DEDUP_REMOVED lines=26> */
.L_x_235:
        /* <DEDUP_REMOVED lines=11> */
.L_x_236:
[----:B------:R-:W-:Y:S05]  /*d8e0*/  BSYNC.RECONVERGENT B0 ;  /* 0x0000000000007941 */ /* 0x000fea0003800200 */
.L_x_234:
        /* <DEDUP_REMOVED lines=27> */
.L_x_238:
        /* <DEDUP_REMOVED lines=11> */
.L_x_239:
[----:B------:R-:W-:Y:S05]  /*db50*/  BSYNC.RECONVERGENT B0 ;  /* 0x0000000000007941 */ /* 0x000fea0003800200 */
.L_x_237:
        /* <DEDUP_REMOVED lines=27> */
.L_x_241:
        /* <DEDUP_REMOVED lines=11> */
.L_x_242:
[----:B------:R-:W-:Y:S05]  /*ddc0*/  BSYNC.RECONVERGENT B0 ;  /* 0x0000000000007941 */ /* 0x000fea0003800200 */
.L_x_240:
        /* <DEDUP_REMOVED lines=27> */
.L_x_244:
        /* <DEDUP_REMOVED lines=11> */
.L_x_245:
[----:B------:R-:W-:Y:S05]  /*e030*/  BSYNC.RECONVERGENT B0 ;  /* 0x0000000000007941 */ /* 0x000fea0003800200 */
.L_x_243:
        /* <DEDUP_REMOVED lines=27> */
.L_x_247:
        /* <DEDUP_REMOVED lines=11> */
.L_x_248:
[----:B------:R-:W-:Y:S05]  /*e2a0*/  BSYNC.RECONVERGENT B0 ;  /* 0x0000000000007941 */ /* 0x000fea0003800200 */
.L_x_246:
        /* <DEDUP_REMOVED lines=27> */
.L_x_250:
        /* <DEDUP_REMOVED lines=11> */
.L_x_251:
[----:B------:R-:W-:Y:S05]  /*e510*/  BSYNC.RECONVERGENT B0 ;  /* 0x0000000000007941 */ /* 0x000fea0003800200 */
.L_x_249:
        /* <DEDUP_REMOVED lines=27> */
.L_x_253:
        /* <DEDUP_REMOVED lines=11> */
.L_x_254:
[----:B------:R-:W-:Y:S05]  /*e780*/  BSYNC.RECONVERGENT B0 ;  /* 0x0000000000007941 */ /* 0x000fea0003800200 */
.L_x_252:
        /* <DEDUP_REMOVED lines=27> */
.L_x_256:
        /* <DEDUP_REMOVED lines=11> */
.L_x_257:
[----:B------:R-:W-:Y:S05]  /*e9f0*/  BSYNC.RECONVERGENT B0 ;  /* 0x0000000000007941 */ /* 0x000fea0003800200 */
.L_x_255:
        /* <DEDUP_REMOVED lines=25> */
.L_x_259:
        /* <DEDUP_REMOVED lines=10> */
.L_x_260:
[----:B------:R-:W-:Y:S05]  /*ec30*/  BSYNC.RECONVERGENT B0 ;  /* 0x0000000000007941 */ /* 0x000fea0003800200 */
.L_x_258:
[----:B------:R-:W0:Y:S01]  /*ec40*/  LDC.64 R66, c[0x3][0x3c0] ;  /* 0x00c0f000ff427b82 */ /* 0x000e220000000a00 */
[----:B------:R-:W0:Y:S01]  /*ec50*/  LDCU.128 UR8, c[0x3][0x3d0] ;  /* 0x00c07a00ff0877ac */ /* 0x000e220008000c00 */
[----:B------:R1:W0:Y:S01]  /*ec60*/  I2F.F64.U32 R2, R0 ;  /* 0x0000000000027312 */ /* 0x0002220000201800 */
[----:B------:R-:W-:Y:S01]  /*ec70*/  BSSY.RECONVERGENT B0, `(.L_x_261) ;  /* 0x0000043000007945 */ /* 0x000fe20003800200 */
[----:B------:R-:W2:Y:S04]  /*ec80*/  LDCU.128 UR16, c[0x3][0x400] ;  /* 0x00c08000ff1077ac */ /* 0x000ea80008000c00 */
[----:B------:R-:W3:Y:S01]  /*ec90*/  LDC.64 R72, c[0x3][0x3e8] ;  /* 0x00c0fa00ff487b82 */ /* 0x000ee20000000a00 */
[----:B------:R-:W4:Y:S01]  /*eca0*/  LDCU.128 UR20, c[0x3][0x430] ;  /* 0x00c08600ff1477ac */ /* 0x000f220008000c00 */
[----:B------:R-:W-:Y:S01]  /*ecb0*/  I2F.F64.U32 R14, R80 ;  /* 0x00000050000e7312 */ /* 0x000fe20000201800 */
[----:B-1----:R-:W-:Y:S01]  /*ecc0*/  MOV R0, RZ ;  /* 0x000000ff00007202 */ /* 0x002fe20000000f00 */
[----:B------:R-:W1:Y:S04]  /*ecd0*/  LDCU.128 UR24, c[0x3][0x460] ;  /* 0x00c08c00ff1877ac */ /* 0x000e680008000c00 */
[----:B------:R-:W2:Y:S01]  /*ece0*/  LDC.64 R74, c[0x3][0x3f0] ;  /* 0x00c0fc00ff4a7b82 */ /* 0x000ea20000000a00 */
[----:B------:R-:W5:Y:S01]  /*ecf0*/  LDCU.128 UR28, c[0x3][0x490] ;  /* 0x00c09200ff1c77ac */ /* 0x000f620008000c00 */
[----:B------:R-:W3:Y:S01]  /*ed00*/  I2F.F64.U32 R12, R12 ;  /* 0x0000000c000c7312 */ /* 0x000ee20000201800 */
[----:B------:R-:W0:Y:S05]  /*ed10*/  LDCU.64 UR6, c[0x0][0x3a8] ;  /* 0x00007500ff0677ac */ /* 0x000e2a0008000a00 */
[----:B------:R-:W4:Y:S01]  /*ed20*/  LDC.64 R76, c[0x3][0x418] ;  /* 0x00c10600ff4c7b82 */ /* 0x000f220000000a00 */
[----:B0-----:R-:W-:Y:S01]  /*ed30*/  DFMA R2, R2, UR8, R66 ;  /* 0x0000000802027c2b */ /* 0x001fe20008000042 */
[----:B------:R-:W4:Y:S06]  /*ed40*/  I2F.F64.U32 R70, R70 ;  /* 0x0000004600467312 */ /* 0x000f2c0000201800 */
[----:B------:R-:W0:Y:S01]  /*ed50*/  LDC.64 R78, c[0x3][0x420] ;  /* 0x00c10800ff4e7b82 */ /* 0x000e220000000a00 */
[----:B---3--:R-:W-:Y:S01]  /*ed60*/  DFMA R12, R12, R72, UR10 ;  /* 0x0000000a0c0c7e2b */ /* 0x008fe20008000048 */
[----:B------:R-:W0:Y:S06]  /*ed70*/  I2F.F64.U32 R16, R69 ;  /* 0x0000004500107312 */ /* 0x000e2c0000201800 */
[----:B------:R-:W3:Y:S01]  /*ed80*/  LDC.64 R80, c[0x3][0x448] ;  /* 0x00c11200ff507b82 */ /* 0x000ee20000000a00 */
[----:B--2---:R-:W-:Y:S01]  /*ed90*/  DFMA R72, R14, UR16, R74 ;  /* 0x000000100e487c2b */ /* 0x004fe2000800004a */
[----:B------:R-:W3:Y:S06]  /*eda0*/  I2F.F64.U32 R18, R68 ;  /* 0x0000004400127312 */ /* 0x000eec0000201800 */
[----:B------:R-:W1:Y:S01]  /*edb0*/  LDC.64 R82, c[0x3][0x450] ;  /* 0x00c11400ff527b82 */ /* 0x000e620000000a00 */
[----:B----4-:R-:W-:Y:S01]  /*edc0*/  DFMA R70, R70, R76, UR18 ;  /* 0x0000001246467e2b */ /* 0x010fe2000800004c */
[----:B------:R-:W1:Y:S06]  /*edd0*/  I2F.F64.U32 R20, R57 ;  /* 0x0000003900147312 */ /* 0x000e6c0000201800 */
[----:B------:R-:W2:Y:S01]  /*ede0*/  LDC.64 R84, c[0x3][0x478] ;  /* 0x00c11e00ff547b82 */ /* 0x000ea20000000a00 */
[----:B0-----:R-:W-:Y:S01]  /*edf0*/  DFMA R74, R16, UR20, R78 ;  /* 0x00000014104a7c2b */ /* 0x001fe2000800004e */
[----:B------:R-:W2:Y:S06]  /*ee00*/  I2F.F64.U32 R66, R56 ;  /* 0x0000003800427312 */ /* 0x000eac0000201800 */
[----:B------:R-:W5:Y:S01]  /*ee10*/  LDC.64 R86, c[0x3][0x480] ;  /* 0x00c12000ff567b82 */ /* 0x000f620000000a00 */
[----:B---3--:R-:W-:Y:S01]  /*ee20*/  DFMA R76, R18, R80, UR22 ;  /* 0x00000016124c7e2b */ /* 0x008fe20008000050 */
[----:B------:R-:W5:Y:S06]  /*ee30*/  I2F.F64.U32 R56, R5 ;  /* 0x0000000500387312 */ /* 0x000f6c0000201800 */
[----:B------:R-:W0:Y:S01]  /*ee40*/  LDC.64 R88, c[0x3][0x4a8] ;  /* 0x00c12a00ff587b82 */ /* 0x000e220000000a00 */
[----:B-1----:R-:W-:Y:S01]  /*ee50*/  DFMA R78, R20, UR24, R82 ;  /* 0x00000018144e7c2b */ /* 0x002fe20008000052 */
[----:B------:R-:W0:Y:S01]  /*ee60*/  I2F.F64.U32 R68, R4 ;  /* 0x0000000400447312 */ /* 0x000e220000201800 */
[----:B--2---:R-:W-:-:S02]  /*ee70*/  DFMA R80, R66, R84, UR26 ;  /* 0x0000001a42507e2b */ /* 0x004fc40008000054 */
[----:B-----5:R-:W-:Y:S02]  /*ee80*/  DFMA R82, R56, UR28, R86 ;  /* 0x0000001c38527c2b */ /* 0x020fe40008000056 */
[----:B0-----:R-:W-:-:S11]  /*ee90*/  DFMA R84, R68, R88, UR30 ;  /* 0x0000001e44547e2b */ /* 0x001fd60008000058 */
.L_x_262:
[C---:B------:R-:W-:Y:S01]  /*eea0*/  IMAD R4, R0.reuse, 0xc, RZ ;  /* 0x0000000c00047824 */ /* 0x040fe200078e02ff */
[----:B------:R-:W-:-:S03]  /*eeb0*/  ISETP.GE.U32.AND P0, PT, R0, 0x9, PT ;  /* 0x000000090000780c */ /* 0x000fc60003f06070 */
        /* <DEDUP_REMOVED lines=21> */
[----:B--2---:R-:W-:Y:S01]  /*f010*/  DFMA R4, R80, R14, R4 ;  /* 0x0000000e5004722b */ /* 0x004fe20000000004 */
[----:B------:R-:W-:-:S07]  /*f020*/  VIADD R14, R0, 0x1 ;  /* 0x00000001000e7836 */ /* 0x000fce0000000000 */
[----:B---3--:R-:W-:-:S08]  /*f030*/  DFMA R4, R82, R16, R4 ;  /* 0x000000105204722b */ /* 0x008fd00000000004 */
[----:B----4-:R-:W-:-:S08]  /*f040*/  DFMA R4, R84, R18, R4 ;  /* 0x000000125404722b */ /* 0x010fd00000000004 */
[----:B-----5:R-:W-:-:S08]  /*f050*/  DADD R4, R4, -R20 ;  /* 0x0000000004047229 */ /* 0x020fd00000000814 */
[----:B------:R-:W-:Y:S01]  /*f060*/  DSETP.LEU.AND P1, PT, |R4|, R68, PT ;  /* 0x000000440400722a */ /* 0x000fe20003f2b200 */
[----:B------:R-:W-:Y:S01]  /*f070*/  MOV R68, R0 ;  /* 0x0000000000447202 */ /* 0x000fe20000000f00 */
[----:B------:R-:W-:-:S12]  /*f080*/  IMAD.MOV.U32 R0, RZ, RZ, R14 ;  /* 0x000000ffff007224 */ /* 0x000fd800078e000e */
[----:B------:R-:W-:Y:S05]  /*f090*/  @!P0 BRA P1, `(.L_x_262) ;  /* 0xfffffffc00808947 */ /* 0x000fea000083ffff */
[----:B------:R-:W-:Y:S05]  /*f0a0*/  BSYNC.RECONVERGENT B0 ;  /* 0x0000000000007941 */ /* 0x000fea0003800200 */
.L_x_261:
        /* <DEDUP_REMOVED lines=26> */
.L_x_264:
        /* <DEDUP_REMOVED lines=11> */
.L_x_265:
[----:B------:R-:W-:Y:S05]  /*f300*/  BSYNC.RECONVERGENT B0 ;  /* 0x0000000000007941 */ /* 0x000fea0003800200 */
.L_x_263:
        /* <DEDUP_REMOVED lines=27> */
.L_x_267:
        /* <DEDUP_REMOVED lines=11> */
.L_x_268:
[----:B------:R-:W-:Y:S05]  /*f570*/  BSYNC.RECONVERGENT B0 ;  /* 0x0000000000007941 */ /* 0x000fea0003800200 */
.L_x_266:
        /* <DEDUP_REMOVED lines=27> */
.L_x_270:
        /* <DEDUP_REMOVED lines=11> */
.L_x_271:
[----:B------:R-:W-:Y:S05]  /*f7e0*/  BSYNC.RECONVERGENT B0 ;  /* 0x0000000000007941 */ /* 0x000fea0003800200 */
.L_x_269:
        /* <DEDUP_REMOVED lines=27> */
.L_x_273:
        /* <DEDUP_REMOVED lines=11> */
.L_x_274:
[----:B------:R-:W-:Y:S05]  /*fa50*/  BSYNC.RECONVERGENT B0 ;  /* 0x0000000000007941 */ /* 0x000fea0003800200 */
.L_x_272:
        /* <DEDUP_REMOVED lines=27> */
.L_x_276:
        /* <DEDUP_REMOVED lines=11> */
.L_x_277:
[----:B------:R-:W-:Y:S05]  /*fcc0*/  BSYNC.RECONVERGENT B0 ;  /* 0x0000000000007941 */ /* 0x000fea0003800200 */
.L_x_275:
        /* <DEDUP_REMOVED lines=27> */
.L_x_279:
        /* <DEDUP_REMOVED lines=11> */
.L_x_280:
[----:B------:R-:W-:Y:S05]  /*ff30*/  BSYNC.RECONVERGENT B0 ;  /* 0x0000000000007941 */ /* 0x000fea0003800200 */
.L_x_278:
        /* <DEDUP_REMOVED lines=27> */
.L_x_282:
        /* <DEDUP_REMOVED lines=11> */
.L_x_283:
[----:B------:R-:W-:Y:S05]  /*101a0*/  BSYNC.RECONVERGENT B0 ;  /* 0x0000000000007941 */ /* 0x000fea0003800200 */
.L_x_281:
        /* <DEDUP_REMOVED lines=27> */
.L_x_285:
        /* <DEDUP_REMOVED lines=11> */
.L_x_286:
[----:B------:R-:W-:Y:S05]  /*10410*/  BSYNC.RECONVERGENT B0 ;  /* 0x0000000000007941 */ /* 0x000fea0003800200 */
.L_x_284:
        /* <DEDUP_REMOVED lines=25> */
.L_x_288:
        /* <DEDUP_REMOVED lines=10> */
.L_x_289:
[----:B------:R-:W-:Y:S05]  /*10650*/  BSYNC.RECONVERGENT B0 ;  /* 0x0000000000007941 */ /* 0x000fea0003800200 */
.L_x_287:
[----:B------:R-:W0:Y:S01]  /*10660*/  LDC.64 R76, c[0x3][0x3e8] ;  /* 0x00c0fa00ff4c7b82 */ /* 0x000e220000000a00 */
[----:B------:R-:W0:Y:S01]  /*10670*/  LDCU.128 UR8, c[0x3][0x3d0] ;  /* 0x00c07a00ff0877ac */ /* 0x000e220008000c00 */
[----:B------:R-:W0:Y:S01]  /*10680*/  I2F.F64.U32 R14, R11 ;  /* 0x0000000b000e7312 */ /* 0x000e220000201800 */
[----:B------:R-:W-:Y:S01]  /*10690*/  BSSY.RECONVERGENT B0, `(.L_x_290) ;  /* 0x0000043000007945 */ /* 0x000fe20003800200 */
[----:B------:R-:W1:Y:S04]  /*106a0*/  LDCU.128 UR16, c[0x3][0x430] ;  /* 0x00c08600ff1077ac */ /* 0x000e680008000c00 */
[----:B------:R-:W2:Y:S01]  /*106b0*/  LDC.64 R74, c[0x3][0x3c0] ;  /* 0x00c0f000ff4a7b82 */ /* 0x000ea20000000a00 */
[----:B------:R-:W3:Y:S01]  /*106c0*/  LDCU.128 UR20, c[0x3][0x460] ;  /* 0x00c08c00ff1477ac */ /* 0x000ee20008000c00 */
[----:B------:R4:W2:Y:S01]  /*106d0*/  I2F.F64.U32 R12, R0 ;  /* 0x00000000000c7312 */ /* 0x0008a20000201800 */
[----:B------:R-:W5:Y:S05]  /*106e0*/  LDCU.128 UR24, c[0x3][0x490] ;  /* 0x00c09200ff1877ac */ /* 0x000f6a0008000c00 */
[----:B------:R-:W1:Y:S01]  /*106f0*/  LDC.64 R78, c[0x3][0x418] ;  /* 0x00c10600ff4e7b82 */ /* 0x000e620000000a00 */
[----:B------:R-:W0:Y:S01]  /*10700*/  LDCU.64 UR6, c[0x0][0x3a8] ;  /* 0x00007500ff0677ac */ /* 0x000e220008000a00 */
[----:B------:R3:W5:Y:S01]  /*10710*/  I2F.F64.U32 R16, R82 ;  /* 0x0000005200107312 */ /* 0x0007620000201800 */
[----:B----4-:R-:W-:Y:S01]  /*10720*/  IMAD.MOV.U32 R0, RZ, RZ, RZ ;  /* 0x000000ffff007224 */ /* 0x010fe200078e00ff */
[----:B0-----:R-:W-:-:S04]  /*10730*/  DFMA R14, R14, R76, UR10 ;  /* 0x0000000a0e0e7e2b */ /* 0x001fc8000800004c */
[----:B------:R-:W0:Y:S02]  /*10740*/  LDC.64 R80, c[0x3][0x420] ;  /* 0x00c10800ff507b82 */ /* 0x000e240000000a00 */
[----:B------:R-:W1:Y:S01]  /*10750*/  I2F.F64.U32 R2, R73 ;  /* 0x0000004900027312 */ /* 0x000e620000201800 */
[----:B--2---:R-:W-:-:S05]  /*10760*/  DFMA R12, R12, UR8, R74 ;  /* 0x000000080c0c7c2b */ /* 0x004fca000800004a */
[----:B------:R-:W5:Y:S01]  /*10770*/  LDC.64 R76, c[0x3][0x3f0] ;  /* 0x00c0fc00ff4c7b82 */ /* 0x000f620000000a00 */
[----:B------:R-:W5:Y:S01]  /*10780*/  LDCU.128 UR8, c[0x3][0x400] ;  /* 0x00c08000ff0877ac */ /* 0x000f620008000c00 */
[----:B------:R-:W0:Y:S06]  /*10790*/  I2F.F64.U32 R18, R72 ;  /* 0x0000004800127312 */ /* 0x000e2c0000201800 */
[----:B---3--:R-:W2:Y:S02]  /*107a0*/  LDC.64 R82, c[0x3][0x448] ;  /* 0x00c11200ff527b82 */ /* 0x008ea40000000a00 */
[----:B------:R-:W2:Y:S06]  /*107b0*/  I2F.F64.U32 R20, R71 ;  /* 0x0000004700147312 */ /* 0x000eac0000201800 */
[----:B------:R-:W3:Y:S02]  /*107c0*/  LDC.64 R84, c[0x3][0x450] ;  /* 0x00c11400ff547b82 */ /* 0x000ee40000000a00 */
[----:B------:R-:W3:Y:S06]  /*107d0*/  I2F.F64.U32 R66, R70 ;  /* 0x0000004600427312 */ /* 0x000eec0000201800 */
[----:B------:R-:W4:Y:S01]  /*107e0*/  LDC.64 R86, c[0x3][0x478] ;  /* 0x00c11e00ff567b82 */ /* 0x000f220000000a00 */
[----:B-----5:R-:W-:Y:S01]  /*107f0*/  DFMA R16, R16, UR8, R76 ;  /* 0x0000000810107c2b */ /* 0x020fe2000800004c */
[----:B------:R-:W4:Y:S01]  /*10800*/  I2F.F64.U32 R74, R69 ;  /* 0x00000045004a7312 */ /* 0x000f220000201800 */
[----:B-1----:R-:W-:-:S02]  /*10810*/  DFMA R76, R2, R78, UR10 ;  /* 0x0000000a024c7e2b */ /* 0x002fc4000800004e */
[----:B0-----:R-:W-:-:S03]  /*10820*/  DFMA R78, R18, UR16, R80 ;  /* 0x00000010124e7c2b */ /* 0x001fc60008000050 */
[----:B------:R-:W0:Y:S01]  /*10830*/  LDC.64 R88, c[0x3][0x480] ;  /* 0x00c12000ff587b82 */ /* 0x000e220000000a00 */
[----:B--2---:R-:W-:Y:S01]  /*10840*/  DFMA R80, R20, R82, UR18 ;  /* 0x0000001214507e2b */ /* 0x004fe20008000052 */
[----:B------:R-:W0:Y:S06]  /*10850*/  I2F.F64.U32 R70, R57 ;  /* 0x0000003900467312 */ /* 0x000e2c0000201800 */
[----:B------:R-:W1:Y:S01]  /*10860*/  LDC.64 R90, c[0x3][0x4a8] ;  /* 0x00c12a00ff5a7b82 */ /* 0x000e620000000a00 */
[----:B---3--:R-:W-:Y:S01]  /*10870*/  DFMA R82, R66, UR20, R84 ;  /* 0x0000001442527c2b */ /* 0x008fe20008000054 */
[----:B------:R-:W1:Y:S01]  /*10880*/  I2F.F64.U32 R72, R56 ;  /* 0x0000003800487312 */ /* 0x000e620000201800 */
[----:B----4-:R-:W-:-:S02]  /*10890*/  DFMA R84, R74, R86, UR22 ;  /* 0x000000164a547e2b */ /* 0x010fc40008000056 */
[----:B0-----:R-:W-:Y:S02]  /*108a0*/  DFMA R86, R70, UR24, R88 ;  /* 0x0000001846567c2b */ /* 0x001fe40008000058 */
[----:B-1----:R-:W-:-:S11]  /*108b0*/  DFMA R88, R72, R90, UR26 ;  /* 0x0000001a48587e2b */ /* 0x002fd6000800005a */
.L_x_291:
        /* <DEDUP_REMOVED lines=25> */
[----:B------:R-:W-:-:S05]  /*10a50*/  IADD3 R18, PT, PT, R0, 0x1, RZ ;  /* 0x0000000100127810 */ /* 0x000fca0007ffe0ff */
[----:B------:R-:W-:Y:S02]  /*10a60*/  IMAD.MOV.U32 R0, RZ, RZ, R18 ;  /* 0x000000ffff007224 */ /* 0x000fe400078e0012 */
[----:B---3--:R-:W-:-:S08]  /*10a70*/  DFMA R2, R86, R20, R2 ;  /* 0x000000145602722b */ /* 0x008fd00000000002 */
[----:B----4-:R-:W-:-:S08]  /*10a80*/  DFMA R2, R88, R56, R2 ;  /* 0x000000385802722b */ /* 0x010fd00000000002 */
[----:B-----5:R-:W-:-:S08]  /*10a90*/  DADD R2, R2, -R66 ;  /* 0x0000000002027229 */ /* 0x020fd00000000842 */
[----:B------:R-:W-:-:S14]  /*10aa0*/  DSETP.LEU.AND P1, PT, |R2|, R74, PT ;  /* 0x0000004a0200722a */ /* 0x000fdc0003f2b200 */
[----:B------:R-:W-:Y:S05]  /*10ab0*/  @!P0 BRA P1, `(.L_x_291) ;  /* 0xfffffffc00808947 */ /* 0x000fea000083ffff */
[----:B------:R-:W-:Y:S05]  /*10ac0*/  BSYNC.RECONVERGENT B0 ;  /* 0x0000000000007941 */ /* 0x000fea0003800200 */
.L_x_290:
        /* <DEDUP_REMOVED lines=26> */
.L_x_293:
        /* <DEDUP_REMOVED lines=8> */
[----:B------:R-:W-:Y:S02]  /*10cf0*/  IMAD.MOV.U32 R56, RZ, RZ, R12 ;  /* 0x000000ffff387224 */ /* 0x000fe400078e000c */
[----:B------:R-:W-:Y:S02]  /*10d00*/  IMAD.MOV.U32 R57, RZ, RZ, R11 ;  /* 0x000000ffff397224 */ /* 0x000fe400078e000b */
[----:B0-----:R-:W-:-:S07]  /*10d10*/  IMAD R70, R13, UR5, R34 ;  /* 0x000000050d467c24 */ /* 0x001fce000f8e0222 */
.L_x_294:
[----:B------:R-:W-:Y:S05]  /*10d20*/  BSYNC.RECONVERGENT B0 ;  /* 0x0000000000007941 */ /* 0x000fea0003800200 */
.L_x_292:
[----:B------:R-:W-:Y:S01]  /*10d30*/  ISETP.NE.U32.AND P0, PT, R57, RZ, PT ;  /* 0x000000ff3900720c */ /* 0x000fe20003f05070 */
[----:B------:R-:W-:-:S12]  /*10d40*/  BSSY.RECONVERGENT B0, `(.L_x_295) ;  /* 0x0000025000007945 */ /* 0x000fd80003800200 */
[----:B------:R-:W-:Y:S05]  /*10d50*/  @P0 BRA `(.L_x_296) ;  /* 0x0000000000600947 */ /* 0x000fea0003800000 */
[----:B------:R-:W0:Y:S01]  /*10d60*/  LDCU UR5, c[0x0][0x3d0] ;  /* 0x00007a00ff0577ac */ /* 0x000e220008000800 */
[----:B------:R-:W-:Y:S01]  /*10d70*/  HFMA2 R57, -RZ, RZ, 0, 0 ;  /* 0x00000000ff397431 */ /* 0x000fe200000001ff */
        /* <DEDUP_REMOVED lines=20> */
[----:B------:R-:W-:Y:S01]  /*10ec0*/  IMAD.MOV.U32 R56, RZ, RZ, R0 ;  /* 0x000000ffff387224 */ /* 0x000fe200078e0000 */
[----:B------:R-:W-:Y:S06]  /*10ed0*/  BRA `(.L_x_297) ;  /* 0x00000000002c7947 */ /* 0x000fec0003800000 */
.L_x_296:
        /* <DEDUP_REMOVED lines=11> */
.L_x_297:
[----:B------:R-:W-:Y:S05]  /*10f90*/  BSYNC.RECONVERGENT B0 ;  /* 0x0000000000007941 */ /* 0x000fea0003800200 */
.L_x_295:
        /* <DEDUP_REMOVED lines=27> */
.L_x_299:
        /* <DEDUP_REMOVED lines=11> */
.L_x_300:
[----:B------:R-:W-:Y:S05]  /*11200*/  BSYNC.RECONVERGENT B0 ;  /* 0x0000000000007941 */ /* 0x000fea0003800200 */
.L_x_298:
        /* <DEDUP_REMOVED lines=25> */
[----:B------:R-:W-:Y:S01]  /*113a0*/  IMAD.MOV.U32 R56, RZ, RZ, R0 ;  /* 0x000000ffff387224 */ /* 0x000fe200078e0000 */
[----:B------:R-:W-:Y:S06]  /*113b0*/  BRA `(.L_x_303) ;  /* 0x00000000002c7947 */ /* 0x000fec0003800000 */
.L_x_302:
        /* <DEDUP_REMOVED lines=11> */
.L_x_303:
[----:B------:R-:W-:Y:S05]  /*11470*/  BSYNC.RECONVERGENT B0 ;  /* 0x0000000000007941 */ /* 0x000fea0003800200 */
.L_x_301:
        /* <DEDUP_REMOVED lines=27> */
.L_x_305:
        /* <DEDUP_REMOVED lines=11> */
.L_x_306:
[----:B------:R-:W-:Y:S05]  /*116e0*/  BSYNC.RECONVERGENT B0 ;  /* 0x0000000000007941 */ /* 0x000fea0003800200 */
.L_x_304:
        /* <DEDUP_REMOVED lines=27> */
.L_x_308:
        /* <DEDUP_REMOVED lines=11> */
.L_x_309:
[----:B------:R-:W-:Y:S05]  /*11950*/  BSYNC.RECONVERGENT B0 ;  /* 0x0000000000007941 */ /* 0x000fea0003800200 */
.L_x_307:
        /* <DEDUP_REMOVED lines=27> */
.L_x_311:
        /* <DEDUP_REMOVED lines=11> */
.L_x_312:
[----:B------:R-:W-:Y:S05]  /*11bc0*/  BSYNC.RECONVERGENT B0 ;  /* 0x0000000000007941 */ /* 0x000fea0003800200 */
.L_x_310:
        /* <DEDUP_REMOVED lines=27> */
.L_x_314:
        /* <DEDUP_REMOVED lines=11> */
.L_x_315:
[----:B------:R-:W-:Y:S05]  /*11e30*/  BSYNC.RECONVERGENT B0 ;  /* 0x0000000000007941 */ /* 0x000fea0003800200 */
.L_x_313:
        /* <DEDUP_REMOVED lines=25> */
.L_x_317:
        /* <DEDUP_REMOVED lines=10> */
.L_x_318:
[----:B------:R-:W-:Y:S05]  /*12070*/  BSYNC.RECONVERGENT B0 ;  /* 0x0000000000007941 */ /* 0x000fea0003800200 */
.L_x_316:
[----:B------:R-:W0:Y:S01]  /*12080*/  LDC.64 R82, c[0x3][0x3e8] ;  /* 0x00c0fa00ff527b82 */ /* 0x000e220000000a00 */
[----:B------:R-:W0:Y:S01]  /*12090*/  LDCU.128 UR4, c[0x3][0x3d0] ;  /* 0x00c07a00ff0477ac */ /* 0x000e220008000c00 */
[----:B------:R1:W0:Y:S01]  /*120a0*/  I2F.F64.U32 R14, R11 ;  /* 0x0000000b000e7312 */ /* 0x0002220000201800 */
[----:B------:R-:W-:Y:S01]  /*120b0*/  BSSY.RECONVERGENT B0, `(.L_x_319) ;  /* 0x0000041000007945 */ /* 0x000fe20003800200 */
[----:B------:R-:W2:Y:S04]  /*120c0*/  LDCU.128 UR20, c[0x3][0x490] ;  /* 0x00c09200ff1477ac */ /* 0x000ea80008000c00 */
[----:B------:R-:W3:Y:S01]  /*120d0*/  LDC.64 R80, c[0x3][0x3c0] ;  /* 0x00c0f000ff507b82 */ /* 0x000ee20000000a00 */
[----:B------:R-:W4:Y:S01]  /*120e0*/  LDCU.128 UR8, c[0x3][0x430] ;  /* 0x00c08600ff0877ac */ /* 0x000f220008000c00 */
[----:B------:R-:W3:Y:S01]  /*120f0*/  I2F.F64.U32 R12, R0 ;  /* 0x00000000000c7312 */ /* 0x000ee20000201800 */
[----:B-1----:R-:W-:Y:S01]  /*12100*/  IMAD.MOV.U32 R11, RZ, RZ, RZ ;  /* 0x000000ffff0b7224 */ /* 0x002fe200078e00ff */
[----:B------:R-:W1:Y:S04]  /*12110*/  LDCU.128 UR16, c[0x3][0x460] ;  /* 0x00c08c00ff1077ac */ /* 0x000e680008000c00 */
[----:B------:R-:W5:Y:S02]  /*12120*/  LDC.64 R84, c[0x3][0x418] ;  /* 0x00c10600ff547b82 */ /* 0x000f640000000a00 */
[----:B------:R-:W-:Y:S01]  /*12130*/  I2F.F64.U32 R16, R77 ;  /* 0x0000004d00107312 */ /* 0x000fe20000201800 */
[----:B0-----:R-:W-:-:S05]  /*12140*/  DFMA R14, R14, R82, UR6 ;  /* 0x000000060e0e7e2b */ /* 0x001fca0008000052 */
[----:B------:R-:W2:Y:S02]  /*12150*/  LDC.64 R88, c[0x3][0x480] ;  /* 0x00c12000ff587b82 */ /* 0x000ea40000000a00 */
[----:B------:R0:W5:Y:S01]  /*12160*/  I2F.F64.U32 R18, R76 ;  /* 0x0000004c00127312 */ /* 0x0001620000201800 */
[----:B---3--:R-:W-:-:S05]  /*12170*/  DFMA R12, R12, UR4, R80 ;  /* 0x000000040c0c7c2b */ /* 0x008fca0008000050 */
[----:B------:R-:W3:Y:S02]  /*12180*/  LDC.64 R82, c[0x3][0x3f0] ;  /* 0x00c0fc00ff527b82 */ /* 0x000ee40000000a00 */
[----:B------:R-:W4:Y:S01]  /*12190*/  I2F.F64.U32 R20, R75 ;  /* 0x0000004b00147312 */ /* 0x000f220000201800 */
[----:B------:R-:W5:Y:S05]  /*121a0*/  LDCU.128 UR4, c[0x3][0x400] ;  /* 0x00c08000ff0477ac */ /* 0x000f6a0008000c00 */
[----:B0-----:R-:W4:Y:S02]  /*121b0*/  LDC.64 R76, c[0x3][0x420] ;  /* 0x00c10800ff4c7b82 */ /* 0x001f240000000a00 */
[----:B------:R0:W-:Y:S06]  /*121c0*/  I2F.F64.U32 R56, R74 ;  /* 0x0000004a00387312 */ /* 0x0001ec0000201800 */
[----:B------:R-:W1:Y:S02]  /*121d0*/  LDC.64 R86, c[0x3][0x450] ;  /* 0x00c11400ff567b82 */ /* 0x000e640000000a00 */
[----:B------:R-:W1:Y:S01]  /*121e0*/  I2F.F64.U32 R66, R73 ;  /* 0x0000004900427312 */ /* 0x000e620000201800 */
[----:B-----5:R-:W-:-:S05]  /*121f0*/  DFMA R18, R18, R84, UR6 ;  /* 0x0000000612127e2b */ /* 0x020fca0008000054 */
[----:B0-----:R-:W0:Y:S02]  /*12200*/  LDC.64 R74, c[0x3][0x448] ;  /* 0x00c11200ff4a7b82 */ /* 0x001e240000000a00 */
[----:B------:R5:W-:Y:S01]  /*12210*/  I2F.F64.U32 R78, R72 ;  /* 0x00000048004e7312 */ /* 0x000be20000201800 */
[----:B---3--:R-:W-:-:S05]  /*12220*/  DFMA R16, R16, UR4, R82 ;  /* 0x0000000410107c2b */ /* 0x008fca0008000052 */
[----:B------:R-:W3:Y:S02]  /*12230*/  LDC.64 R90, c[0x3][0x4a8] ;  /* 0x00c12a00ff5a7b82 */ /* 0x000ee40000000a00 */
[----:B------:R-:W2:Y:S01]  /*12240*/  I2F.F64.U32 R80, R71 ;  /* 0x0000004700507312 */ /* 0x000ea20000201800 */
[----:B----4-:R-:W-:-:S05]  /*12250*/  DFMA R82, R20, UR8, R76 ;  /* 0x0000000814527c2b */ /* 0x010fca000800004c */
[----:B-----5:R-:W4:Y:S02]  /*12260*/  LDC.64 R72, c[0x3][0x478] ;  /* 0x00c11e00ff487b82 */ /* 0x020f240000000a00 */
[----:B------:R-:W3:Y:S01]  /*12270*/  I2F.F64.U32 R70, R70 ;  /* 0x0000004600467312 */ /* 0x000ee20000201800 */
[----:B-1----:R-:W-:Y:S02]  /*12280*/  DFMA R86, R66, UR16, R86 ;  /* 0x0000001042567c2b */ /* 0x002fe40008000056 */
[----:B--2---:R-:W-:Y:S02]  /*12290*/  DFMA R80, R80, UR20, R88 ;  /* 0x0000001450507c2b */ /* 0x004fe40008000058 */
[----:B0-----:R-:W-:Y:S02]  /*122a0*/  DFMA R84, R56, R74, UR10 ;  /* 0x0000000a38547e2b */ /* 0x001fe4000800004a */
[----:B---3--:R-:W-:Y:S02]  /*122b0*/  DFMA R88, R70, R90, UR22 ;  /* 0x0000001646587e2b */ /* 0x008fe4000800005a */
[----:B----4-:R-:W-:-:S11]  /*122c0*/  DFMA R78, R78, R72, UR18 ;  /* 0x000000124e4e7e2b */ /* 0x010fd60008000048 */
.L_x_320:
[C---:B------:R-:W-:Y:S01]  /*122d0*/  IMAD R0, R11.reuse, 0xc, RZ ;  /* 0x0000000c0b007824 */ /* 0x040fe200078e02ff */
[C---:B------:R-:W-:Y:S01]  /*122e0*/  ISETP.GE.U32.AND P0, PT, R11.reuse, 0x9, PT ;  /* 0x000000090b00780c */ /* 0x040fe20003f06070 */
[----:B------:R-:W-:-:S03]  /*122f0*/  VIADD R11, R11, 0x1 ;  /* 0x000000010b0b7836 */ /* 0x000fc60000000000 */
        /* <DEDUP_REMOVED lines=19> */
[----:B-1----:R-:W-:-:S08]  /*12430*/  DFMA R20, R86, R56, R20 ;  /* 0x000000385614722b */ /* 0x002fd00000000014 */
[----:B--2---:R-:W-:Y:S02]  /*12440*/  DFMA R66, R78, R66, R20 ;  /* 0x000000424e42722b */ /* 0x004fe40000000014 */
[----:B------:R-:W0:Y:S06]  /*12450*/  LDC.64 R20, c[0x0][0x3a8] ;  /* 0x0000ea00ff147b82 */ /* 0x000e2c0000000a00 */
[----:B---3--:R-:W-:-:S08]  /*12460*/  DFMA R66, R80, R70, R66 ;  /* 0x000000465042722b */ /* 0x008fd00000000042 */
[----:B----4-:R-:W-:-:S08]  /*12470*/  DFMA R66, R88, R72, R66 ;  /* 0x000000485842722b */ /* 0x010fd00000000042 */
[----:B-----5:R-:W-:Y:S02]  /*12480*/  DADD R66, R66, -R74 ;  /* 0x0000000042427229 */ /* 0x020fe4000000084a */
[----:B0-----:R-:W-:-:S08]  /*12490*/  DMUL R56, R76, R20 ;  /* 0x000000144c387228 */ /* 0x001fd00000000000 */
[----:B------:R-:W-:-:S14]  /*124a0*/  DSETP.LEU.AND P1, PT, |R66|, R56, PT ;  /* 0x000000384200722a */ /* 0x000fdc0003f2b200 */
[----:B------:R-:W-:Y:S05]  /*124b0*/  @!P0 BRA P1, `(.L_x_320) ;  /* 0xfffffffc00848947 */ /* 0x000fea000083ffff */
[----:B------:R-:W-:Y:S05]  /*124c0*/  BSYNC.RECONVERGENT B0 ;  /* 0x0000000000007941 */ /* 0x000fea0003800200 */
.L_x_319:
[----:B------:R-:W-:Y:S01]  /*124d0*/  IMAD.MOV.U32 R75, RZ, RZ, 0x58 ;  /* 0x00000058ff4b7424 */ /* 0x000fe200078e00ff */
[----:B------:R-:W-:Y:S01]  /*124e0*/  DSETP.GT.AND P6, PT, |R66|, R56, PT ;  /* 0x000000384200722a */ /* 0x000fe20003fc4200 */
[----:B------:R-:W0:Y:S08]  /*124f0*/  S2UR UR5, SR_CgaCtaId ;  /* 0x00000000000579c3 */ /* 0x000e300000008800 */
[----:B------:R-:W-:Y:S01]  /*12500*/  BAR.SYNC.DEFER_BLOCKING 0x0 ;  /* 0x0000000000007b1d */ /* 0x000fe20000010000 */
[C-C-:B------:R-:W-:Y:S01]  /*12510*/  IMAD R71, R64.reuse, 0x60, R75.reuse ;  /* 0x0000006040477824 */ /* 0x140fe200078e024b */
[----:B------:R-:W-:Y:S01]  /*12520*/  LOP3.LUT R64, R64, 0xfffffffb, RZ, 0xc0, !PT ;  /* 0xfffffffb40407812 */ /* 0x000fe200078ec0ff */
[----:B------:R-:W-:-:S02]  /*12530*/  IMAD R70, R63, 0x60, R75 ;  /* 0x000000603f467824 */ /* 0x000fc400078e024b */
[--C-:B------:R-:W-:Y:S01]  /*12540*/  IMAD R72, R62, 0x60, R75.reuse ;  /* 0x000000603e487824 */ /* 0x100fe200078e024b */
[----:B------:R-:W-:Y:S02]  /*12550*/  UMOV UR4, 0x400 ;  /* 0x0000040000047882 */ /* 0x000fe40000000000 */
[----:B------:R-:W1:Y:S01]  /*12560*/  LDC.64 R14, c[0x3][R71] ;  /* 0x00c00000470e7b82 */ /* 0x000e620000000a00 */
[--C-:B------:R-:W-:Y:S01]  /*12570*/  IMAD R73, R61, 0x60, R75.reuse ;  /* 0x000000603d497824 */ /* 0x100fe200078e024b */
[----:B------:R-:W-:Y:S01]  /*12580*/  BSSY.RECONVERGENT B0, `(.L_x_321) ;  /* 0x0000098000007945 */ /* 0x000fe20003800200 */
[--C-:B------:R-:W-:Y:S02]  /*12590*/  IMAD R74, R60, 0x60, R75.reuse ;  /* 0x000000603c4a7824 */ /* 0x100fe400078e024b */
[--C-:B------:R-:W-:Y:S02]  /*125a0*/  IMAD R62, R59, 0x60, R75.reuse ;  /* 0x000000603b3e7824 */ /* 0x100fe400078e024b */
[--C-:B------:R-:W-:Y:S01]  /*125b0*/  IMAD R58, R58, 0x60, R75.reuse ;  /* 0x000000603a3a7824 */ /* 0x100fe200078e024b */
[----:B------:R-:W2:Y:S01]  /*125c0*/  LDC.64 R12, c[0x3][R70] ;  /* 0x00c00000460c7b82 */ /* 0x000ea20000000a00 */
[----:B------:R-:W-:-:S02]  /*125d0*/  IMAD R10, R10, 0x60, R75 ;  /* 0x000000600a0a7824 */ /* 0x000fc400078e024b */
[----:B------:R-:W-:-:S05]  /*125e0*/  IMAD R69, R69, 0x60, R75 ;  /* 0x0000006045457824 */ /* 0x000fca00078e024b */
[----:B------:R-:W3:Y:S01]  /*125f0*/  LDC.64 R16, c[0x3][R72] ;  /* 0x00c0000048107b82 */ /* 0x000ee20000000a00 */
[----:B0-----:R-:W-:-:S07]  /*12600*/  ULEA UR4, UR5, UR4, 0x18 ;  /* 0x0000000405047291 */ /* 0x001fce000f8ec0ff */
[----:B------:R-:W0:Y:S08]  /*12610*/  LDC.64 R18, c[0x3][R73] ;  /* 0x00c0000049127b82 */ /* 0x000e300000000a00 */
[----:B------:R-:W4:Y:S08]  /*12620*/  LDC.64 R60, c[0x3][R74] ;  /* 0x00c000004a3c7b82 */ /* 0x000f300000000a00 */
[----:B------:R-:W5:Y:S08]  /*12630*/  LDC.64 R62, c[0x3][R62] ;  /* 0x00c000003e3e7b82 */ /* 0x000f700000000a00 */
[----:B------:R-:W5:Y:S01]  /*12640*/  LDC.64 R58, c[0x3][R58] ;  /* 0x00c000003a3a7b82 */ /* 0x000f620000000a00 */
[----:B-1----:R-:W-:-:S02]  /*12650*/  DMUL R14, R14, R20 ;  /* 0x000000140e0e7228 */ /* 0x002fc40000000000 */
[----:B--2---:R-:W-:-:S05]  /*12660*/  DMUL R12, R12, R20 ;  /* 0x000000140c0c7228 */ /* 0x004fca0000000000 */
[----:B------:R-:W1:Y:S01]  /*12670*/  LDC.64 R10, c[0x3][R10] ;  /* 0x00c000000a0a7b82 */ /* 0x000e620000000a00 */
[----:B------:R-:W-:Y:S02]  /*12680*/  DSETP.GT.AND P0, PT, |R32|, R14, PT ;  /* 0x0000000e2000722a */ /* 0x000fe40003f04200 */
[----:B------:R-:W-:-:S04]  /*12690*/  DSETP.GT.AND P1, PT, |R30|, R12, PT ;  /* 0x0000000c1e00722a */ /* 0x000fc80003f24200 */
[----:B------:R-:W-:Y:S01]  /*126a0*/  SEL R14, RZ, 0x1, P0 ;  /* 0x00000001ff0e7807 */ /* 0x000fe20000000000 */
[----:B------:R-:W-:Y:S02]  /*126b0*/  IMAD R12, R68, 0x60, R75 ;  /* 0x00000060440c7824 */ /* 0x000fe400078e024b */
[----:B------:R-:W-:Y:S01]  /*126c0*/  HFMA2 R30, -RZ, RZ, 0, 1.1920928955078125e-07 ;  /* 0x00000002ff1e7431 */ /* 0x000fe200000001ff */
[----:B---3--:R-:W-:-:S03]  /*126d0*/  DMUL R16, R16, R20 ;  /* 0x0000001410107228 */ /* 0x008fc60000000000 */
[----:B------:R-:W2:Y:S01]  /*126e0*/  LDC.64 R12, c[0x3][R12] ;  /* 0x00c000000c0c7b82 */ /* 0x000ea20000000a00 */
[----:B------:R-:W-:Y:S01]  /*126f0*/  @P0 IMAD.MOV R30, RZ, RZ, 0x1 ;  /* 0x00000001ff1e0424 */ /* 0x000fe200078e02ff */
[----:B0-----:R-:W-:-:S03]  /*12700*/  DMUL R18, R18, R20 ;  /* 0x0000001412127228 */ /* 0x001fc60000000000 */
[----:B------:R-:W-:Y:S01]  /*12710*/  DSETP.GT.AND P3, PT, |R28|, R16, PT ;  /* 0x000000101c00722a */ /* 0x000fe20003f64200 */
[----:B------:R-:W-:Y:S01]  /*12720*/  @P1 IMAD.MOV R30, RZ, RZ, R14 ;  /* 0x000000ffff1e1224 */ /* 0x000fe200078e020e */
[----:B------:R-:W-:Y:S01]  /*12730*/  @P1 LOP3.LUT R64, R64, 0x4, RZ, 0xfc, !PT ;  /* 0x0000000440401812 */ /* 0x000fe200078efcff */
[----:B------:R-:W0:Y:S01]  /*12740*/  LDC.64 R14, c[0x3][R69] ;  /* 0x00c00000450e7b82 */ /* 0x000e220000000a00 */
[-C--:B----4-:R-:W-:Y:S02]  /*12750*/  DMUL R60, R60, R20.reuse ;  /* 0x000000143c3c7228 */ /* 0x090fe40000000000 */
[----:B------:R-:W-:Y:S01]  /*12760*/  DSETP.GT.AND P2, PT, |R26|, R18, PT ;  /* 0x000000121a00722a */ /* 0x000fe20003f44200 */
[----:B------:R-:W-:Y:S02]  /*12770*/  LOP3.LUT R64, R64, 0xfffffffd, RZ, 0xc0, !PT ;  /* 0xfffffffd40407812 */ /* 0x000fe400078ec0ff */
[----:B------:R-:W-:Y:S01]  /*12780*/  IADD3 R16, PT, PT, R30, 0x1, RZ ;  /* 0x000000011e107810 */ /* 0x000fe20007ffe0ff */
[----:B-----5:R-:W-:-:S04]  /*12790*/  DMUL R62, R62, R20 ;  /* 0x000000143e3e7228 */ /* 0x020fc80000000000 */
[----:B------:R-:W-:Y:S01]  /*127a0*/  @P3 LOP3.LUT R64, R64, 0x2, RZ, 0xfc, !PT ;  /* 0x0000000240403812 */ /* 0x000fe200078efcff */
[----:B------:R-:W-:Y:S01]  /*127b0*/  DSETP.GT.AND P1, PT, |R24|, R60, PT ;  /* 0x0000003c1800722a */ /* 0x000fe20003f24200 */
[----:B------:R-:W-:Y:S01]  /*127c0*/  @P3 IMAD.MOV R16, RZ, RZ, R30 ;  /* 0x000000ffff103224 */ /* 0x000fe200078e021e */
[----:B------:R-:W3:Y:S01]  /*127d0*/  S2R R24, SR_TID.X ;  /* 0x0000000000187919 */ /* 0x000ee20000002100 */
[----:B------:R-:W-:Y:S01]  /*127e0*/  LOP3.LUT R64, R64, 0xfffffff7, RZ, 0xc0, !PT ;  /* 0xfffffff740407812 */ /* 0x000fe200078ec0ff */
[----:B------:R-:W-:Y:S01]  /*127f0*/  DMUL R58, R58, R20 ;  /* 0x000000143a3a7228 */ /* 0x000fe20000000000 */
[----:B------:R-:W-:Y:S02]  /*12800*/  VIADD R17, R16, 0x1 ;  /* 0x0000000110117836 */ /* 0x000fe40000000000 */
[----:B------:R-:W-:Y:S02]  /*12810*/  @P2 LOP3.LUT R64, R64, 0x8, RZ, 0xfc, !PT ;  /* 0x0000000840402812 */ /* 0x000fe400078efcff */
[----:B------:R-:W-:Y:S01]  /*12820*/  @P2 IADD3 R17, PT, PT, R16, RZ, RZ ;  /* 0x000000ff10112210 */ /* 0x000fe20007ffe0ff */
[----:B------:R-:W-:Y:S01]  /*12830*/  DSETP.GT.AND P2, PT, |R22|, R62, PT ;  /* 0x0000003e1600722a */ /* 0x000fe20003f44200 */
[----:B------:R-:W-:Y:S01]  /*12840*/  LOP3.LUT R64, R64, 0xffffffef, RZ, 0xc0, !PT ;  /* 0xffffffef40407812 */ /* 0x000fe200078ec0ff */
[----:B------:R-:W-:-:S02]  /*12850*/  DSETP.GT.AND P3, PT, |R8|, R58, PT ;  /* 0x0000003a0800722a */ /* 0x000fc40003f64200 */
[----:B------:R-:W-:Y:S01]  /*12860*/  VIADD R16, R17, 0x1 ;  /* 0x0000000111107836 */ /* 0x000fe20000000000 */
[----:B-1----:R-:W-:Y:S01]  /*12870*/  DMUL R10, R10, R20 ;  /* 0x000000140a0a7228 */ /* 0x002fe20000000000 */
[----:B------:R-:W-:-:S05]  /*12880*/  @P1 IMAD.MOV R16, RZ, RZ, R17 ;  /* 0x000000ffff101224 */ /* 0x000fca00078e0211 */
[----:B------:R-:W-:-:S03]  /*12890*/  IADD3 R8, PT, PT, R16, 0x1, RZ ;  /* 0x0000000110087810 */ /* 0x000fc60007ffe0ff */
[----:B------:R-:W-:Y:S02]  /*128a0*/  @P2 IMAD.MOV R8, RZ, RZ, R16 ;  /* 0x000000ffff082224 */ /* 0x000fe400078e0210 */
[----:B------:R-:W-:Y:S02]  /*128b0*/  @P3 LOP3.LUT R64, R64, 0x10, RZ, 0xfc, !PT ;  /* 0x0000001040403812 */ /* 0x000fe400078efcff */
[C---:B------:R-:W-:Y:S01]  /*128c0*/  VIADD R16, R8.reuse, 0x1 ;  /* 0x0000000108107836 */ /* 0x040fe20000000000 */
[-C--:B--2---:R-:W-:Y:S01]  /*128d0*/  DMUL R12, R12, R20.reuse ;  /* 0x000000140c0c7228 */ /* 0x084fe20000000000 */
[----:B------:R-:W-:Y:S01]  /*128e0*/  @P3 IADD3 R16, PT, PT, R8, RZ, RZ ;  /* 0x000000ff08103210 */ /* 0x000fe20007ffe0ff */
[----:B------:R-:W-:Y:S01]  /*128f0*/  DSETP.GT.AND P3, PT, |R6|, R10, PT ;  /* 0x0000000a0600722a */ /* 0x000fe20003f64200 */
[----:B------:R-:W-:Y:S02]  /*12900*/  LOP3.LUT R64, R64, 0xfffffffe, RZ, 0xc0, !PT ;  /* 0xfffffffe40407812 */ /* 0x000fe400078ec0ff */
[C---:B------:R-:W-:Y:S01]  /*12910*/  IADD3 R18, PT, PT, R16.reuse, 0x1, RZ ;  /* 0x0000000110127810 */ /* 0x040fe20007ffe0ff */
[----:B------:R-:W-:Y:S01]  /*12920*/  VIADD R8, R16, 0x1 ;  /* 0x0000000110087836 */ /* 0x000fe20000000000 */
[----:B0-----:R-:W-:-:S02]  /*12930*/  DMUL R14, R14, R20 ;  /* 0x000000140e0e7228 */ /* 0x001fc40000000000 */
[----:B------:R-:W-:-:S06]  /*12940*/  DSETP.GT.AND P4, PT, |R4|, R12, PT ;  /* 0x0000000c0400722a */ /* 0x000fcc0003f84200 */
[----:B------:R-:W-:Y:S01]  /*12950*/  DSETP.GT.AND P5, PT, |R2|, R14, PT ;  /* 0x0000000e0200722a */ /* 0x000fe20003fa4200 */
[--C-:B------:R-:W-:Y:S02]  /*12960*/  @P3 IMAD.MOV R8, RZ, RZ, R16.reuse ;  /* 0x000000ffff083224 */ /* 0x100fe400078e0210 */
[----:B------:R-:W-:-:S03]  /*12970*/  @P3 IMAD.MOV R18, RZ, RZ, R16 ;  /* 0x000000ffff123224 */ /* 0x000fc600078e0210 */
[----:B------:R-:W-:Y:S01]  /*12980*/  IADD3 R6, PT, PT, R8, 0x1, RZ ;  /* 0x0000000108067810 */ /* 0x000fe20007ffe0ff */
[C---:B------:R-:W-:Y:S01]  /*12990*/  VIADD R19, R18.reuse, 0x1 ;  /* 0x0000000112137836 */ /* 0x040fe20000000000 */
[----:B------:R-:W-:Y:S01]  /*129a0*/  @P4 IADD3 R19, PT, PT, R18, RZ, RZ ;  /* 0x000000ff12134210 */ /* 0x000fe20007ffe0ff */
[----:B------:R-:W-:Y:S02]  /*129b0*/  @P4 IMAD.MOV R6, RZ, RZ, R8 ;  /* 0x000000ffff064224 */ /* 0x000fe400078e0208 */
[----:B------:R-:W-:Y:S02]  /*129c0*/  IMAD R8, R0, 0x8, R75 ;  /* 0x0000000800087824 */ /* 0x000fe400078e024b */
[C---:B------:R-:W-:Y:S01]  /*129d0*/  VIADD R4, R6.reuse, 0x1 ;  /* 0x0000000106047836 */ /* 0x040fe20000000000 */
[----:B------:R-:W-:Y:S01]  /*129e0*/  @P5 IADD3 R4, PT, PT, R6, RZ, RZ ;  /* 0x000000ff06045210 */ /* 0x000fe20007ffe0ff */
[----:B------:R-:W-:Y:S02]  /*129f0*/  VIADD R22, R19, 0x1 ;  /* 0x0000000113167836 */ /* 0x000fe40000000000 */
[----:B------:R-:W-:-:S02]  /*12a00*/  @P5 IMAD.MOV R22, RZ, RZ, R19 ;  /* 0x000000ffff165224 */ /* 0x000fc400078e0213 */
[----:B------:R-:W-:Y:S02]  /*12a10*/  VIADD R2, R4, 0x1 ;  /* 0x0000000104027836 */ /* 0x000fe40000000000 */
[----:B------:R-:W-:Y:S01]  /*12a20*/  @P6 IMAD.MOV R2, RZ, RZ, R4 ;  /* 0x000000ffff026224 */ /* 0x000fe200078e0204 */
[----:B------:R-:W-:-:S04]  /*12a30*/  IADD3 R0, PT, PT, R22, 0x1, RZ ;  /* 0x0000000116007810 */ /* 0x000fc80007ffe0ff */
[----:B------:R-:W0:Y:S02]  /*12a40*/  SHFL.UP P6, R3, R2, 0x1, RZ ;  /* 0x0420000002037989 */ /* 0x000e2400000c00ff */
[----:B0-----:R-:W-:-:S05]  /*12a50*/  @P6 IADD3 R3, PT, PT, R3, R2, RZ ;  /* 0x0000000203036210 */ /* 0x001fca0007ffe0ff */
[----:B------:R-:W0:Y:S02]  /*12a60*/  SHFL.UP P6, R4, R3, 0x2, RZ ;  /* 0x0440000003047989 */ /* 0x000e2400000c00ff */
[----:B0-----:R-:W-:-:S05]  /*12a70*/  @P6 IMAD.IADD R4, R3, 0x1, R4 ;  /* 0x0000000103046824 */ /* 0x001fca00078e0204 */
[----:B------:R-:W0:Y:S02]  /*12a80*/  SHFL.UP P6, R5, R4, 0x4, RZ ;  /* 0x0480000004057989 */ /* 0x000e2400000c00ff */
[----:B0-----:R-:W-:-:S05]  /*12a90*/  @P6 IMAD.IADD R5, R4, 0x1, R5 ;  /* 0x0000000104056824 */ /* 0x001fca00078e0205 */
[----:B------:R-:W0:Y:S02]  /*12aa0*/  SHFL.UP P6, R6, R5, 0x8, RZ ;  /* 0x0500000005067989 */ /* 0x000e2400000c00ff */
[----:B0-----:R-:W-:-:S05]  /*12ab0*/  @P6 IADD3 R6, PT, PT, R5, R6, RZ ;  /* 0x0000000605066210 */ /* 0x001fca0007ffe0ff */
[----:B------:R-:W0:Y:S02]  /*12ac0*/  SHFL.UP P6, R7, R6, 0x10, RZ ;  /* 0x0600000006077989 */ /* 0x000e2400000c00ff */
[----:B0-----:R-:W-:Y:S01]  /*12ad0*/  @P6 IMAD.IADD R7, R6, 0x1, R7 ;  /* 0x0000000106076824 */ /* 0x001fe200078e0207 */
[----:B------:R-:W-:-:S13]  /*12ae0*/  ISETP.NE.AND P6, PT, R65, 0x1f, PT ;  /* 0x0000001f4100780c */ /* 0x000fda0003fc5270 */
[----:B---3--:R-:W-:-:S04]  /*12af0*/  @!P6 SHF.R.U32.HI R2, RZ, 0x3, R24 ;  /* 0x00000003ff02e819 */ /* 0x008fc80000011618 */
[----:B------:R-:W-:Y:S02]  /*12b00*/  @!P6 LOP3.LUT R4, R2, 0x7c, RZ, 0xc0, !PT ;  /* 0x0000007c0204e812 */ /* 0x000fe400078ec0ff */
[----:B------:R0:W1:Y:S03]  /*12b10*/  LDC.64 R2, c[0x3][R8] ;  /* 0x00c0000008027b82 */ /* 0x0000660000000a00 */
[----:B------:R-:W-:Y:S05]  /*12b20*/  @!P6 STS [R4+UR4], R7 ;  /* 0x000000070400e988 */ /* 0x000fea0008000804 */
[----:B------:R-:W-:Y:S06]  /*12b30*/  BAR.SYNC.DEFER_BLOCKING 0x0 ;  /* 0x0000000000007b1d */ /* 0x000fec0000010000 */
[----:B0-----:R-:W-:Y:S04]  /*12b40*/  LDS.128 R8, [UR4+0x10] ;  /* 0x00001004ff087984 */ /* 0x001fe80008000c00 */
[----:B------:R-:W-:Y:S01]  /*12b50*/  LDS.128 R12, [UR4+0x20] ;  /* 0x00002004ff0c7984 */ /* 0x000fe20008000c00 */
[----:B-1----:R-:W-:-:S08]  /*12b60*/  DMUL R2, R2, R20 ;  /* 0x0000001402027228 */ /* 0x002fd00000000000 */
[----:B------:R-:W-:Y:S01]  /*12b70*/  DSETP.GT.AND P6, PT, |R66|, R2, PT ;  /* 0x000000024200722a */ /* 0x000fe20003fc4200 */
[----:B------:R-:W-:-:S13]  /*12b80*/  SHF.R.U32.HI R2, RZ, 0x5, R24 ;  /* 0x00000005ff027819 */ /* 0x000fda0000011618 */
[----:B------:R-:W-:Y:S01]  /*12b90*/  @P6 IMAD.MOV R0, RZ, RZ, R22 ;  /* 0x000000ffff006224 */ /* 0x000fe200078e0216 */
[----:B------:R-:W-:Y:S02]  /*12ba0*/  @P6 LOP3.LUT R64, R64, 0x1, RZ, 0xfc, !PT ;  /* 0x0000000140406812 */ /* 0x000fe400078efcff */
[----:B------:R-:W-:Y:S01]  /*12bb0*/  ISETP.NE.AND P6, PT, R65, RZ, PT ;  /* 0x000000ff4100720c */ /* 0x000fe20003fc5270 */
[----:B------:R-:W-:Y:S02]  /*12bc0*/  IMAD.IADD R0, R7, 0x1, -R0 ;  /* 0x0000000107007824 */ /* 0x000fe400078e0a00 */
[----:B------:R-:W0:Y:S03]  /*12bd0*/  LDS.128 R4, [UR4] ;  /* 0x00000004ff047984 */ /* 0x000e260008000c00 */
[----:B------:R-:W-:Y:S02]  /*12be0*/  SEL R21, R0, RZ, P6 ;  /* 0x000000ff00157207 */ /* 0x000fe40003000000 */
[----:B------:R-:W-:-:S02]  /*12bf0*/  ISETP.NE.AND P6, PT, R2, 0x2, PT ;  /* 0x000000020200780c */ /* 0x000fc40003fc5270 */
[----:B0-----:R-:W-:-:S04]  /*12c00*/  IADD3 R3, PT, PT, R4, R5, RZ ;  /* 0x0000000504037210 */ /* 0x001fc80007ffe0ff */
[----:B------:R-:W-:Y:S01]  /*12c10*/  SEL R0, R3, R4, !P6 ;  /* 0x0000000403007207 */ /* 0x000fe20007000000 */
[----:B------:R-:W-:Y:S01]  /*12c20*/  IMAD.IADD R3, R6, 0x1, R3 ;  /* 0x0000000106037824 */ /* 0x000fe200078e0203 */
[----:B------:R-:W-:-:S04]  /*12c30*/  ISETP.NE.AND P6, PT, R2, 0x3, PT ;  /* 0x000000030200780c */ /* 0x000fc80003fc5270 */
[----:B------:R-:W-:Y:S01]  /*12c40*/  SEL R0, R3, R0, !P6 ;  /* 0x0000000003007207 */ /* 0x000fe20007000000 */
[----:B------:R-:W-:Y:S01]  /*12c50*/  IMAD.IADD R3, R7, 0x1, R3 ;  /* 0x0000000107037824 */ /* 0x000fe200078e0203 */
[----:B------:R-:W-:-:S04]  /*12c60*/  ISETP.NE.AND P6, PT, R2, 0x4, PT ;  /* 0x000000040200780c */ /* 0x000fc80003fc5270 */
[C---:B------:R-:W-:Y:S02]  /*12c70*/  SEL R0, R3.reuse, R0, !P6 ;  /* 0x0000000003007207 */ /* 0x040fe40007000000 */
[----:B------:R-:W-:Y:S02]  /*12c80*/  IADD3 R3, PT, PT, R3, R8, RZ ;  /* 0x0000000803037210 */ /* 0x000fe40007ffe0ff */
[----:B------:R-:W-:-:S04]  /*12c90*/  ISETP.NE.AND P6, PT, R2, 0x5, PT ;  /* 0x000000050200780c */ /* 0x000fc80003fc5270 */
[----:B------:R-:W-:Y:S01]  /*12ca0*/  SEL R0, R3, R0, !P6 ;  /* 0x0000000003007207 */ /* 0x000fe20007000000 */
[----:B------:R-:W-:Y:S01]  /*12cb0*/  IMAD.IADD R3, R9, 0x1, R3 ;  /* 0x0000000109037824 */ /* 0x000fe200078e0203 */
[----:B------:R-:W-:-:S04]  /*12cc0*/  ISETP.NE.AND P6, PT, R2, 0x6, PT ;  /* 0x000000060200780c */ /* 0x000fc80003fc5270 */
[----:B------:R-:W-:Y:S01]  /*12cd0*/  SEL R0, R3, R0, !P6 ;  /* 0x0000000003007207 */ /* 0x000fe20007000000 */
[----:B------:R-:W-:Y:S01]  /*12ce0*/  IMAD.IADD R3, R10, 0x1, R3 ;  /* 0x000000010a037824 */ /* 0x000fe200078e0203 */
[----:B------:R-:W-:-:S04]  /*12cf0*/  ISETP.NE.AND P6, PT, R2, 0x7, PT ;  /* 0x000000070200780c */ /* 0x000fc80003fc5270 */
[----:B------:R-:W-:Y:S02]  /*12d00*/  SEL R0, R3, R0, !P6 ;  /* 0x0000000003007207 */ /* 0x000fe40007000000 */
[----:B------:R-:W-:Y:S02]  /*12d10*/  IADD3 R3, PT, PT, R11, R3, RZ ;  /* 0x000000030b037210 */ /* 0x000fe40007ffe0ff */
[----:B------:R-:W-:-:S04]  /*12d20*/  ISETP.NE.AND P6, PT, R2, 0x8, PT ;  /* 0x000000080200780c */ /* 0x000fc80003fc5270 */
[C---:B------:R-:W-:Y:S01]  /*12d30*/  SEL R0, R3.reuse, R0, !P6 ;  /* 0x0000000003007207 */ /* 0x040fe20007000000 */
[----:B------:R-:W-:Y:S01]  /*12d40*/  IMAD.IADD R3, R3, 0x1, R12 ;  /* 0x0000000103037824 */ /* 0x000fe200078e020c */
[----:B------:R-:W-:-:S04]  /*12d50*/  ISETP.NE.AND P6, PT, R2, 0x9, PT ;  /* 0x000000090200780c */ /* 0x000fc80003fc5270 */
[----:B------:R-:W-:Y:S01]  /*12d60*/  SEL R0, R3, R0, !P6 ;  /* 0x0000000003007207 */ /* 0x000fe20007000000 */
[----:B------:R-:W-:Y:S01]  /*12d70*/  IMAD.IADD R3, R13, 0x1, R3 ;  /* 0x000000010d037824 */ /* 0x000fe200078e0203 */
[----:B------:R-:W-:-:S04]  /*12d80*/  ISETP.NE.AND P6, PT, R2, 0xa, PT ;  /* 0x0000000a0200780c */ /* 0x000fc80003fc5270 */
[----:B------:R-:W-:Y:S02]  /*12d90*/  SEL R0, R3, R0, !P6 ;  /* 0x0000000003007207 */ /* 0x000fe40007000000 */
[----:B------:R-:W-:Y:S02]  /*12da0*/  ISETP.NE.AND P6, PT, R2, 0xb, PT ;  /* 0x0000000b0200780c */ /* 0x000fe40003fc5270 */
[----:B------:R-:W-:-:S04]  /*12db0*/  IADD3 R2, PT, PT, R6, R5, R4 ;  /* 0x0000000506027210 */ /* 0x000fc80007ffe004 */
[----:B------:R-:W-:-:S04]  /*12dc0*/  IADD3 R2, PT, PT, R8, R2, R7 ;  /* 0x0000000208027210 */ /* 0x000fc80007ffe007 */
[----:B------:R-:W-:-:S03]  /*12dd0*/  IADD3 R2, PT, PT, R10, R2, R9 ;  /* 0x000000020a027210 */ /* 0x000fc60007ffe009 */
[----:B------:R-:W-:Y:S02]  /*12de0*/  @!P6 IADD3 R0, PT, PT, R14, R3, RZ ;  /* 0x000000030e00e210 */ /* 0x000fe40007ffe0ff */
[----:B------:R-:W-:Y:S02]  /*12df0*/  ISETP.GE.U32.AND P6, PT, R24, 0x20, PT ;  /* 0x000000201800780c */ /* 0x000fe40003fc6070 */
[----:B------:R-:W-:Y:S02]  /*12e00*/  IADD3 R2, PT, PT, R12, R2, R11 ;  /* 0x000000020c027210 */ /* 0x000fe40007ffe00b */
[----:B------:R-:W-:Y:S02]  /*12e10*/  SEL R0, R0, RZ, P6 ;  /* 0x000000ff00007207 */ /* 0x000fe40003000000 */
[----:B------:R-:W-:Y:S02]  /*12e20*/  ISETP.NE.AND P6, PT, R24, RZ, PT ;  /* 0x000000ff1800720c */ /* 0x000fe40003fc5270 */
[----:B------:R-:W-:Y:S01]  /*12e30*/  IADD3 R26, PT, PT, R14, R2, R13 ;  /* 0x000000020e1a7210 */ /* 0x000fe20007ffe00d */
[----:B------:R-:W-:-:S04]  /*12e40*/  IMAD.IADD R25, R0, 0x1, R21 ;  /* 0x0000000100197824 */ /* 0x000fc800078e0215 */
[----:B------:R-:W-:-:S06]  /*12e50*/  IMAD.IADD R29, R17, 0x1, R25 ;  /* 0x00000001111d7824 */ /* 0x000fcc00078e0219 */
[----:B------:R-:W-:Y:S05]  /*12e60*/  @P6 BRA `(.L_x_322) ;  /* 0x0000000000246947 */ /* 0x000fea0003800000 */
[----:B------:R-:W-:Y:S01]  /*12e70*/  IADD3 R0, PT, PT, R6, R5, R4 ;  /* 0x0000000506007210 */ /* 0x000fe20007ffe004 */
[----:B------:R-:W0:Y:S01]  /*12e80*/  LDC.64 R2, c[0x0][0x3a0] ;  /* 0x0000e800ff027b82 */ /* 0x000e220000000a00 */
[----:B------:R-:W-:Y:S02]  /*12e90*/  MOV R20, 0x65 ;  /* 0x0000006500147802 */ /* 0x000fe40000000f00 */
[----:B------:R-:W-:-:S04]  /*12ea0*/  IADD3 R0, PT, PT, R8, R0, R7 ;  /* 0x0000000008007210 */ /* 0x000fc80007ffe007 */
[----:B------:R-:W-:-:S04]  /*12eb0*/  IADD3 R0, PT, PT, R10, R0, R9 ;  /* 0x000000000a007210 */ /* 0x000fc80007ffe009 */
[----:B------:R-:W-:-:S04]  /*12ec0*/  IADD3 R0, PT, PT, R12, R0, R11 ;  /* 0x000000000c007210 */ /* 0x000fc80007ffe00b */
[----:B------:R-:W-:-:S05]  /*12ed0*/  IADD3 R0, PT, PT, R14, R0, R13 ;  /* 0x000000000e007210 */ /* 0x000fca0007ffe00d */
[----:B------:R-:W-:-:S05]  /*12ee0*/  IMAD.IADD R21, R15, 0x1, R0 ;  /* 0x000000010f157824 */ /* 0x000fca00078e0200 */
[----:B0-----:R0:W-:Y:S02]  /*12ef0*/  ST.E.64.STRONG.GPU desc[UR12][R2.64+0x100], R20 ;  /* 0x0001001402007985 */ /* 0x0011e4000c10fb0c */
.L_x_322:
[----:B------:R-:W-:Y:S05]  /*12f00*/  BSYNC.RECONVERGENT B0 ;  /* 0x0000000000007941 */ /* 0x000fea0003800200 */
.L_x_321:
[----:B------:R-:W-:Y:S01]  /*12f10*/  LOP3.LUT P6, RZ, R64, 0x2, RZ, 0xc0, !PT ;  /* 0x0000000240ff7812 */ /* 0x000fe200078cc0ff */
[----:B------:R-:W-:Y:S01]  /*12f20*/  IMAD.IADD R27, R30, 0x1, R25 ;  /* 0x000000011e1b7824 */ /* 0x000fe200078e0219 */
[----:B0-----:R-:W-:Y:S01]  /*12f30*/  IADD3 R21, PT, PT, R29, 0x1, RZ ;  /* 0x000000011d157810 */ /* 0x001fe20007ffe0ff */
[----:B------:R-:W-:Y:S01]  /*12f40*/  IMAD.IADD R26, R15, 0x1, R26 ;  /* 0x000000010f1a7824 */ /* 0x000fe200078e021a */
[C---:B------:R-:W-:Y:S01]  /*12f50*/  IADD3 R17, PT, PT, R25.reuse, 0x1, RZ ;  /* 0x0000000119117810 */ /* 0x040fe20007ffe0ff */
[C---:B------:R-:W-:Y:S01]  /*12f60*/  IMAD.IADD R57, R25.reuse, 0x1, R19 ;  /* 0x0000000119397824 */ /* 0x040fe200078e0213 */
[----:B------:R-:W-:Y:S01]  /*12f70*/  IADD3 R33, PT, PT, R25, R18, RZ ;  /* 0x0000001219217210 */ /* 0x000fe20007ffe0ff */
[----:B------:R-:W-:Y:S01]  /*12f80*/  VIADD R19, R27, 0x1 ;  /* 0x000000011b137836 */ /* 0x000fe20000000000 */
[----:B------:R-:W-:Y:S01]  /*12f90*/  IADD3 R59, PT, PT, R25, R22, RZ ;  /* 0x00000016193b7210 */ /* 0x000fe20007ffe0ff */
[----:B------:R-:W-:Y:S02]  /*12fa0*/  @P1 IMAD.MOV R21, RZ, RZ, R29 ;  /* 0x000000ffff151224 */ /* 0x000fe400078e021d */
[----:B------:R-:W-:-:S02]  /*12fb0*/  IMAD.IADD R31, R16, 0x1, R25 ;  /* 0x00000001101f7824 */ /* 0x000fc400078e0219 */
[----:B------:R-:W-:Y:S01]  /*12fc0*/  @P6 IMAD.MOV R19, RZ, RZ, R27 ;  /* 0x000000ffff136224 */ /* 0x000fe200078e021b */
[----:B------:R-:W-:Y:S01]  /*12fd0*/  ISETP.GT.AND P6, PT, R26, 0x180, PT ;  /* 0x000001801a00780c */ /* 0x000fe20003fc4270 */
[C---:B------:R-:W-:Y:S01]  /*12fe0*/  VIADD R23, R21.reuse, 0x1 ;  /* 0x0000000115177836 */ /* 0x040fe20000000000 */
[----:B------:R-:W-:Y:S01]  /*12ff0*/  @P2 IADD3 R23, PT, PT, R21, RZ, RZ ;  /* 0x000000ff15172210 */ /* 0x000fe20007ffe0ff */
[----:B------:R-:W-:-:S10]  /*13000*/  @P0 IMAD.MOV R17, RZ, RZ, R25 ;  /* 0x000000ffff110224 */ /* 0x000fd400078e0219 */
[----:B------:R-:W-:Y:S05]  /*13010*/  @P6 BRA `(.L_x_323) ;  /* 0x00000008007c6947 */ /* 0x000fea0003800000 */
[----:B------:R-:W0:Y:S01]  /*13020*/  LDCU.U8 UR6, c[0x0][0x3e8] ;  /* 0x00007d00ff0677ac */ /* 0x000e220008000000 */
[----:B------:R-:W-:Y:S04]  /*13030*/  BSSY.RECONVERGENT B0, `(.L_x_324) ;  /* 0x000000d000007945 */ /* 0x000fe80003800200 */
[----:B------:R-:W-:Y:S05]  /*13040*/  @P0 BRA `(.L_x_325) ;  /* 0x00000000002c0947 */ /* 0x000fea0003800000 */
[----:B0-----:R-:W-:Y:S01]  /*13050*/  UISETP.NE.AND UP0, UPT, UR6, URZ, UPT ;  /* 0x000000ff0600728c */ /* 0x001fe2000bf05270 */
[----:B------:R-:W-:-:S08]  /*13060*/  CS2R R2, SRZ ;  /* 0x0000000000027805 */ /* 0x000fd0000001ff00 */
[----:B------:R-:W-:Y:S05]  /*13070*/  BRA.U UP0, `(.L_x_326) ;  /* 0x0000000100087547 */ /* 0x000fea000b800000 */
[----:B------:R-:W0:Y:S02]  /*13080*/  LDC.64 R2, c[0x0][0x400] ;  /* 0x00010000ff027b82 */ /* 0x000e240000000a00 */
[----:B0-----:R-:W5:Y:S02]  /*13090*/  LDG.E.64 R2, desc[UR12][R2.64] ;  /* 0x0000000c02027981 */ /* 0x001f64000c1e1b00 */
.L_x_326:
[----:B------:R-:W0:Y:S01]  /*130a0*/  LDCU.64 UR4, c[0x0][0x390] ;  /* 0x00007200ff0477ac */ /* 0x000e220008000a00 */
[----:B-----5:R-:W-:-:S04]  /*130b0*/  IADD3 R0, P0, PT, R25, R2, RZ ;  /* 0x0000000219007210 */ /* 0x020fc80007f1e0ff */
[----:B------:R-:W-:Y:S02]  /*130c0*/  LEA.HI.X.SX32 R3, R25, R3, 0x1, P0 ;  /* 0x0000000319037211 */ /* 0x000fe400000f0eff */
[----:B0-----:R-:W-:-:S04]  /*130d0*/  LEA R2, P0, R0, UR4, 0x3 ;  /* 0x0000000400027c11 */ /* 0x001fc8000f8018ff */
[----:B------:R-:W-:-:S05]  /*130e0*/  LEA.HI.X R3, R0, UR5, R3, 0x3, P0 ;  /* 0x0000000500037c11 */ /* 0x000fca00080f1c03 */
[----:B------:R1:W-:Y:S04]  /*130f0*/  STG.E.64 desc[UR12][R2.64], R54 ;  /* 0x0000003602007986 */ /* 0x0003e8000c101b0c */
.L_x_325:
[----:B0-----:R-:W-:Y:S05]  /*13100*/  BSYNC.RECONVERGENT B0 ;  /* 0x0000000000007941 */ /* 0x001fea0003800200 */
.L_x_324:
[----:B------:R-:W-:Y:S01]  /*13110*/  LOP3.LUT P0, RZ, R64, 0x4, RZ, 0xc0, !PT ;  /* 0x0000000440ff7812 */ /* 0x000fe2000780c0ff */
[----:B------:R-:W-:-:S12]  /*13120*/  BSSY.RECONVERGENT B0, `(.L_x_327) ;  /* 0x000000d000007945 */ /* 0x000fd80003800200 */
[----:B------:R-:W-:Y:S05]  /*13130*/  @P0 BRA `(.L_x_328) ;  /* 0x00000000002c0947 */ /* 0x000fea0003800000 */
[----:B------:R-:W-:Y:S01]  /*13140*/  UISETP.NE.AND UP0, UPT, UR6, URZ, UPT ;  /* 0x000000ff0600728c */ /* 0x000fe2000bf05270 */
[----:B-1----:R-:W-:-:S08]  /*13150*/  CS2R R2, SRZ ;  /* 0x0000000000027805 */ /* 0x002fd0000001ff00 */
[----:B------:R-:W-:Y:S05]  /*13160*/  BRA.U UP0, `(.L_x_329) ;  /* 0x0000000100087547 */ /* 0x000fea000b800000 */
[----:B------:R-:W0:Y:S02]  /*13170*/  LDC.64 R2, c[0x0][0x400] ;  /* 0x00010000ff027b82 */ /* 0x000e240000000a00 */
[----:B0-----:R-:W5:Y:S02]  /*13180*/  LDG.E.64 R2, desc[UR12][R2.64] ;  /* 0x0000000c02027981 */ /* 0x001f64000c1e1b00 */
.L_x_329:
[----:B------:R-:W0:Y:S01]  /*13190*/  LDCU.64 UR4, c[0x0][0x390] ;  /* 0x00007200ff0477ac */ /* 0x000e220008000a00 */
[----:B-----5:R-:W-:-:S04]  /*131a0*/  IADD3 R0, P0, PT, R17, R2, RZ ;  /* 0x0000000211007210 */ /* 0x020fc80007f1e0ff */
[----:B------:R-:W-:Y:S02]  /*131b0*/  LEA.HI.X.SX32 R3, R17, R3, 0x1, P0 ;  /* 0x0000000311037211 */ /* 0x000fe400000f0eff */
[----:B0-----:R-:W-:-:S04]  /*131c0*/  LEA R2, P0, R0, UR4, 0x3 ;  /* 0x0000000400027c11 */ /* 0x001fc8000f8018ff */
[----:B------:R-:W-:-:S05]  /*131d0*/  LEA.HI.X R3, R0, UR5, R3, 0x3, P0 ;  /* 0x0000000500037c11 */ /* 0x000fca00080f1c03 */
[----:B------:R0:W-:Y:S04]  /*131e0*/  STG.E.64 desc[UR12][R2.64], R52 ;  /* 0x0000003402007986 */ /* 0x0001e8000c101b0c */
.L_x_328:
[----:B------:R-:W-:Y:S05]  /*131f0*/  BSYNC.RECONVERGENT B0 ;  /* 0x0000000000007941 */ /* 0x000fea0003800200 */
.L_x_327:
[----:B------:R-:W-:Y:S01]  /*13200*/  LOP3.LUT P0, RZ, R64, 0x2, RZ, 0xc0, !PT ;  /* 0x0000000240ff7812 */ /* 0x000fe2000780c0ff */
[----:B------:R-:W-:-:S12]  /*13210*/  BSSY.RECONVERGENT B0, `(.L_x_330) ;  /* 0x000000d000007945 */ /* 0x000fd80003800200 */
[----:B------:R-:W-:Y:S05]  /*13220*/  @P0 BRA `(.L_x_331) ;  /* 0x00000000002c0947 */ /* 0x000fea0003800000 */
[----:B------:R-:W-:Y:S01]  /*13230*/  UISETP.NE.AND UP0, UPT, UR6, URZ, UPT ;  /* 0x000000ff0600728c */ /* 0x000fe2000bf05270 */
[----:B01----:R-:W-:-:S08]  /*13240*/  CS2R R2, SRZ ;  /* 0x0000000000027805 */ /* 0x003fd0000001ff00 */
[----:B------:R-:W-:Y:S05]  /*13250*/  BRA.U UP0, `(.L_x_332) ;  /* 0x0000000100087547 */ /* 0x000fea000b800000 */
[----:B------:R-:W0:Y:S02]  /*13260*/  LDC.64 R2, c[0x0][0x400] ;  /* 0x00010000ff027b82 */ /* 0x000e240000000a00 */
[----:B0-----:R-:W5:Y:S02]  /*13270*/  LDG.E.64 R2, desc[UR12][R2.64] ;  /* 0x0000000c02027981 */ /* 0x001f64000c1e1b00 */
.L_x_332:
[----:B------:R-:W0:Y:S01]  /*13280*/  LDCU.64 UR4, c[0x0][0x390] ;  /* 0x00007200ff0477ac */ /* 0x000e220008000a00 */
[----:B-----5:R-:W-:-:S04]  /*13290*/  IADD3 R0, P0, PT, R27, R2, RZ ;  /* 0x000000021b007210 */ /* 0x020fc80007f1e0ff */
[----:B------:R-:W-:Y:S02]  /*132a0*/  LEA.HI.X.SX32 R3, R27, R3, 0x1, P0 ;  /* 0x000000031b037211 */ /* 0x000fe400000f0eff */
[----:B0-----:R-:W-:-:S04]  /*132b0*/  LEA R2, P0, R0, UR4, 0x3 ;  /* 0x0000000400027c11 */ /* 0x001fc8000f8018ff */
[----:B------:R-:W-:-:S05]  /*132c0*/  LEA.HI.X R3, R0, UR5, R3, 0x3, P0 ;  /* 0x0000000500037c11 */ /* 0x000fca00080f1c03 */
[----:B------:R2:W-:Y:S04]  /*132d0*/  STG.E.64 desc[UR12][R2.64], R50 ;  /* 0x0000003202007986 */ /* 0x0005e8000c101b0c */
.L_x_331:
[----:B------:R-:W-:Y:S05]  /*132e0*/  BSYNC.RECONVERGENT B0 ;  /* 0x0000000000007941 */ /* 0x000fea0003800200 */
.L_x_330:
[----:B------:R-:W-:Y:S01]  /*132f0*/  LOP3.LUT P0, RZ, R64, 0x8, RZ, 0xc0, !PT ;  /* 0x0000000840ff7812 */ /* 0x000fe2000780c0ff */
[----:B------:R-:W-:-:S12]  /*13300*/  BSSY.RECONVERGENT B0, `(.L_x_333) ;  /* 0x000000d000007945 */ /* 0x000fd80003800200 */
[----:B------:R-:W-:Y:S05]  /*13310*/  @P0 BRA `(.L_x_334) ;  /* 0x00000000002c0947 */ /* 0x000fea0003800000 */
[----:B------:R-:W-:Y:S01]  /*13320*/  UISETP.NE.AND UP0, UPT, UR6, URZ, UPT ;  /* 0x000000ff0600728c */ /* 0x000fe2000bf05270 */
[----:B012---:R-:W-:-:S08]  /*13330*/  CS2R R2, SRZ ;  /* 0x0000000000027805 */ /* 0x007fd0000001ff00 */
[----:B------:R-:W-:Y:S05]  /*13340*/  BRA.U UP0, `(.L_x_335) ;  /* 0x0000000100087547 */ /* 0x000fea000b800000 */
[----:B------:R-:W0:Y:S02]  /*13350*/  LDC.64 R2, c[0x0][0x400] ;  /* 0x00010000ff027b82 */ /* 0x000e240000000a00 */
[----:B0-----:R-:W5:Y:S02]  /*13360*/  LDG.E.64 R2, desc[UR12][R2.64] ;  /* 0x0000000c02027981 */ /* 0x001f64000c1e1b00 */
.L_x_335:
[----:B------:R-:W0:Y:S01]  /*13370*/  LDCU.64 UR4, c[0x0][0x390] ;  /* 0x00007200ff0477ac */ /* 0x000e220008000a00 */
[----:B-----5:R-:W-:-:S04]  /*13380*/  IADD3 R0, P0, PT, R19, R2, RZ ;  /* 0x0000000213007210 */ /* 0x020fc80007f1e0ff */
[----:B------:R-:W-:Y:S02]  /*13390*/  LEA.HI.X.SX32 R3, R19, R3, 0x1, P0 ;  /* 0x0000000313037211 */ /* 0x000fe400000f0eff */
[----:B0-----:R-:W-:-:S04]  /*133a0*/  LEA R2, P0, R0, UR4, 0x3 ;  /* 0x0000000400027c11 */ /* 0x001fc8000f8018ff */
[----:B------:R-:W-:-:S05]  /*133b0*/  LEA.HI.X R3, R0, UR5, R3, 0x3, P0 ;  /* 0x0000000500037c11 */ /* 0x000fca00080f1c03 */
[----:B------:R3:W-:Y:S04]  /*133c0*/  STG.E.64 desc[UR12][R2.64], R48 ;  /* 0x0000003002007986 */ /* 0x0007e8000c101b0c */
.L_x_334:
[----:B------:R-:W-:Y:S05]  /*133d0*/  BSYNC.RECONVERGENT B0 ;  /* 0x0000000000007941 */ /* 0x000fea0003800200 */
.L_x_333:
[----:B------:R-:W-:Y:S04]  /*133e0*/  BSSY.RECONVERGENT B0, `(.L_x_336) ;  /* 0x000000d000007945 */ /* 0x000fe80003800200 */
[----:B------:R-:W-:Y:S05]  /*133f0*/  @P1 BRA `(.L_x_337) ;  /* 0x00000000002c1947 */ /* 0x000fea0003800000 */
[----:B------:R-:W-:Y:S01]  /*13400*/  UISETP.NE.AND UP0, UPT, UR6, URZ, UPT ;  /* 0x000000ff0600728c */ /* 0x000fe2000bf05270 */
[----:B0123--:R-:W-:Y:S01]  /*13410*/  CS2R R2, SRZ ;  /* 0x0000000000027805 */ /* 0x00ffe2000001ff00 */
[----:B------:R-:W0:Y:S07]  /*13420*/  LDCU.64 UR4, c[0x0][0x390] ;  /* 0x00007200ff0477ac */ /* 0x000e2e0008000a00 */
[----:B------:R-:W-:Y:S05]  /*13430*/  BRA.U UP0, `(.L_x_338) ;  /* 0x0000000100087547 */ /* 0x000fea000b800000 */
[----:B------:R-:W1:Y:S02]  /*13440*/  LDC.64 R2, c[0x0][0x400] ;  /* 0x00010000ff027b82 */ /* 0x000e640000000a00 */
[----:B-1----:R-:W5:Y:S02]  /*13450*/  LDG.E.64 R2, desc[UR12][R2.64] ;  /* 0x0000000c02027981 */ /* 0x002f64000c1e1b00 */
.L_x_338:
[----:B-----5:R-:W-:-:S04]  /*13460*/  IADD3 R0, P0, PT, R29, R2, RZ ;  /* 0x000000021d007210 */ /* 0x020fc80007f1e0ff */
[----:B------:R-:W-:Y:S02]  /*13470*/  LEA.HI.X.SX32 R3, R29, R3, 0x1, P0 ;  /* 0x000000031d037211 */ /* 0x000fe400000f0eff */
[----:B0-----:R-:W-:-:S04]  /*13480*/  LEA R2, P0, R0, UR4, 0x3 ;  /* 0x0000000400027c11 */ /* 0x001fc8000f8018ff */
[----:B------:R-:W-:-:S05]  /*13490*/  LEA.HI.X R3, R0, UR5, R3, 0x3, P0 ;  /* 0x0000000500037c11 */ /* 0x000fca00080f1c03 */
[----:B------:R4:W-:Y:S04]  /*134a0*/  STG.E.64 desc[UR12][R2.64], R46 ;  /* 0x0000002e02007986 */ /* 0x0009e8000c101b0c */
.L_x_337:
[----:B------:R-:W-:Y:S05]  /*134b0*/  BSYNC.RECONVERGENT B0 ;  /* 0x0000000000007941 */ /* 0x000fea0003800200 */
.L_x_336:
[----:B------:R-:W-:Y:S04]  /*134c0*/  BSSY.RECONVERGENT B0, `(.L_x_339) ;  /* 0x000000d000007945 */ /* 0x000fe80003800200 */
[----:B------:R-:W-:Y:S05]  /*134d0*/  @P2 BRA `(.L_x_340) ;  /* 0x00000000002c2947 */ /* 0x000fea0003800000 */
[----:B------:R-:W-:Y:S01]  /*134e0*/  UISETP.NE.AND UP0, UPT, UR6, URZ, UPT ;  /* 0x000000ff0600728c */ /* 0x000fe2000bf05270 */
[----:B01234-:R-:W-:Y:S01]  /*134f0*/  CS2R R2, SRZ ;  /* 0x0000000000027805 */ /* 0x01ffe2000001ff00 */
[----:B------:R-:W0:Y:S07]  /*13500*/  LDCU.64 UR4, c[0x0][0x390] ;  /* 0x00007200ff0477ac */ /* 0x000e2e0008000a00 */
[----:B------:R-:W-:Y:S05]  /*13510*/  BRA.U UP0, `(.L_x_341) ;  /* 0x0000000100087547 */ /* 0x000fea000b800000 */
[----:B------:R-:W1:Y:S02]  /*13520*/  LDC.64 R2, c[0x0][0x400] ;  /* 0x00010000ff027b82 */ /* 0x000e640000000a00 */
[----:B-1----:R-:W5:Y:S02]  /*13530*/  LDG.E.64 R2, desc[UR12][R2.64] ;  /* 0x0000000c02027981 */ /* 0x002f64000c1e1b00 */
.L_x_341:
[----:B-----5:R-:W-:-:S04]  /*13540*/  IADD3 R0, P0, PT, R21, R2, RZ ;  /* 0x0000000215007210 */ /* 0x020fc80007f1e0ff */
[----:B------:R-:W-:Y:S02]  /*13550*/  LEA.HI.X.SX32 R3, R21, R3, 0x1, P0 ;  /* 0x0000000315037211 */ /* 0x000fe400000f0eff */
[----:B0-----:R-:W-:-:S04]  /*13560*/  LEA R2, P0, R0, UR4, 0x3 ;  /* 0x0000000400027c11 */ /* 0x001fc8000f8018ff */
[----:B------:R-:W-:-:S05]  /*13570*/  LEA.HI.X R3, R0, UR5, R3, 0x3, P0 ;  /* 0x0000000500037c11 */ /* 0x000fca00080f1c03 */
[----:B------:R0:W-:Y:S04]  /*13580*/  STG.E.64 desc[UR12][R2.64], R44 ;  /* 0x0000002c02007986 */ /* 0x0001e8000c101b0c */
.L_x_340:
[----:B------:R-:W-:Y:S05]  /*13590*/  BSYNC.RECONVERGENT B0 ;  /* 0x0000000000007941 */ /* 0x000fea0003800200 */
.L_x_339:
[----:B------:R-:W-:Y:S01]  /*135a0*/  LOP3.LUT P0, RZ, R64, 0x10, RZ, 0xc0, !PT ;  /* 0x0000001040ff7812 */ /* 0x000fe2000780c0ff */
[----:B------:R-:W-:-:S12]  /*135b0*/  BSSY.RECONVERGENT B0, `(.L_x_342) ;  /* 0x000000d000007945 */ /* 0x000fd80003800200 */
[----:B------:R-:W-:Y:S05]  /*135c0*/  @P0 BRA `(.L_x_343) ;  /* 0x00000000002c0947 */ /* 0x000fea0003800000 */
[----:B------:R-:W-:Y:S01]  /*135d0*/  UISETP.NE.AND UP0, UPT, UR6, URZ, UPT ;  /* 0x000000ff0600728c */ /* 0x000fe2000bf05270 */
[----:B01234-:R-:W-:Y:S01]  /*135e0*/  CS2R R2, SRZ ;  /* 0x0000000000027805 */ /* 0x01ffe2000001ff00 */
[----:B------:R-:W0:Y:S07]  /*135f0*/  LDCU.64 UR4, c[0x0][0x390] ;  /* 0x00007200ff0477ac */ /* 0x000e2e0008000a00 */
[----:B------:R-:W-:Y:S05]  /*13600*/  BRA.U UP0, `(.L_x_344) ;  /* 0x0000000100087547 */ /* 0x000fea000b800000 */
[----:B------:R-:W1:Y:S02]  /*13610*/  LDC.64 R2, c[0x0][0x400] ;  /* 0x00010000ff027b82 */ /* 0x000e640000000a00 */
[----:B-1----:R-:W5:Y:S02]  /*13620*/  LDG.E.64 R2, desc[UR12][R2.64] ;  /* 0x0000000c02027981 */ /* 0x002f64000c1e1b00 */
.L_x_344:
[----:B-----5:R-:W-:-:S04]  /*13630*/  IADD3 R0, P0, PT, R23, R2, RZ ;  /* 0x0000000217007210 */ /* 0x020fc80007f1e0ff */
[----:B------:R-:W-:Y:S02]  /*13640*/  LEA.HI.X.SX32 R3, R23, R3, 0x1, P0 ;  /* 0x0000000317037211 */ /* 0x000fe400000f0eff */
[----:B0-----:R-:W-:-:S04]  /*13650*/  LEA R2, P0, R0, UR4, 0x3 ;  /* 0x0000000400027c11 */ /* 0x001fc8000f8018ff */
[----:B------:R-:W-:-:S05]  /*13660*/  LEA.HI.X R3, R0, UR5, R3, 0x3, P0 ;  /* 0x0000000500037c11 */ /* 0x000fca00080f1c03 */
[----:B------:R0:W-:Y:S04]  /*13670*/  STG.E.64 desc[UR12][R2.64], R42 ;  /* 0x0000002a02007986 */ /* 0x0001e8000c101b0c */
.L_x_343:
[----:B------:R-:W-:Y:S05]  /*13680*/  BSYNC.RECONVERGENT B0 ;  /* 0x0000000000007941 */ /* 0x000fea0003800200 */
.L_x_342:
        /* <DEDUP_REMOVED lines=8> */
.L_x_347:
[----:B-----5:R-:W-:-:S04]  /*13710*/  IADD3 R0, P0, PT, R31, R2, RZ ;  /* 0x000000021f007210 */ /* 0x020fc80007f1e0ff */
[----:B------:R-:W-:Y:S02]  /*13720*/  LEA.HI.X.SX32 R3, R31, R3, 0x1, P0 ;  /* 0x000000031f037211 */ /* 0x000fe400000f0eff */
[----:B0-----:R-:W-:-:S04]  /*13730*/  LEA R2, P0, R0, UR4, 0x3 ;  /* 0x0000000400027c11 */ /* 0x001fc8000f8018ff */
[----:B------:R-:W-:-:S05]  /*13740*/  LEA.HI.X R3, R0, UR5, R3, 0x3, P0 ;  /* 0x0000000500037c11 */ /* 0x000fca00080f1c03 */
[----:B------:R0:W-:Y:S04]  /*13750*/  STG.E.64 desc[UR12][R2.64], R40 ;  /* 0x0000002802007986 */ /* 0x0001e8000c101b0c */
.L_x_346:
[----:B------:R-:W-:Y:S05]  /*13760*/  BSYNC.RECONVERGENT B0 ;  /* 0x0000000000007941 */ /* 0x000fea0003800200 */
.L_x_345:
        /* <DEDUP_REMOVED lines=8> */
.L_x_350:
[----:B-----5:R-:W-:-:S04]  /*137f0*/  IADD3 R0, P0, PT, R33, R2, RZ ;  /* 0x0000000221007210 */ /* 0x020fc80007f1e0ff */
[----:B------:R-:W-:Y:S02]  /*13800*/  LEA.HI.X.SX32 R3, R33, R3, 0x1, P0 ;  /* 0x0000000321037211 */ /* 0x000fe400000f0eff */
[----:B0-----:R-:W-:-:S04]  /*13810*/  LEA R2, P0, R0, UR4, 0x3 ;  /* 0x0000000400027c11 */ /* 0x001fc8000f8018ff */
[----:B------:R-:W-:-:S05]  /*13820*/  LEA.HI.X R3, R0, UR5, R3, 0x3, P0 ;  /* 0x0000000500037c11 */ /* 0x000fca00080f1c03 */
[----:B------:R0:W-:Y:S04]  /*13830*/  STG.E.64 desc[UR12][R2.64], R38 ;  /* 0x0000002602007986 */ /* 0x0001e8000c101b0c */
.L_x_349:
[----:B------:R-:W-:Y:S05]  /*13840*/  BSYNC.RECONVERGENT B0 ;  /* 0x0000000000007941 */ /* 0x000fea0003800200 */
.L_x_348:
        /* <DEDUP_REMOVED lines=8> */
.L_x_353:
[----:B-----5:R-:W-:-:S04]  /*138d0*/  IADD3 R0, P0, PT, R57, R2, RZ ;  /* 0x0000000239007210 */ /* 0x020fc80007f1e0ff */
[----:B------:R-:W-:Y:S02]  /*138e0*/  LEA.HI.X.SX32 R3, R57, R3, 0x1, P0 ;  /* 0x0000000339037211 */ /* 0x000fe400000f0eff */
[----:B0-----:R-:W-:-:S04]  /*138f0*/  LEA R2, P0, R0, UR4, 0x3 ;  /* 0x0000000400027c11 */ /* 0x001fc8000f8018ff */
[----:B------:R-:W-:-:S05]  /*13900*/  LEA.HI.X R3, R0, UR5, R3, 0x3, P0 ;  /* 0x0000000500037c11 */ /* 0x000fca00080f1c03 */
[----:B------:R0:W-:Y:S04]  /*13910*/  STG.E.64 desc[UR12][R2.64], R36 ;  /* 0x0000002402007986 */ /* 0x0001e8000c101b0c */
.L_x_352:
[----:B------:R-:W-:Y:S05]  /*13920*/  BSYNC.RECONVERGENT B0 ;  /* 0x0000000000007941 */ /* 0x000fea0003800200 */
.L_x_351:
[----:B------:R-:W-:-:S13]  /*13930*/  LOP3.LUT P0, RZ, R64, 0x1, RZ, 0xc0, !PT ;  /* 0x0000000140ff7812 */ /* 0x000fda000780c0ff */
[----:B------:R-:W-:Y:S05]  /*13940*/  @P0 EXIT ;  /* 0x000000000000094d */ /* 0x000fea0003800000 */
[----:B------:R-:W-:Y:S01]  /*13950*/  UISETP.NE.AND UP0, UPT, UR6, URZ, UPT ;  /* 0x000000ff0600728c */ /* 0x000fe2000bf05270 */
[----:B01234-:R-:W-:-:S08]  /*13960*/  CS2R R2, SRZ ;  /* 0x0000000000027805 */ /* 0x01ffd0000001ff00 */
[----:B------:R-:W-:Y:S05]  /*13970*/  BRA.U UP0, `(.L_x_354) ;  /* 0x0000000100087547 */ /* 0x000fea000b800000 */
[----:B------:R-:W0:Y:S02]  /*13980*/  LDC.64 R2, c[0x0][0x400] ;  /* 0x00010000ff027b82 */ /* 0x000e240000000a00 */
[----:B0-----:R-:W5:Y:S02]  /*13990*/  LDG.E.64 R2, desc[UR12][R2.64] ;  /* 0x0000000c02027981 */ /* 0x001f64000c1e1b00 */
.L_x_354:
[----:B------:R-:W0:Y:S01]  /*139a0*/  LDCU.64 UR4, c[0x0][0x390] ;  /* 0x00007200ff0477ac */ /* 0x000e220008000a00 */
[----:B-----5:R-:W-:-:S04]  /*139b0*/  IADD3 R0, P0, PT, R59, R2, RZ ;  /* 0x000000023b007210 */ /* 0x020fc80007f1e0ff */
[----:B------:R-:W-:Y:S02]  /*139c0*/  LEA.HI.X.SX32 R3, R59, R3, 0x1, P0 ;  /* 0x000000033b037211 */ /* 0x000fe400000f0eff */
[----:B0-----:R-:W-:-:S04]  /*139d0*/  LEA R2, P0, R0, UR4, 0x3 ;  /* 0x0000000400027c11 */ /* 0x001fc8000f8018ff */
[----:B------:R-:W-:-:S05]  /*139e0*/  LEA.HI.X R3, R0, UR5, R3, 0x3, P0 ;  /* 0x0000000500037c11 */ /* 0x000fca00080f1c03 */
[----:B------:R-:W-:Y:S01]  /*139f0*/  STG.E.64 desc[UR12][R2.64], R34 ;  /* 0x0000002202007986 */ /* 0x000fe2000c101b0c */
[----:B------:R-:W-:Y:S05]  /*13a00*/  EXIT ;  /* 0x000000000000794d */ /* 0x000fea0003800000 */
.L_x_323:
[----:B------:R-:W-:Y:S01]  /*13a10*/  BAR.SYNC.DEFER_BLOCKING 0x0 ;  /* 0x0000000000007b1d */ /* 0x000fe20000010000 */
[----:B------:R-:W-:Y:S02]  /*13a20*/  P2R R0, PR, RZ, 0x8 ;  /* 0x00000008ff007803 */ /* 0x000fe40000000000 */
[C---:B------:R-:W-:Y:S02]  /*13a30*/  LOP3.LUT P3, RZ, R64.reuse, 0x4, RZ, 0xc0, !PT ;  /* 0x0000000440ff7812 */ /* 0x040fe4000786c0ff */
[----:B------:R-:W-:Y:S02]  /*13a40*/  P2R R2, PR, RZ, 0x10 ;  /* 0x00000010ff027803 */ /* 0x000fe40000000000 */
[C---:B------:R-:W-:Y:S02]  /*13a50*/  LOP3.LUT P4, RZ, R64.reuse, 0x2, RZ, 0xc0, !PT ;  /* 0x0000000240ff7812 */ /* 0x040fe4000788c0ff */
[----:B------:R-:W-:Y:S02]  /*13a60*/  P2R R16, PR, RZ, 0x20 ;  /* 0x00000020ff107803 */ /* 0x000fe40000000000 */
[----:B------:R-:W-:-:S02]  /*13a70*/  LOP3.LUT P5, RZ, R64, 0x8, RZ, 0xc0, !PT ;  /* 0x0000000840ff7812 */ /* 0x000fc400078ac0ff */
[----:B------:R-:W-:Y:S02]  /*13a80*/  @!P0 LEA R3, R25, UR4, 0x3 ;  /* 0x0000000419038c11 */ /* 0x000fe4000f8e18ff */
[----:B------:R-:W-:Y:S02]  /*13a90*/  LOP3.LUT P6, RZ, R64, 0x1, RZ, 0xc0, !PT ;  /* 0x0000000140ff7812 */ /* 0x000fe400078cc0ff */
[----:B------:R-:W-:Y:S02]  /*13aa0*/  @!P3 LEA R17, R17, UR4, 0x3 ;  /* 0x000000041111bc11 */ /* 0x000fe4000f8e18ff */
[----:B------:R-:W-:Y:S02]  /*13ab0*/  @!P2 LEA R21, R21, UR4, 0x3 ;  /* 0x000000041515ac11 */ /* 0x000fe4000f8e18ff */
[----:B------:R-:W-:Y:S02]  /*13ac0*/  @!P4 LEA R25, R27, UR4, 0x3 ;  /* 0x000000041b19cc11 */ /* 0x000fe4000f8e18ff */
[----:B------:R-:W-:Y:S01]  /*13ad0*/  @!P1 LEA R27, R29, UR4, 0x3 ;  /* 0x000000041d1b9c11 */ /* 0x000fe2000f8e18ff */
[----:B------:R0:W-:Y:S01]  /*13ae0*/  @!P0 STS.64 [R3], R54 ;  /* 0x0000003603008388 */ /* 0x0001e20000000a00 */
[----:B------:R-:W-:-:S02]  /*13af0*/  @!P5 LEA R19, R19, UR4, 0x3 ;  /* 0x000000041313dc11 */ /* 0x000fc4000f8e18ff */
[----:B------:R-:W-:Y:S01]  /*13b00*/  LOP3.LUT P0, RZ, R64, 0x10, RZ, 0xc0, !PT ;  /* 0x0000001040ff7812 */ /* 0x000fe2000780c0ff */
[----:B------:R1:W-:Y:S01]  /*13b10*/  @!P3 STS.64 [R17], R52 ;  /* 0x000000341100b388 */ /* 0x0003e20000000a00 */
[----:B------:R-:W-:-:S03]  /*13b20*/  ISETP.NE.AND P3, PT, R0, RZ, PT ;  /* 0x000000ff0000720c */ /* 0x000fc60003f65270 */
[----:B------:R2:W-:Y:S01]  /*13b30*/  @!P4 STS.64 [R25], R50 ;  /* 0x000000321900c388 */ /* 0x0005e20000000a00 */
[----:B------:R-:W-:-:S03]  /*13b40*/  ISETP.NE.AND P4, PT, R2, RZ, PT ;  /* 0x000000ff0200720c */ /* 0x000fc60003f85270 */
[----:B------:R3:W-:Y:S01]  /*13b50*/  @!P5 STS.64 [R19], R48 ;  /* 0x000000301300d388 */ /* 0x0007e20000000a00 */
[----:B------:R-:W-:-:S03]  /*13b60*/  ISETP.NE.AND P5, PT, R16, RZ, PT ;  /* 0x000000ff1000720c */ /* 0x000fc60003fa5270 */
[----:B------:R3:W-:Y:S01]  /*13b70*/  @!P1 STS.64 [R27], R46 ;  /* 0x0000002e1b009388 */ /* 0x0007e20000000a00 */
[----:B------:R-:W-:Y:S02]  /*13b80*/  LOP3.LUT P1, RZ, R64, 0x10, RZ, 0xc0, !PT ;  /* 0x0000001040ff7812 */ /* 0x000fe4000782c0ff */
[----:B------:R-:W-:Y:S01]  /*13b90*/  @!P0 LEA R23, R23, UR4, 0x3 ;  /* 0x0000000417178c11 */ /* 0x000fe2000f8e18ff */
[----:B------:R3:W-:Y:S01]  /*13ba0*/  @!P2 STS.64 [R21], R44 ;  /* 0x0000002c1500a388 */ /* 0x0007e20000000a00 */
[----:B0-----:R-:W-:Y:S02]  /*13bb0*/  @!P3 LEA R3, R31, UR4, 0x3 ;  /* 0x000000041f03bc11 */ /* 0x001fe4000f8e18ff */
[----:B-1----:R-:W-:Y:S02]  /*13bc0*/  @!P4 LEA R17, R33, UR4, 0x3 ;  /* 0x000000042111cc11 */ /* 0x002fe4000f8e18ff */
[----:B--2---:R-:W-:Y:S02]  /*13bd0*/  @!P6 LEA R25, R59, UR4, 0x3 ;  /* 0x000000043b19ec11 */ /* 0x004fe4000f8e18ff */
[----:B------:R-:W-:-:S02]  /*13be0*/  @!P5 LEA R29, R57, UR4, 0x3 ;  /* 0x00000004391ddc11 */ /* 0x000fc4000f8e18ff */
[----:B------:R-:W-:Y:S01]  /*13bf0*/  ISETP.GE.U32.AND P0, PT, R24, R26, PT ;  /* 0x0000001a1800720c */ /* 0x000fe20003f06070 */
[----:B------:R3:W-:Y:S04]  /*13c00*/  @!P1 STS.64 [R23], R42 ;  /* 0x0000002a17009388 */ /* 0x0007e80000000a00 */
[----:B------:R3:W-:Y:S04]  /*13c10*/  @!P3 STS.64 [R3], R40 ;  /* 0x000000280300b388 */ /* 0x0007e80000000a00 */
[----:B------:R3:W-:Y:S04]  /*13c20*/  @!P4 STS.64 [R17], R38 ;  /* 0x000000261100c388 */ /* 0x0007e80000000a00 */
[----:B------:R3:W-:Y:S04]  /*13c30*/  @!P5 STS.64 [R29], R36 ;  /* 0x000000241d00d388 */ /* 0x0007e80000000a00 */
[----:B------:R3:W-:Y:S01]  /*13c40*/  @!P6 STS.64 [R25], R34 ;  /* 0x000000221900e388 */ /* 0x0007e20000000a00 */
[----:B------:R-:W-:Y:S06]  /*13c50*/  BAR.SYNC.DEFER_BLOCKING 0x0 ;  /* 0x0000000000007b1d */ /* 0x000fec0000010000 */
[----:B------:R-:W-:Y:S05]  /*13c60*/  @P0 EXIT ;  /* 0x000000000000094d */ /* 0x000fea0003800000 */
[----:B------:R-:W-:Y:S01]  /*13c70*/  IADD3 R5, PT, PT, R7, R5, R6 ;  /* 0x0000000507057210 */ /* 0x000fe20007ffe006 */
[----:B---3--:R-:W-:Y:S01]  /*13c80*/  IMAD.MOV.U32 R19, RZ, RZ, R24 ;  /* 0x000000ffff137224 */ /* 0x008fe200078e0018 */
[----:B------:R-:W0:Y:S01]  /*13c90*/  LDCU.U8 UR6, c[0x0][0x3e8] ;  /* 0x00007d00ff0677ac */ /* 0x000e220008000000 */
[----:B------:R-:W-:Y:S01]  /*13ca0*/  BSSY.RECONVERGENT B0, `(.L_x_355) ;  /* 0x0000024000007945 */ /* 0x000fe20003800200 */
[----:B------:R-:W-:Y:S02]  /*13cb0*/  IADD3 R5, PT, PT, R9, R5, R8 ;  /* 0x0000000509057210 */ /* 0x000fe40007ffe008 */
[----:B------:R-:W-:Y:S01]  /*13cc0*/  LOP3.LUT R0, RZ, R19, RZ, 0x33, !PT ;  /* 0x00000013ff007212 */ /* 0x000fe200078e33ff */
[----:B------:R-:W1:Y:S01]  /*13cd0*/  LDCU.64 UR8, c[0x0][0x390] ;  /* 0x00007200ff0877ac */ /* 0x000e620008000a00 */
[----:B------:R-:W-:-:S04]  /*13ce0*/  IADD3 R5, PT, PT, R11, R5, R10 ;  /* 0x000000050b057210 */ /* 0x000fc80007ffe00a */
[----:B------:R-:W-:-:S04]  /*13cf0*/  IADD3 R5, PT, PT, R13, R5, R12 ;  /* 0x000000050d057210 */ /* 0x000fc80007ffe00c */
[----:B------:R-:W-:-:S04]  /*13d00*/  IADD3 R5, PT, PT, R15, R5, R14 ;  /* 0x000000050f057210 */ /* 0x000fc80007ffe00e */
[----:B------:R-:W-:-:S05]  /*13d10*/  IADD3 R12, PT, PT, R0, R5, R4 ;  /* 0x00000005000c7210 */ /* 0x000fca0007ffe004 */
[----:B------:R-:W-:-:S05]  /*13d20*/  IMAD.HI.U32 R0, R12, -0x55555555, RZ ;  /* 0xaaaaaaab0c007827 */ /* 0x000fca00078e00ff */
[----:B------:R-:W-:-:S04]  /*13d30*/  SHF.R.U32.HI R0, RZ, 0x8, R0 ;  /* 0x00000008ff007819 */ /* 0x000fc80000011600 */
[----:B------:R-:W-:-:S04]  /*13d40*/  LOP3.LUT R2, R0, 0x3, RZ, 0xc0, !PT ;  /* 0x0000000300027812 */ /* 0x000fc800078ec0ff */
[----:B------:R-:W-:-:S13]  /*13d50*/  ISETP.NE.AND P0, PT, R2, 0x3, PT ;  /* 0x000000030200780c */ /* 0x000fda0003f05270 */
[----:B01----:R-:W-:Y:S05]  /*13d60*/  @!P0 BRA `(.L_x_356) ;  /* 0x00000000005c8947 */ /* 0x003fea0003800000 */
[----:B------:R-:W-:Y:S02]  /*13d70*/  VIADD R0, R0, 0x1 ;  /* 0x0000000100007836 */ /* 0x000fe40000000000 */
[----:B------:R-:W-:Y:S01]  /*13d80*/  HFMA2 R11, -RZ, RZ, 0, 0 ;  /* 0x00000000ff0b7431 */ /* 0x000fe200000001ff */
[----:B------:R-:W-:Y:S01]  /*13d90*/  BSSY.RECONVERGENT B1, `(.L_x_356) ;  /* 0x0000014000017945 */ /* 0x000fe20003800200 */
[----:B------:R-:W-:Y:S02]  /*13da0*/  ISETP.NE.AND P2, PT, RZ, UR6, PT ;  /* 0x00000006ff007c0c */ /* 0x000fe4000bf45270 */
[----:B------:R-:W-:Y:S02]  /*13db0*/  LOP3.LUT R0, R0, 0x3, RZ, 0xc0, !PT ;  /* 0x0000000300007812 */ /* 0x000fe400078ec0ff */
[----:B------:R-:W-:-:S03]  /*13dc0*/  LEA R8, R19, UR4, 0x3 ;  /* 0x0000000413087c11 */ /* 0x000fc6000f8e18ff */
[----:B------:R-:W-:-:S07]  /*13dd0*/  IMAD.MOV R0, RZ, RZ, -R0 ;  /* 0x000000ffff007224 */ /* 0x000fce00078e0a00 */
.L_x_357:
[----:B0-----:R-:W0:Y:S01]  /*13de0*/  @!P2 LDC.64 R6, c[0x0][0x400] ;  /* 0x00010000ff06ab82 */ /* 0x001e220000000a00 */
[----:B------:R-:W-:Y:S01]  /*13df0*/  CS2R R2, SRZ ;  /* 0x0000000000027805 */ /* 0x000fe2000001ff00 */
[----:B------:R1:W2:Y:S05]  /*13e00*/  LDS.64 R4, [R8] ;  /* 0x0000000008047984 */ /* 0x0002aa0000000a00 */
[----:B0-----:R-:W3:Y:S01]  /*13e10*/  @!P2 LDG.E.64 R2, desc[UR12][R6.64] ;  /* 0x0000000c0602a981 */ /* 0x001ee2000c1e1b00 */
[----:B------:R-:W-:Y:S01]  /*13e20*/  IADD3 R0, PT, PT, R0, 0x1, RZ ;  /* 0x0000000100007810 */ /* 0x000fe20007ffe0ff */
[----:B-1----:R-:W-:Y:S01]  /*13e30*/  VIADD R8, R8, 0xc00 ;  /* 0x00000c0008087836 */ /* 0x002fe20000000000 */
[----:B---3--:R-:W-:-:S02]  /*13e40*/  IADD3 R9, P0, PT, R19, R2, RZ ;  /* 0x0000000213097210 */ /* 0x008fc40007f1e0ff */
[----:B------:R-:W-:-:S03]  /*13e50*/  IADD3 R19, P1, PT, R19, 0x180, RZ ;  /* 0x0000018013137810 */ /* 0x000fc60007f3e0ff */
[----:B------:R-:W-:Y:S01]  /*13e60*/  IMAD.X R10, R11, 0x1, R3, P0 ;  /* 0x000000010b0a7824 */ /* 0x000fe200000e0603 */
[----:B------:R-:W-:Y:S01]  /*13e70*/  LEA R2, P0, R9, UR8, 0x3 ;  /* 0x0000000809027c11 */ /* 0x000fe2000f8018ff */
[----:B------:R-:W-:-:S03]  /*13e80*/  IMAD.X R11, RZ, RZ, R11, P1 ;  /* 0x000000ffff0b7224 */ /* 0x000fc600008e060b */
[----:B------:R-:W-:Y:S02]  /*13e90*/  LEA.HI.X R3, R9, UR9, R10, 0x3, P0 ;  /* 0x0000000909037c11 */ /* 0x000fe400080f1c0a */
[----:B------:R-:W-:-:S03]  /*13ea0*/  ISETP.NE.AND P0, PT, R0, RZ, PT ;  /* 0x000000ff0000720c */ /* 0x000fc60003f05270 */
[----:B--2---:R0:W-:Y:S10]  /*13eb0*/  STG.E.64 desc[UR12][R2.64], R4 ;  /* 0x0000000402007986 */ /* 0x0041f4000c101b0c */
[----:B------:R-:W-:Y:S05]  /*13ec0*/  @P0 BRA `(.L_x_357) ;  /* 0xfffffffc00c40947 */ /* 0x000fea000383ffff */
[----:B------:R-:W-:Y:S05]  /*13ed0*/  BSYNC.RECONVERGENT B1 ;  /* 0x0000000000017941 */ /* 0x000fea0003800200 */
.L_x_356:
[----:B------:R-:W-:Y:S05]  /*13ee0*/  BSYNC.RECONVERGENT B0 ;  /* 0x0000000000007941 */ /* 0x000fea0003800200 */
.L_x_355:
[----:B------:R-:W-:-:S13]  /*13ef0*/  ISETP.GE.U32.AND P0, PT, R12, 0x480, PT ;  /* 0x000004800c00780c */ /* 0x000fda0003f06070 */
[----:B------:R-:W-:Y:S05]  /*13f00*/  @!P0 EXIT ;  /* 0x000000000000894d */ /* 0x000fea0003800000 */
[----:B------:R-:W1:Y:S01]  /*13f10*/  S2UR UR5, SR_CgaCtaId ;  /* 0x00000000000579c3 */ /* 0x000e620000008800 */
[----:B------:R-:W-:Y:S01]  /*13f20*/  UMOV UR4, 0x400 ;  /* 0x0000040000047882 */ /* 0x000fe20000000000 */
[----:B------:R-:W-:Y:S01]  /*13f30*/  UISETP.NE.AND UP0, UPT, UR6, URZ, UPT ;  /* 0x000000ff0600728c */ /* 0x000fe2000bf05270 */
[----:B------:R-:W-:Y:S01]  /*13f40*/  MOV R21, RZ ;  /* 0x000000ff00157202 */ /* 0x000fe20000000f00 */
[----:B------:R-:W-:-:S04]  /*13f50*/  IMAD.MOV.U32 R23, RZ, RZ, RZ ;  /* 0x000000ffff177224 */ /* 0x000fc800078e00ff */
[----:B0-----:R-:W0:Y:S01]  /*13f60*/  LDC.64 R2, c[0x0][0x390] ;  /* 0x0000e400ff027b82 */ /* 0x001e220000000a00 */
[----:B------:R-:W-:Y:S01]  /*13f70*/  PLOP3.LUT P0, PT, PT, PT, UP0, 0x80, 0x8 ;  /* 0x000000000008781c */ /* 0x000fe20003f0f008 */
[----:B------:R-:W-:Y:S02]  /*13f80*/  UISETP.NE.AND UP0, UPT, UR6, URZ, UPT ;  /* 0x000000ff0600728c */ /* 0x000fe4000bf05270 */
[----:B-1----:R-:W-:-:S06]  /*13f90*/  ULEA UR4, UR5, UR4, 0x18 ;  /* 0x0000000405047291 */ /* 0x002fcc000f8ec0ff */
[C---:B------:R-:W-:Y:S01]  /*13fa0*/  LEA R0, R19.reuse, UR4, 0x3 ;  /* 0x0000000413007c11 */ /* 0x040fe2000f8e18ff */
[----:B0-----:R-:W-:-:S04]  /*13fb0*/  IMAD.WIDE.U32 R12, R19, 0x8, R2 ;  /* 0x00000008130c7825 */ /* 0x001fc800078e0002 */
[----:B------:R-:W-:-:S07]  /*13fc0*/  VIADD R0, R0, 0x1800 ;  /* 0x0000180000007836 */ /* 0x000fce0000000000 */
.L_x_358:
[----:B-1----:R-:W0:Y:S01]  /*13fd0*/  @!P0 LDC.64 R6, c[0x0][0x400] ;  /* 0x00010000ff068b82 */ /* 0x002e220000000a00 */
[----:B------:R-:W-:Y:S01]  /*13fe0*/  CS2R R2, SRZ ;  /* 0x0000000000027805 */ /* 0x000fe2000001ff00 */
[----:B------:R-:W1:Y:S05]  /*13ff0*/  LDS.64 R4, [R0+-0x1800] ;  /* 0xffe8000000047984 */ /* 0x000e6a0000000a00 */
[----:B0-----:R0:W2:Y:S01]  /*14000*/  @!P0 LDG.E.64 R2, desc[UR12][R6.64] ;  /* 0x0000000c06028981 */ /* 0x0010a2000c1e1b00 */
[----:B------:R-:W-:-:S03]  /*14010*/  PLOP3.LUT P0, PT, PT, PT, UP0, 0x80, 0x8 ;  /* 0x000000000008781c */ /* 0x000fc60003f0f008 */
[----:B0-----:R-:W0:Y:S10]  /*14020*/  LDS.64 R6, [R0+-0xc00] ;  /* 0xfff4000000067984 */ /* 0x001e340000000a00 */
[----:B------:R-:W3:Y:S01]  /*14030*/  @!P0 LDC.64 R14, c[0x0][0x400] ;  /* 0x00010000ff0e8b82 */ /* 0x000ee20000000a00 */
[----:B--2---:R-:W-:-:S04]  /*14040*/  LEA R9, P1, R2, R21, 0x3 ;  /* 0x0000001502097211 */ /* 0x004fc800078218ff */
[----:B------:R-:W-:Y:S02]  /*14050*/  LEA.HI.X R3, R2, R23, R3, 0x3, P1 ;  /* 0x0000001702037211 */ /* 0x000fe400008f1c03 */
[----:B------:R-:W-:-:S04]  /*14060*/  IADD3 R8, P1, PT, R12, R9, RZ ;  /* 0x000000090c087210 */ /* 0x000fc80007f3e0ff */
[----:B------:R-:W-:Y:S02]  /*14070*/  IADD3.X R9, PT, PT, R13, R3, RZ, P1, !PT ;  /* 0x000000030d097210 */ /* 0x000fe40000ffe4ff */
[----:B------:R-:W-:-:S03]  /*14080*/  CS2R R2, SRZ ;  /* 0x0000000000027805 */ /* 0x000fc6000001ff00 */
[----:B-1----:R1:W-:Y:S04]  /*14090*/  STG.E.64 desc[UR12][R8.64], R4 ;  /* 0x0000000408007986 */ /* 0x0023e8000c101b0c */
[----:B---3--:R-:W2:Y:S01]  /*140a0*/  @!P0 LDG.E.64 R2, desc[UR12][R14.64] ;  /* 0x0000000c0e028981 */ /* 0x008ea2000c1e1b00 */
[----:B------:R-:W3:Y:S03]  /*140b0*/  @!P0 LDC.64 R16, c[0x0][0x400] ;  /* 0x00010000ff108b82 */ /* 0x000ee60000000a00 */
[----:B------:R-:W4:Y:S01]  /*140c0*/  LDS.64 R4, [R0] ;  /* 0x0000000000047984 */ /* 0x000f220000000a00 */
[----:B--2---:R-:W-:-:S04]  /*140d0*/  LEA R11, P1, R2, R21, 0x3 ;  /* 0x00000015020b7211 */ /* 0x004fc800078218ff */
[----:B------:R-:W-:Y:S02]  /*140e0*/  LEA.HI.X R3, R2, R23, R3, 0x3, P1 ;  /* 0x0000001702037211 */ /* 0x000fe400008f1c03 */
[----:B------:R-:W-:-:S05]  /*140f0*/  IADD3 R10, P1, PT, R12, R11, RZ ;  /* 0x0000000b0c0a7210 */ /* 0x000fca0007f3e0ff */
[----:B------:R-:W-:Y:S01]  /*14100*/  IMAD.X R11, R13, 0x1, R3, P1 ;  /* 0x000000010d0b7824 */ /* 0x000fe200008e0603 */
[----:B------:R-:W-:-:S04]  /*14110*/  CS2R R2, SRZ ;  /* 0x0000000000027805 */ /* 0x000fc8000001ff00 */
[----:B0-----:R-:W-:Y:S04]  /*14120*/  STG.E.64 desc[UR12][R10.64+0xc00], R6 ;  /* 0x000c00060a007986 */ /* 0x001fe8000c101b0c */
[----:B---3--:R-:W1:Y:S01]  /*14130*/  @!P0 LDG.E.64 R2, desc[UR12][R16.64] ;  /* 0x0000000c10028981 */ /* 0x008e62000c1e1b00 */
[----:B------:R-:W0:Y:S03]  /*14140*/  @!P0 LDC.64 R14, c[0x0][0x400] ;  /* 0x00010000ff0e8b82 */ /* 0x000e260000000a00 */
[----:B------:R2:W3:Y:S01]  /*14150*/  LDS.64 R6, [R0+0xc00] ;  /* 0x000c000000067984 */ /* 0x0004e20000000a00 */
[----:B-1----:R-:W-:-:S04]  /*14160*/  LEA R9, P1, R2, R21, 0x3 ;  /* 0x0000001502097211 */ /* 0x002fc800078218ff */
[----:B------:R-:W-:Y:S02]  /*14170*/  LEA.HI.X R3, R2, R23, R3, 0x3, P1 ;  /* 0x0000001702037211 */ /* 0x000fe400008f1c03 */
[----:B------:R-:W-:-:S05]  /*14180*/  IADD3 R8, P1, PT, R12, R9, RZ ;  /* 0x000000090c087210 */ /* 0x000fca0007f3e0ff */
[----:B------:R-:W-:Y:S01]  /*14190*/  IMAD.X R9, R13, 0x1, R3, P1 ;  /* 0x000000010d097824 */ /* 0x000fe200008e0603 */
[----:B------:R-:W-:-:S04]  /*141a0*/  CS2R R2, SRZ ;  /* 0x0000000000027805 */ /* 0x000fc8000001ff00 */
[----:B----4-:R1:W-:Y:S04]  /*141b0*/  STG.E.64 desc[UR12][R8.64+0x1800], R4 ;  /* 0x0018000408007986 */ /* 0x0103e8000c101b0c */
[----:B0-----:R-:W4:Y:S01]  /*141c0*/  @!P0 LDG.E.64 R2, desc[UR12][R14.64] ;  /* 0x0000000c0e028981 */ /* 0x001f22000c1e1b00 */
[----:B------:R-:W-:Y:S02]  /*141d0*/  VIADD R19, R19, 0x600 ;  /* 0x0000060013137836 */ /* 0x000fe40000000000 */
[----:B--2---:R-:W-:Y:S01]  /*141e0*/  VIADD R0, R0, 0x3000 ;  /* 0x0000300000007836 */ /* 0x004fe20000000000 */
[----:B----4-:R-:W-:Y:S02]  /*141f0*/  LEA R11, P1, R2, R21, 0x3 ;  /* 0x00000015020b7211 */ /* 0x010fe400078218ff */
[----:B------:R-:W-:-:S02]  /*14200*/  IADD3 R21, P2, PT, R21, 0x3000, RZ ;  /* 0x0000300015157810 */ /* 0x000fc40007f5e0ff */
[----:B------:R-:W-:Y:S02]  /*14210*/  LEA.HI.X R3, R2, R23, R3, 0x3, P1 ;  /* 0x0000001702037211 */ /* 0x000fe400008f1c03 */
[----:B------:R-:W-:Y:S02]  /*14220*/  IADD3 R2, P1, PT, R12, R11, RZ ;  /* 0x0000000b0c027210 */ /* 0x000fe40007f3e0ff */
[----:B------:R-:W-:Y:S02]  /*14230*/  IADD3.X R23, PT, PT, RZ, R23, RZ, P2, !PT ;  /* 0x00000017ff177210 */ /* 0x000fe400017fe4ff */
[----:B------:R-:W-:Y:S02]  /*14240*/  IADD3.X R3, PT, PT, R13, R3, RZ, P1, !PT ;  /* 0x000000030d037210 */ /* 0x000fe40000ffe4ff */
[----:B------:R-:W-:-:S03]  /*14250*/  ISETP.GE.AND P1, PT, R19, R26, PT ;  /* 0x0000001a1300720c */ /* 0x000fc60003f26270 */
[----:B---3--:R1:W-:Y:S10]  /*14260*/  STG.E.64 desc[UR12][R2.64+0x2400], R6 ;  /* 0x0024000602007986 */ /* 0x0083f4000c101b0c */
[----:B------:R-:W-:Y:S05]  /*14270*/  @!P1 BRA `(.L_x_358) ;  /* 0xfffffffc00549947 */ /* 0x000fea000383ffff */
[----:B------:R-:W-:Y:S05]  /*14280*/  EXIT ;  /* 0x000000000000794d */ /* 0x000fea0003800000 */
.L_x_1:
[----:B------:R-:W0:Y:S01]  /*14290*/  S2R R0, SR_TID.X ;  /* 0x0000000000007919 */ /* 0x000e220000002100 */
[----:B------:R-:W1:Y:S01]  /*142a0*/  LDCU.U8 UR8, c[0x0][0x3e8] ;  /* 0x00007d00ff0877ac */ /* 0x000e620008000000 */
[----:B------:R-:W2:Y:S01]  /*142b0*/  S2UR UR9, SR_CgaCtaId ;  /* 0x00000000000979c3 */ /* 0x000ea20000008800 */
[----:B------:R-:W-:Y:S01]  /*142c0*/  BSSY.RECONVERGENT B0, `(.L_x_359) ;  /* 0x000006f000007945 */ /* 0x000fe20003800200 */
[----:B------:R-:W3:Y:S01]  /*142d0*/  S2R R2, SR_LANEID ;  /* 0x0000000000027919 */ /* 0x000ee20000000000 */
[----:B------:R-:W4:Y:S01]  /*142e0*/  LDCU.64 UR6, c[0x0][0x3f8] ;  /* 0x00007f00ff0677ac */ /* 0x000f220008000a00 */
[----:B------:R-:W5:Y:S01]  /*142f0*/  LDCU.64 UR10, c[0x0][0x380] ;  /* 0x00007000ff0a77ac */ /* 0x000f620008000a00 */
[----:B------:R-:W-:Y:S02]  /*14300*/  UIMAD UR5, UR5, 0x1080, URZ ;  /* 0x00001080050578a4 */ /* 0x000fe4000f8e02ff */
[----:B-1----:R-:W-:-:S04]  /*14310*/  UISETP.NE.AND UP0, UPT, UR8, URZ, UPT ;  /* 0x000000ff0800728c */ /* 0x002fc8000bf05270 */
[----:B----4-:R-:W-:Y:S02]  /*14320*/  USEL UR8, UR6, URZ, !UP0 ;  /* 0x000000ff06087287 */ /* 0x010fe4000c000000 */
[----:B------:R-:W-:Y:S02]  /*14330*/  USEL UR7, UR7, URZ, !UP0 ;  /* 0x000000ff07077287 */ /* 0x000fe4000c000000 */
[----:B------:R-:W-:Y:S02]  /*14340*/  USHF.R.S32.HI UR6, URZ, 0x1f, UR5 ;  /* 0x0000001fff067899 */ /* 0x000fe40008011405 */
[----:B-----5:R-:W-:Y:S01]  /*14350*/  UIADD3 UR5, UP0, UP1, UR8, UR10, UR5 ;  /* 0x0000000a08057290 */ /* 0x020fe2000f91e005 */
[----:B0-----:R-:W-:-:S03]  /*14360*/  LOP3.LUT R3, R0, 0x1f, RZ, 0xc0, !PT ;  /* 0x0000001f00037812 */ /* 0x001fc600078ec0ff */
[----:B------:R-:W-:Y:S01]  /*14370*/  UIADD3.X UR6, UPT, UPT, UR7, UR11, UR6, UP0, UP1 ;  /* 0x0000000b07067290 */ /* 0x000fe200087e2406 */
[----:B------:R-:W-:Y:S02]  /*14380*/  LOP3.LUT R4, R0, 0x3e0, RZ, 0xc0, !PT ;  /* 0x000003e000047812 */ /* 0x000fe400078ec0ff */
[----:B------:R-:W-:Y:S01]  /*14390*/  SHF.R.U32.HI R5, RZ, 0x5, R0 ;  /* 0x00000005ff057819 */ /* 0x000fe20000011600 */
[----:B------:R-:W-:Y:S02]  /*143a0*/  UMOV UR7, 0x400 ;  /* 0x0000040000077882 */ /* 0x000fe40000000000 */
[----:B------:R-:W-:Y:S01]  /*143b0*/  IMAD R3, R4, 0xb, R3 ;  /* 0x0000000b04037824 */ /* 0x000fe200078e0203 */
[----:B--2---:R-:W-:Y:S01]  /*143c0*/  ULEA UR7, UR9, UR7, 0x18 ;  /* 0x0000000709077291 */ /* 0x004fe2000f8ec0ff */
[----:B---3--:R-:W-:Y:S02]  /*143d0*/  IMAD R0, R5, 0x160, R2 ;  /* 0x0000016005007824 */ /* 0x008fe400078e0202 */
[C---:B------:R-:W-:Y:S01]  /*143e0*/  VIADD R6, R3.reuse, 0x20 ;  /* 0x0000002003067836 */ /* 0x040fe20000000000 */
[C---:B------:R-:W-:Y:S01]  /*143f0*/  IADD3 R4, P0, PT, R3.reuse, UR5, RZ ;  /* 0x0000000503047c10 */ /* 0x040fe2000ff1e0ff */
[C---:B------:R-:W-:Y:S01]  /*14400*/  VIADD R10, R3.reuse, 0x60 ;  /* 0x00000060030a7836 */ /* 0x040fe20000000000 */
[C---:B------:R-:W-:Y:S01]  /*14410*/  IADD3 R8, PT, PT, R3.reuse, 0x40, RZ ;  /* 0x0000004003087810 */ /* 0x040fe20007ffe0ff */
[C---:B------:R-:W-:Y:S01]  /*14420*/  VIADD R12, R3.reuse, 0x80 ;  /* 0x00000080030c7836 */ /* 0x040fe20000000000 */
[----:B------:R-:W-:Y:S01]  /*14430*/  LEA R17, R0, UR7, 0x3 ;  /* 0x0000000700117c11 */ /* 0x000fe2000f8e18ff */
[----:B------:R-:W-:Y:S01]  /*14440*/  IMAD.X R5, RZ, RZ, UR6, P0 ;  /* 0x00000006ff057e24 */ /* 0x000fe200080e06ff */
[----:B------:R-:W-:Y:S01]  /*14450*/  IADD3 R6, P0, PT, R6, UR5, RZ ;  /* 0x0000000506067c10 */ /* 0x000fe2000ff1e0ff */
[C---:B------:R-:W-:Y:S01]  /*14460*/  VIADD R14, R3.reuse, 0xa0 ;  /* 0x000000a0030e7836 */ /* 0x040fe20000000000 */
[----:B------:R-:W-:Y:S01]  /*14470*/  IADD3 R8, P1, PT, R8, UR5, RZ ;  /* 0x0000000508087c10 */ /* 0x000fe2000ff3e0ff */
[----:B------:R-:W-:Y:S01]  /*14480*/  VIADD R0, R3, 0xe0 ;  /* 0x000000e003007836 */ /* 0x000fe20000000000 */
[----:B------:R-:W-:Y:S01]  /*14490*/  IADD3.X R7, PT, PT, RZ, UR6, RZ, P0, !PT ;  /* 0x00000006ff077c10 */ /* 0x000fe200087fe4ff */
[----:B------:R0:W-:Y:S01]  /*144a0*/  STS.64 [R17], R4 ;  /* 0x0000000411007388 */ /* 0x0001e20000000a00 */
[----:B------:R-:W-:Y:S01]  /*144b0*/  IADD3 R10, P0, PT, R10, UR5, RZ ;  /* 0x000000050a0a7c10 */ /* 0x000fe2000ff1e0ff */
[----:B------:R-:W-:Y:S01]  /*144c0*/  IMAD.X R9, RZ, RZ, UR6, P1 ;  /* 0x00000006ff097e24 */ /* 0x000fe200088e06ff */
[----:B------:R-:W-:Y:S01]  /*144d0*/  IADD3 R12, P2, PT, R12, UR5, RZ ;  /* 0x000000050c0c7c10 */ /* 0x000fe2000ff5e0ff */
[----:B------:R1:W-:Y:S01]  /*144e0*/  STS.64 [R17+0x100], R6 ;  /* 0x0001000611007388 */ /* 0x0003e20000000a00 */
[----:B------:R-:W-:-:S02]  /*144f0*/  IADD3 R14, P1, PT, R14, UR5, RZ ;  /* 0x000000050e0e7c10 */ /* 0x000fc4000ff3e0ff */
[----:B------:R-:W-:Y:S01]  /*14500*/  IADD3.X R11, PT, PT, RZ, UR6, RZ, P0, !PT ;  /* 0x00000006ff0b7c10 */ /* 0x000fe200087fe4ff */
[----:B------:R-:W-:Y:S01]  /*14510*/  IMAD.X R13, RZ, RZ, UR6, P2 ;  /* 0x00000006ff0d7e24 */ /* 0x000fe200090e06ff */
[C---:B------:R-:W-:Y:S01]  /*14520*/  IADD3 R16, PT, PT, R3.reuse, 0x120, RZ ;  /* 0x0000012003107810 */ /* 0x040fe20007ffe0ff */
[----:B------:R-:W-:Y:S01]  /*14530*/  IMAD.X R15, RZ, RZ, UR6, P1 ;  /* 0x00000006ff0f7e24 */ /* 0x000fe200088e06ff */
[----:B------:R2:W-:Y:S01]  /*14540*/  STS.64 [R17+0x200], R8 ;  /* 0x0002000811007388 */ /* 0x0005e20000000a00 */
[----:B0-----:R-:W-:-:S03]  /*14550*/  IADD3 R4, PT, PT, R3, 0xc0, RZ ;  /* 0x000000c003047810 */ /* 0x001fc60007ffe0ff */
[----:B------:R0:W-:Y:S01]  /*14560*/  STS.64 [R17+0x300], R10 ;  /* 0x0003000a11007388 */ /* 0x0001e20000000a00 */
[----:B------:R-:W-:Y:S01]  /*14570*/  IADD3 R4, P0, PT, R4, UR5, RZ ;  /* 0x0000000504047c10 */ /* 0x000fe2000ff1e0ff */
[C---:B-1----:R-:W-:Y:S01]  /*14580*/  VIADD R7, R3.reuse, 0x100 ;  /* 0x0000010003077836 */ /* 0x042fe20000000000 */
[----:B------:R-:W-:Y:S01]  /*14590*/  IADD3 R6, P1, PT, R0, UR5, RZ ;  /* 0x0000000500067c10 */ /* 0x000fe2000ff3e0ff */
[----:B------:R-:W-:Y:S01]  /*145a0*/  VIADD R3, R3, 0x140 ;  /* 0x0000014003037836 */ /* 0x000fe20000000000 */
[----:B------:R1:W-:Y:S01]  /*145b0*/  STS.64 [R17+0x400], R12 ;  /* 0x0004000c11007388 */ /* 0x0003e20000000a00 */
[----:B------:R-:W-:Y:S01]  /*145c0*/  IMAD.X R5, RZ, RZ, UR6, P0 ;  /* 0x00000006ff057e24 */ /* 0x000fe200080e06ff */
[----:B--2---:R-:W-:Y:S01]  /*145d0*/  IADD3 R8, P0, PT, R7, UR5, RZ ;  /* 0x0000000507087c10 */ /* 0x004fe2000ff1e0ff */
[----:B------:R-:W-:Y:S01]  /*145e0*/  IMAD R0, R2, 0x50, R17 ;  /* 0x0000005002007824 */ /* 0x000fe200078e0211 */
[----:B------:R-:W-:Y:S01]  /*145f0*/  IADD3.X R7, PT, PT, RZ, UR6, RZ, P1, !PT ;  /* 0x00000006ff077c10 */ /* 0x000fe20008ffe4ff */
[----:B------:R-:W-:Y:S01]  /*14600*/  STS.64 [R17+0x500], R14 ;  /* 0x0005000e11007388 */ /* 0x000fe20000000a00 */
[----:B0-----:R-:W-:Y:S01]  /*14610*/  IADD3 R10, P2, PT, R16, UR5, RZ ;  /* 0x00000005100a7c10 */ /* 0x001fe2000ff5e0ff */
[----:B------:R-:W-:-:S02]  /*14620*/  IMAD.X R9, RZ, RZ, UR6, P0 ;  /* 0x00000006ff097e24 */ /* 0x000fc400080e06ff */
[----:B------:R-:W-:Y:S01]  /*14630*/  STS.64 [R17+0x600], R4 ;  /* 0x0006000411007388 */ /* 0x000fe20000000a00 */
[----:B-1----:R-:W-:Y:S01]  /*14640*/  IADD3 R12, P1, PT, R3, UR5, RZ ;  /* 0x00000005030c7c10 */ /* 0x002fe2000ff3e0ff */
[----:B------:R-:W-:Y:S02]  /*14650*/  IMAD.X R11, RZ, RZ, UR6, P2 ;  /* 0x00000006ff0b7e24 */ /* 0x000fe400090e06ff */
[----:B------:R-:W-:Y:S01]  /*14660*/  STS.64 [R17+0x700], R6 ;  /* 0x0007000611007388 */ /* 0x000fe20000000a00 */
[----:B------:R-:W-:-:S03]  /*14670*/  IADD3.X R13, PT, PT, RZ, UR6, RZ, P1, !PT ;  /* 0x00000006ff0d7c10 */ /* 0x000fc60008ffe4ff */
        /* <DEDUP_REMOVED lines=17> */
[----:B------:R-:W0:Y:S02]  /*14790*/  LDCU UR5, c[0x0][0x3d4] ;  /* 0x00007a80ff0577ac */ /* 0x000e240008000800 */
[----:B0-----:R-:W0:Y:S01]  /*147a0*/  I2F.U32.RP R7, UR5 ;  /* 0x0000000500077d06 */ /* 0x001e220008209000 */
[----:B------:R-:W-:-:S07]  /*147b0*/  ISETP.NE.U32.AND P2, PT, RZ, UR5, PT ;  /* 0x00000005ff007c0c */ /* 0x000fce000bf45070 */
[----:B0-----:R-:W0:Y:S02]  /*147c0*/  MUFU.RCP R7, R7 ;  /* 0x0000000700077308 */ /* 0x001e240000001000 */
[----:B0-----:R-:W-:Y:S01]  /*147d0*/  VIADD R4, R7, 0xffffffe ;  /* 0x0ffffffe07047836 */ /* 0x001fe20000000000 */
[----:B------:R-:W-:-:S05]  /*147e0*/  MOV R7, RZ ;  /* 0x000000ff00077202 */ /* 0x000fca0000000f00 */
[----:B------:R0:W2:Y:S02]  /*147f0*/  F2I.FTZ.U32.TRUNC.NTZ R5, R4 ;  /* 0x0000000400057305 */ /* 0x0000a4000021f000 */
[----:B0-----:R-:W-:Y:S02]  /*14800*/  HFMA2 R4, -RZ, RZ, 0, 0 ;  /* 0x00000000ff047431 */ /* 0x001fe400000001ff */
[----:B--2---:R-:W-:-:S04]  /*14810*/  IMAD.MOV R3, RZ, RZ, -R5 ;  /* 0x000000ffff037224 */ /* 0x004fc800078e0a05 */
[----:B------:R-:W-:-:S04]  /*14820*/  IMAD R3, R3, UR5, RZ ;  /* 0x0000000503037c24 */ /* 0x000fc8000f8e02ff */
[----:B------:R-:W-:-:S06]  /*14830*/  IMAD.HI.U32 R3, R5, R3, R4 ;  /* 0x0000000305037227 */ /* 0x000fcc00078e0004 */
[----:B------:R-:W-:-:S04]  /*14840*/  IMAD.HI.U32 R6, R3, R22, RZ ;  /* 0x0000001603067227 */ /* 0x000fc800078e00ff */
[----:B------:R-:W-:-:S04]  /*14850*/  IMAD.MOV R3, RZ, RZ, -R6 ;  /* 0x000000ffff037224 */ /* 0x000fc800078e0a06 */
[----:B-1----:R-:W-:-:S05]  /*14860*/  IMAD R0, R3, UR5, R22 ;  /* 0x0000000503007c24 */ /* 0x002fca000f8e0216 */
        /* <DEDUP_REMOVED lines=9> */
.L_x_360:
        /* <DEDUP_REMOVED lines=11> */
.L_x_361:
[----:B------:R-:W-:Y:S05]  /*149b0*/  BSYNC.RECONVERGENT B0 ;  /* 0x0000000000007941 */ /* 0x000fea0003800200 */
.L_x_359:
        /* <DEDUP_REMOVED lines=24> */
[----:B------:R-:W-:Y:S01]  /*14b40*/  MOV R5, RZ ;  /* 0x000000ff00057202 */ /* 0x000fe20000000f00 */
[----:B------:R-:W-:Y:S06]  /*14b50*/  BRA `(.L_x_364) ;  /* 0x00000000002c7947 */ /* 0x000fec0003800000 */
.L_x_363:
        /* <DEDUP_REMOVED lines=11> */
.L_x_364:
[----:B------:R-:W-:Y:S05]  /*14c10*/  BSYNC.RECONVERGENT B0 ;  /* 0x0000000000007941 */ /* 0x000fea0003800200 */
.L_x_362:
        /* <DEDUP_REMOVED lines=27> */
.L_x_366:
        /* <DEDUP_REMOVED lines=11> */
.L_x_367:
[----:B------:R-:W-:Y:S05]  /*14e80*/  BSYNC.RECONVERGENT B0 ;  /* 0x0000000000007941 */ /* 0x000fea0003800200 */
.L_x_365:
        /* <DEDUP_REMOVED lines=27> */
.L_x_369:
        /* <DEDUP_REMOVED lines=11> */
.L_x_370:
[----:B------:R-:W-:Y:S05]  /*150f0*/  BSYNC.RECONVERGENT B0 ;  /* 0x0000000000007941 */ /* 0x000fea0003800200 */
.L_x_368:
        /* <DEDUP_REMOVED lines=27> */
.L_x_372:
        /* <DEDUP_REMOVED lines=11> */
.L_x_373:
[----:B------:R-:W-:Y:S05]  /*15360*/  BSYNC.RECONVERGENT B0 ;  /* 0x0000000000007941 */ /* 0x000fea0003800200 */
.L_x_371:
        /* <DEDUP_REMOVED lines=27> */
.L_x_375:
        /* <DEDUP_REMOVED lines=11> */
.L_x_376:
[----:B------:R-:W-:Y:S05]  /*155d0*/  BSYNC.RECONVERGENT B0 ;  /* 0x0000000000007941 */ /* 0x000fea0003800200 */
.L_x_374:
        /* <DEDUP_REMOVED lines=27> */
.L_x_378:
        /* <DEDUP_REMOVED lines=11> */
.L_x_379:
[----:B------:R-:W-:Y:S05]  /*15840*/  BSYNC.RECONVERGENT B0 ;  /* 0x0000000000007941 */ /* 0x000fea0003800200 */
.L_x_377:
        /* <DEDUP_REMOVED lines=27> */
.L_x_381:
        /* <DEDUP_REMOVED lines=11> */
.L_x_382:
[----:B------:R-:W-:Y:S05]  /*15ab0*/  BSYNC.RECONVERGENT B0 ;  /* 0x0000000000007941 */ /* 0x000fea0003800200 */
.L_x_380:
        /* <DEDUP_REMOVED lines=25> */
.L_x_384:
        /* <DEDUP_REMOVED lines=10> */
.L_x_385:
[----:B------:R-:W-:Y:S05]  /*15cf0*/  BSYNC.RECONVERGENT B0 ;  /* 0x0000000000007941 */ /* 0x000fea0003800200 */
.L_x_383:
        /* <DEDUP_REMOVED lines=13> */
[----:B------:R-:W1:Y:S01]  /*15dd0*/  I2F.F64.U32 R20, R8 ;  /* 0x0000000800147312 */ /* 0x000e620000201800 */
[----:B------:R-:W0:Y:S07]  /*15de0*/  LDC.64 R46, c[0x3][0x3c0] ;  /* 0x00c0f000ff2e7b82 */ /* 0x000e2e0000000a00 */
[----:B------:R-:W4:Y:S01]  /*15df0*/  I2F.F64.U32 R44, R7 ;  /* 0x00000007002c7312 */ /* 0x000f220000201800 */
[----:B------:R-:W3:Y:S01]  /*15e00*/  LDC.64 R48, c[0x3][0x3e8] ;  /* 0x00c0fa00ff307b82 */ /* 0x000ee20000000a00 */
[----:B--2---:R-:W-:-:S02]  /*15e10*/  DFMA R18, R18, R56, UR22 ;  /* 0x0000001612127e2b */ /* 0x004fc40008000038 */
[----:B-1----:R-:W-:-:S04]  /*15e20*/  DFMA R20, R20, UR24, R58 ;  /* 0x0000001814147c2b */ /* 0x002fc8000800003a */
[----:B------:R1:W0:Y:S01]  /*15e30*/  I2F.F64.U32 R4, R0 ;  /* 0x0000000000047312 */ /* 0x0002220000201800 */
[----:B------:R-:W2:Y:S01]  /*15e40*/  LDC.64 R50, c[0x3][0x3f0] ;  /* 0x00c0fc00ff327b82 */ /* 0x000ea20000000a00 */
[----:B----4-:R-:W-:-:S06]  /*15e50*/  DFMA R56, R44, R60, UR26 ;  /* 0x0000001a2c387e2b */ /* 0x010fcc000800003c */
[----:B------:R-:W3:Y:S01]  /*15e60*/  I2F.F64.U32 R12, R12 ;  /* 0x0000000c000c7312 */ /* 0x000ee20000201800 */
[----:B------:R-:W4:Y:S01]  /*15e70*/  LDC.64 R52, c[0x3][0x418] ;  /* 0x00c10600ff347b82 */ /* 0x000f220000000a00 */
[----:B-1----:R-:W-:Y:S01]  /*15e80*/  IMAD.MOV.U32 R0, RZ, RZ, RZ ;  /* 0x000000ffff007224 */ /* 0x002fe200078e00ff */
[----:B0-----:R-:W-:-:S05]  /*15e90*/  DFMA R46, R4, UR8, R46 ;  /* 0x00000008042e7c2b */ /* 0x001fca000800002e */
[----:B------:R-:W0:Y:S01]  /*15ea0*/  I2F.F64.U32 R10, R10 ;  /* 0x0000000a000a7312 */ /* 0x000e220000201800 */
[----:B------:R-:W0:Y:S01]  /*15eb0*/  LDC.64 R54, c[0x3][0x420] ;  /* 0x00c10800ff367b82 */ /* 0x000e220000000a00 */
[----:B---3--:R-:W-:-:S06]  /*15ec0*/  DFMA R48, R12, R48, UR10 ;  /* 0x0000000a0c307e2b */ /* 0x008fcc0008000030 */
[----:B------:R-:W5:Y:S01]  /*15ed0*/  I2F.F64.U32 R6, R6 ;  /* 0x0000000600067312 */ /* 0x000f620000201800 */
[----:B------:R-:W5:Y:S01]  /*15ee0*/  LDC.64 R62, c[0x3][0x480] ;  /* 0x00c12000ff3e7b82 */ /* 0x000f620000000a00 */
[----:B--2---:R-:W-:-:S06]  /*15ef0*/  DFMA R50, R14, UR16, R50 ;  /* 0x000000100e327c2b */ /* 0x004fcc0008000032 */
[----:B------:R-:W1:Y:S01]  /*15f00*/  I2F.F64.U32 R8, R3 ;  /* 0x0000000300087312 */ /* 0x000e620000201800 */
[----:B------:R-:W1:Y:S01]  /*15f10*/  LDC.64 R64, c[0x3][0x4a8] ;  /* 0x00c12a00ff407b82 */ /* 0x000e620000000a00 */
[----:B----4-:R-:W-:Y:S02]  /*15f20*/  DFMA R52, R16, R52, UR18 ;  /* 0x0000001210347e2b */ /* 0x010fe40008000034 */
[----:B0-----:R-:W-:Y:S02]  /*15f30*/  DFMA R54, R10, UR20, R54 ;  /* 0x000000140a367c2b */ /* 0x001fe40008000036 */
[----:B-----5:R-:W-:Y:S02]  /*15f40*/  DFMA R58, R6, UR28, R62 ;  /* 0x0000001c063a7c2b */ /* 0x020fe4000800003e */
[----:B-1----:R-:W-:-:S11]  /*15f50*/  DFMA R60, R8, R64, UR30 ;  /* 0x0000001e083c7e2b */ /* 0x002fd60008000040 */
.L_x_387:
[C---:B------:R-:W-:Y:S01]  /*15f60*/  IMAD R3, R0.reuse, 0xc, RZ ;  /* 0x0000000c00037824 */ /* 0x040fe200078e02ff */
[----:B------:R-:W-:-:S04]  /*15f70*/  ISETP.GE.U32.AND P0, PT, R0, 0x9, PT ;  /* 0x000000090000780c */ /* 0x000fc80003f06070 */
[----:B------:R-:W-:Y:S01]  /*15f80*/  SHF.L.U32 R62, R3, 0x3, RZ ;  /* 0x00000003033e7819 */ /* 0x000fe200000006ff */
[----:B------:R-:W-:-:S03]  /*15f90*/  IMAD.MOV.U32 R3, RZ, RZ, R0 ;  /* 0x000000ffff037224 */ /* 0x000fc600078e0000 */
        /* <DEDUP_REMOVED lines=29> */
.L_x_386:
        /* <DEDUP_REMOVED lines=26> */
.L_x_389:
        /* <DEDUP_REMOVED lines=11> */
.L_x_390:
[----:B------:R-:W-:Y:S05]  /*163c0*/  BSYNC.RECONVERGENT B0 ;  /* 0x0000000000007941 */ /* 0x000fea0003800200 */
.L_x_388:
        /* <DEDUP_REMOVED lines=27> */
.L_x_392:
        /* <DEDUP_REMOVED lines=11> */
.L_x_393:
[----:B------:R-:W-:Y:S05]  /*16630*/  BSYNC.RECONVERGENT B0 ;  /* 0x0000000000007941 */ /* 0x000fea0003800200 */
.L_x_391:
        /* <DEDUP_REMOVED lines=27> */
.L_x_395:
        /* <DEDUP_REMOVED lines=11> */
.L_x_396:
[----:B------:R-:W-:Y:S05]  /*168a0*/  BSYNC.RECONVERGENT B0 ;  /* 0x0000000000007941 */ /* 0x000fea0003800200 */
.L_x_394:
        /* <DEDUP_REMOVED lines=27> */
.L_x_398:
        /* <DEDUP_REMOVED lines=11> */
.L_x_399:
[----:B------:R-:W-:Y:S05]  /*16b10*/  BSYNC.RECONVERGENT B0 ;  /* 0x0000000000007941 */ /* 0x000fea0003800200 */
.L_x_397:
        /* <DEDUP_REMOVED lines=27> */
.L_x_401:
        /* <DEDUP_REMOVED lines=11> */
.L_x_402:
[----:B------:R-:W-:Y:S05]  /*16d80*/  BSYNC.RECONVERGENT B0 ;  /* 0x0000000000007941 */ /* 0x000fea0003800200 */
.L_x_400:
        /* <DEDUP_REMOVED lines=27> */
.L_x_404:
        /* <DEDUP_REMOVED lines=11> */
.L_x_405:
[----:B------:R-:W-:Y:S05]  /*16ff0*/  BSYNC.RECONVERGENT B0 ;  /* 0x0000000000007941 */ /* 0x000fea0003800200 */
.L_x_403:
        /* <DEDUP_REMOVED lines=27> */
.L_x_407:
        /* <DEDUP_REMOVED lines=11> */
.L_x_408:
[----:B------:R-:W-:Y:S05]  /*17260*/  BSYNC.RECONVERGENT B0 ;  /* 0x0000000000007941 */ /* 0x000fea0003800200 */
.L_x_406:
        /* <DEDUP_REMOVED lines=27> */
.L_x_410:
        /* <DEDUP_REMOVED lines=11> */
.L_x_411:
[----:B------:R-:W-:Y:S05]  /*174d0*/  BSYNC.RECONVERGENT B0 ;  /* 0x0000000000007941 */ /* 0x000fea0003800200 */
.L_x_409:
        /* <DEDUP_REMOVED lines=25> */
.L_x_413:
        /* <DEDUP_REMOVED lines=10> */
.L_x_414:
[----:B------:R-:W-:Y:S05]  /*17710*/  BSYNC.RECONVERGENT B0 ;  /* 0x0000000000007941 */ /* 0x000fea0003800200 */
.L_x_412:
[----:B------:R-:W0:Y:S01]  /*17720*/  LDC.64 R62, c[0x3][0x450] ;  /* 0x00c11400ff3e7b82 */ /* 0x000e220000000a00 */
[----:B------:R-:W0:Y:S01]  /*17730*/  LDCU.128 UR24, c[0x3][0x460] ;  /* 0x00c08c00ff1877ac */ /* 0x000e220008000c00 */
[----:B------:R-:W-:Y:S01]  /*17740*/  I2F.F64.U32 R14, R48 ;  /* 0x00000030000e7312 */ /* 0x000fe20000201800 */
[----:B------:R-:W-:Y:S01]  /*17750*/  BSSY.RECONVERGENT B0, `(.L_x_415) ;  /* 0x0000043000007945 */ /* 0x000fe20003800200 */
[----:B------:R-:W1:Y:S04]  /*17760*/  LDCU.128 UR8, c[0x3][0x3d0] ;  /* 0x00c07a00ff0877ac */ /* 0x000e680008000c00 */
[----:B------:R-:W1:Y:S01]  /*17770*/  LDC.64 R50, c[0x3][0x3c0] ;  /* 0x00c0f000ff327b82 */ /* 0x000e620000000a00 */
[----:B------:R-:W2:Y:S01]  /*17780*/  LDCU.128 UR16, c[0x3][0x400] ;  /* 0x00c08000ff1077ac */ /* 0x000ea20008000c00 */
[----:B------:R-:W-:Y:S01]  /*17790*/  I2F.F64.U32 R16, R49 ;  /* 0x0000003100107312 */ /* 0x000fe20000201800 */
[----:B------:R-:W3:Y:S05]  /*177a0*/  LDCU.128 UR20, c[0x3][0x430] ;  /* 0x00c08600ff1477ac */ /* 0x000eea0008000c00 */
[----:B------:R-:W4:Y:S01]  /*177b0*/  LDC.64 R52, c[0x3][0x3e8] ;  /* 0x00c0fa00ff347b82 */ /* 0x000f220000000a00 */
[----:B------:R-:W5:Y:S01]  /*177c0*/  LDCU.128 UR28, c[0x3][0x490] ;  /* 0x00c09200ff1c77ac */ /* 0x000f620008000c00 */
[----:B------:R-:W0:Y:S01]  /*177d0*/  I2F.F64.U32 R18, R9 ;  /* 0x0000000900127312 */ /* 0x000e220000201800 */
[----:B------:R-:W0:Y:S05]  /*177e0*/  LDCU.64 UR6, c[0x0][0x3a8] ;  /* 0x00007500ff0677ac */ /* 0x000e2a0008000a00 */
[----:B------:R-:W2:Y:S02]  /*177f0*/  LDC.64 R54, c[0x3][0x3f0] ;  /* 0x00c0fc00ff367b82 */ /* 0x000ea40000000a00 */
[----:B------:R-:W-:Y:S06]  /*17800*/  I2F.F64.U32 R20, R8 ;  /* 0x0000000800147312 */ /* 0x000fec0000201800 */
[----:B------:R-:W3:Y:S01]  /*17810*/  LDC.64 R56, c[0x3][0x418] ;  /* 0x00c10600ff387b82 */ /* 0x000ee20000000a00 */
[----:B0-----:R-:W-:Y:S01]  /*17820*/  DFMA R18, R18, UR24, R62 ;  /* 0x0000001812127c2b */ /* 0x001fe2000800003e */
[----:B------:R0:W1:Y:S06]  /*17830*/  I2F.F64.U32 R4, R0 ;  /* 0x0000000000047312 */ /* 0x00006c0000201800 */
[----:B------:R-:W5:Y:S02]  /*17840*/  LDC.64 R58, c[0x3][0x420] ;  /* 0x00c10800ff3a7b82 */ /* 0x000f640000000a00 */
[----:B------:R-:W4:Y:S01]  /*17850*/  I2F.F64.U32 R12, R12 ;  /* 0x0000000c000c7312 */ /* 0x000f220000201800 */
[----:B0-----:R-:W-:-:S05]  /*17860*/  MOV R0, RZ ;  /* 0x000000ff00007202 */ /* 0x001fca0000000f00 */
[----:B------:R-:W0:Y:S01]  /*17870*/  LDC.64 R60, c[0x3][0x448] ;  /* 0x00c11200ff3c7b82 */ /* 0x000e220000000a00 */
[----:B-1----:R-:W-:Y:S01]  /*17880*/  DFMA R50, R4, UR8, R50 ;  /* 0x0000000804327c2b */ /* 0x002fe20008000032 */
[----:B------:R-:W5:Y:S01]  /*17890*/  I2F.F64.U32 R46, R46 ;  /* 0x0000002e002e7312 */ /* 0x000f620000201800 */
[----:B--2---:R-:W-:-:S05]  /*178a0*/  DFMA R54, R14, UR16, R54 ;  /* 0x000000100e367c2b */ /* 0x004fca0008000036 */
[----:B------:R-:W1:Y:S01]  /*178b0*/  LDC.64 R64, c[0x3][0x478] ;  /* 0x00c11e00ff407b82 */ /* 0x000e620000000a00 */
[----:B----4-:R-:W-:Y:S01]  /*178c0*/  DFMA R52, R12, R52, UR10 ;  /* 0x0000000a0c347e2b */ /* 0x010fe20008000034 */
[----:B------:R-:W0:Y:S01]  /*178d0*/  I2F.F64.U32 R10, R10 ;  /* 0x0000000a000a7312 */ /* 0x000e220000201800 */
[----:B---3--:R-:W-:-:S05]  /*178e0*/  DFMA R56, R16, R56, UR18 ;  /* 0x0000001210387e2b */ /* 0x008fca0008000038 */
[----:B------:R-:W2:Y:S01]  /*178f0*/  LDC.64 R66, c[0x3][0x480] ;  /* 0x00c12000ff427b82 */ /* 0x000ea20000000a00 */
[----:B-----5:R-:W-:Y:S01]  /*17900*/  DFMA R58, R46, UR20, R58 ;  /* 0x000000142e3a7c2b */ /* 0x020fe2000800003a */
[----:B------:R-:W2:Y:S06]  /*17910*/  I2F.F64.U32 R8, R7 ;  /* 0x0000000700087312 */ /* 0x000eac0000201800 */
[----:B------:R-:W3:Y:S01]  /*17920*/  LDC.64 R68, c[0x3][0x4a8] ;  /* 0x00c12a00ff447b82 */ /* 0x000ee20000000a00 */
[----:B0-----:R-:W-:Y:S01]  /*17930*/  DFMA R60, R10, R60, UR22 ;  /* 0x000000160a3c7e2b */ /* 0x001fe2000800003c */
[----:B------:R-:W3:Y:S01]  /*17940*/  I2F.F64.U32 R48, R6 ;  /* 0x0000000600307312 */ /* 0x000ee20000201800 */
[----:B-1----:R-:W-:-:S02]  /*17950*/  DFMA R20, R20, R64, UR26 ;  /* 0x0000001a14147e2b */ /* 0x002fc40008000040 */
[----:B--2---:R-:W-:Y:S02]  /*17960*/  DFMA R62, R8, UR28, R66 ;  /* 0x0000001c083e7c2b */ /* 0x004fe40008000042 */
[----:B---3--:R-:W-:-:S11]  /*17970*/  DFMA R48, R48, R68, UR30 ;  /* 0x0000001e30307e2b */ /* 0x008fd60008000044 */
.L_x_416:
        /* <DEDUP_REMOVED lines=27> */
[----:B------:R-:W-:Y:S01]  /*17b30*/  VIADD R5, R0, 0x1 ;  /* 0x0000000100057836 */ /* 0x000fe20000000000 */
[----:B------:R-:W-:-:S03]  /*17b40*/  MOV R4, R0 ;  /* 0x0000000000047202 */ /* 0x000fc60000000f00 */
[----:B------:R-:W-:-:S03]  /*17b50*/  IMAD.MOV.U32 R0, RZ, RZ, R5 ;  /* 0x000000ffff007224 */ /* 0x000fc600078e0005 */
[----:B------:R-:W-:-:S14]  /*17b60*/  DSETP.LEU.AND P1, PT, |R46|, R12, PT ;  /* 0x0000000c2e00722a */ /* 0x000fdc0003f2b200 */
[----:B------:R-:W-:Y:S05]  /*17b70*/  @!P0 BRA P1, `(.L_x_416) ;  /* 0xfffffffc00808947 */ /* 0x000fea000083ffff */
[----:B------:R-:W-:Y:S05]  /*17b80*/  BSYNC.RECONVERGENT B0 ;  /* 0x0000000000007941 */ /* 0x000fea0003800200 */
.L_x_415:
[----:B------:R-:W-:Y:S01]  /*17b90*/  ISETP.NE.U32.AND P0, PT, R27, RZ, PT ;  /* 0x000000ff1b00720c */ /* 0x000fe20003f05070 */
[----:B------:R-:W-:-:S12]  /*17ba0*/  BSSY.RECONVERGENT B0, `(.L_x_417) ;  /* 0x0000024000007945 */ /* 0x000fd80003800200 */
[----:B------:R-:W-:Y:S05]  /*17bb0*/  @P0 BRA `(.L_x_418) ;  /* 0x00000000005c0947 */ /* 0x000fea0003800000 */
[----:B------:R-:W0:Y:S02]  /*17bc0*/  LDCU UR5, c[0x0][0x3d4] ;  /* 0x00007a80ff0577ac */ /* 0x000e240008000800 */
[----:B0-----:R-:W0:Y:S01]  /*17bd0*/  I2F.U32.RP R9, UR5 ;  /* 0x0000000500097d06 */ /* 0x001e220008209000 */
[----:B------:R-:W-:-:S07]  /*17be0*/  ISETP.NE.U32.AND P2, PT, RZ, UR5, PT ;  /* 0x00000005ff007c0c */ /* 0x000fce000bf45070 */
[----:B0-----:R-:W0:Y:S02]  /*17bf0*/  MUFU.RCP R9, R9 ;  /* 0x0000000900097308 */ /* 0x001e240000001000 */
[----:B0-----:R-:W-:Y:S02]  /*17c00*/  VIADD R6, R9, 0xffffffe ;  /* 0x0ffffffe09067836 */ /* 0x001fe40000000000 */
[----:B------:R-:W-:-:S04]  /*17c10*/  IMAD.MOV.U32 R9, RZ, RZ, RZ ;  /* 0x000000ffff097224 */ /* 0x000fc800078e00ff */
        /* <DEDUP_REMOVED lines=17> */
.L_x_418:
        /* <DEDUP_REMOVED lines=8> */
[----:B------:R-:W-:Y:S01]  /*17db0*/  MOV R8, R12 ;  /* 0x0000000c00087202 */ /* 0x000fe20000000f00 */
[----:B------:R-:W-:Y:S02]  /*17dc0*/  IMAD.MOV.U32 R9, RZ, RZ, R11 ;  /* 0x000000ffff097224 */ /* 0x000fe400078e000b */
[----:B0-----:R-:W-:-:S07]  /*17dd0*/  IMAD R5, R5, UR5, R26 ;  /* 0x0000000505057c24 */ /* 0x001fce000f8e021a */
.L_x_419:
[----:B------:R-:W-:Y:S05]  /*17de0*/  BSYNC.RECONVERGENT B0 ;  /* 0x0000000000007941 */ /* 0x000fea0003800200 */
.L_x_417:
        /* <DEDUP_REMOVED lines=26> */
.L_x_421:
        /* <DEDUP_REMOVED lines=11> */
.L_x_422:
[----:B------:R-:W-:Y:S05]  /*18040*/  BSYNC.RECONVERGENT B0 ;  /* 0x0000000000007941 */ /* 0x000fea0003800200 */
.L_x_420:
        /* <DEDUP_REMOVED lines=27> */
.L_x_424:
        /* <DEDUP_REMOVED lines=11> */
.L_x_425:
[----:B------:R-:W-:Y:S05]  /*182b0*/  BSYNC.RECONVERGENT B0 ;  /* 0x0000000000007941 */ /* 0x000fea0003800200 */
.L_x_423:
        /* <DEDUP_REMOVED lines=27> */
.L_x_427:
        /* <DEDUP_REMOVED lines=11> */
.L_x_428:
[----:B------:R-:W-:Y:S05]  /*18520*/  BSYNC.RECONVERGENT B0 ;  /* 0x0000000000007941 */ /* 0x000fea0003800200 */
.L_x_426:
        /* <DEDUP_REMOVED lines=27> */
.L_x_430:
        /* <DEDUP_REMOVED lines=11> */
.L_x_431:
[----:B------:R-:W-:Y:S05]  /*18790*/  BSYNC.RECONVERGENT B0 ;  /* 0x0000000000007941 */ /* 0x000fea0003800200 */
.L_x_429:
        /* <DEDUP_REMOVED lines=27> */
.L_x_433:
        /* <DEDUP_REMOVED lines=11> */
.L_x_434:
[----:B------:R-:W-:Y:S05]  /*18a00*/  BSYNC.RECONVERGENT B0 ;  /* 0x0000000000007941 */ /* 0x000fea0003800200 */
.L_x_432:
        /* <DEDUP_REMOVED lines=27> */
.L_x_436:
        /* <DEDUP_REMOVED lines=11> */
.L_x_437:
[----:B------:R-:W-:Y:S05]  /*18c70*/  BSYNC.RECONVERGENT B0 ;  /* 0x0000000000007941 */ /* 0x000fea0003800200 */
.L_x_435:
        /* <DEDUP_REMOVED lines=27> */
.L_x_439:
        /* <DEDUP_REMOVED lines=11> */
.L_x_440:
[----:B------:R-:W-:Y:S05]  /*18ee0*/  BSYNC.RECONVERGENT B0 ;  /* 0x0000000000007941 */ /* 0x000fea0003800200 */
.L_x_438:
        /* <DEDUP_REMOVED lines=25> */
.L_x_442:
        /* <DEDUP_REMOVED lines=10> */
.L_x_443:
[----:B------:R-:W-:Y:S05]  /*19120*/  BSYNC.RECONVERGENT B0 ;  /* 0x0000000000007941 */ /* 0x000fea0003800200 */
.L_x_441:
        /* <DEDUP_REMOVED lines=38> */
.L_x_445:
[C---:B------:R-:W-:Y:S01]  /*19390*/  IMAD R5, R0.reuse, 0xc, RZ ;  /* 0x0000000c00057824 */ /* 0x040fe200078e02ff */
[----:B------:R-:W-:-:S03]  /*193a0*/  ISETP.GE.U32.AND P0, PT, R0, 0x9, PT ;  /* 0x000000090000780c */ /* 0x000fc60003f06070 */
[----:B------:R-:W-:Y:S01]  /*193b0*/  IMAD.SHL.U32 R68, R5, 0x8, RZ ;  /* 0x0000000805447824 */ /* 0x000fe200078e00ff */
[----:B------:R-:W-:-:S03]  /*193c0*/  MOV R5, R0 ;  /* 0x0000000000057202 */ /* 0x000fc60000000f00 */
        /* <DEDUP_REMOVED lines=29> */
.L_x_444:
        /* <DEDUP_REMOVED lines=26> */
.L_x_447:
        /* <DEDUP_REMOVED lines=11> */
.L_x_448:
[----:B------:R-:W-:Y:S05]  /*197f0*/  BSYNC.RECONVERGENT B0 ;  /* 0x0000000000007941 */ /* 0x000fea0003800200 */
.L_x_446:
        /* <DEDUP_REMOVED lines=27> */
.L_x_450:
        /* <DEDUP_REMOVED lines=11> */
.L_x_451:
[----:B------:R-:W-:Y:S05]  /*19a60*/  BSYNC.RECONVERGENT B0 ;  /* 0x0000000000007941 */ /* 0x000fea0003800200 */
.L_x_449:
        /* <DEDUP_REMOVED lines=27> */
.L_x_453:
        /* <DEDUP_REMOVED lines=11> */
.L_x_454:
[----:B------:R-:W-:Y:S05]  /*19cd0*/  BSYNC.RECONVERGENT B0 ;  /* 0x0000000000007941 */ /* 0x000fea0003800200 */
.L_x_452:
        /* <DEDUP_REMOVED lines=27> */
.L_x_456:
        /* <DEDUP_REMOVED lines=11> */
.L_x_457:
[----:B------:R-:W-:Y:S05]  /*19f40*/  BSYNC.RECONVERGENT B0 ;  /* 0x0000000000007941 */ /* 0x000fea0003800200 */
.L_x_455:
        /* <DEDUP_REMOVED lines=27> */
.L_x_459:
        /* <DEDUP_REMOVED lines=11> */
.L_x_460:
[----:B------:R-:W-:Y:S05]  /*1a1b0*/  BSYNC.RECONVERGENT B0 ;  /* 0x0000000000007941 */ /* 0x000fea0003800200 */
.L_x_458:
        /* <DEDUP_REMOVED lines=27> */
.L_x_462:
        /* <DEDUP_REMOVED lines=11> */
.L_x_463:
[----:B------:R-:W-:Y:S05]  /*1a420*/  BSYNC.RECONVERGENT B0 ;  /* 0x0000000000007941 */ /* 0x000fea0003800200 */
.L_x_461:
        /* <DEDUP_REMOVED lines=27> */
.L_x_465:
        /* <DEDUP_REMOVED lines=11> */
.L_x_466:
[----:B------:R-:W-:Y:S05]  /*1a690*/  BSYNC.RECONVERGENT B0 ;  /* 0x0000000000007941 */ /* 0x000fea0003800200 */
.L_x_464:
        /* <DEDUP_REMOVED lines=27> */
.L_x_468:
        /* <DEDUP_REMOVED lines=11> */
.L_x_469:
[----:B------:R-:W-:Y:S05]  /*1a900*/  BSYNC.RECONVERGENT B0 ;  /* 0x0000000000007941 */ /* 0x000fea0003800200 */
.L_x_467:
        /* <DEDUP_REMOVED lines=25> */
.L_x_471:
        /* <DEDUP_REMOVED lines=10> */
.L_x_472:
[----:B------:R-:W-:Y:S05]  /*1ab40*/  BSYNC.RECONVERGENT B0 ;  /* 0x0000000000007941 */ /* 0x000fea0003800200 */
.L_x_470:
[----:B------:R-:W0:Y:S01]  /*1ab50*/  LDC.64 R64, c[0x3][0x420] ;  /* 0x00c10800ff407b82 */ /* 0x000e220000000a00 */
[----:B------:R-:W0:Y:S01]  /*1ab60*/  LDCU.128 UR20, c[0x3][0x430] ;  /* 0x00c08600ff1477ac */ /* 0x000e220008000c00 */
[----:B------:R-:W0:Y:S01]  /*1ab70*/  I2F.F64.U32 R52, R52 ;  /* 0x0000003400347312 */ /* 0x000e220000201800 */
[----:B------:R-:W-:Y:S01]  /*1ab80*/  BSSY.RECONVERGENT B0, `(.L_x_473) ;  /* 0x0000043000007945 */ /* 0x000fe20003800200 */
[----:B------:R-:W1:Y:S04]  /*1ab90*/  LDCU.128 UR24, c[0x3][0x460] ;  /* 0x00c08c00ff1877ac */ /* 0x000e680008000c00 */
[----:B------:R-:W2:Y:S01]  /*1aba0*/  LDC.64 R66, c[0x3][0x448] ;  /* 0x00c11200ff427b82 */ /* 0x000ea20000000a00 */
[----:B------:R-:W3:Y:S01]  /*1abb0*/  LDCU.128 UR8, c[0x3][0x3d0] ;  /* 0x00c07a00ff0877ac */ /* 0x000ee20008000c00 */
[----:B------:R-:W-:Y:S01]  /*1abc0*/  I2F.F64.U32 R14, R54 ;  /* 0x00000036000e7312 */ /* 0x000fe20000201800 */
[----:B------:R-:W4:Y:S05]  /*1abd0*/  LDCU.128 UR16, c[0x3][0x400] ;  /* 0x00c08000ff1077ac */ /* 0x000f2a0008000c00 */
[----:B------:R-:W1:Y:S01]  /*1abe0*/  LDC.64 R68, c[0x3][0x450] ;  /* 0x00c11400ff447b82 */ /* 0x000e620000000a00 */
[----:B------:R-:W5:Y:S01]  /*1abf0*/  LDCU.128 UR28, c[0x3][0x490] ;  /* 0x00c09200ff1c77ac */ /* 0x000f620008000c00 */
[----:B------:R-:W-:Y:S01]  /*1ac00*/  I2F.F64.U32 R16, R55 ;  /* 0x0000003700107312 */ /* 0x000fe20000201800 */
[----:B------:R-:W0:Y:S05]  /*1ac10*/  LDCU.64 UR6, c[0x0][0x3a8] ;  /* 0x00007500ff0677ac */ /* 0x000e2a0008000a00 */
[----:B------:R-:W3:Y:S01]  /*1ac20*/  LDC.64 R56, c[0x3][0x3c0] ;  /* 0x00c0f000ff387b82 */ /* 0x000ee20000000a00 */
[----:B0-----:R-:W-:Y:S01]  /*1ac30*/  DFMA R52, R52, UR20, R64 ;  /* 0x0000001434347c2b */ /* 0x001fe20008000040 */
[----:B------:R-:W2:Y:S06]  /*1ac40*/  I2F.F64.U32 R18, R51 ;  /* 0x0000003300127312 */ /* 0x000eac0000201800 */
[----:B------:R-:W0:Y:S02]  /*1ac50*/  LDC.64 R58, c[0x3][0x3e8] ;  /* 0x00c0fa00ff3a7b82 */ /* 0x000e240000000a00 */
[----:B------:R-:W1:Y:S06]  /*1ac60*/  I2F.F64.U32 R20, R50 ;  /* 0x0000003200147312 */ /* 0x000e6c0000201800 */
[----:B------:R-:W4:Y:S01]  /*1ac70*/  LDC.64 R60, c[0x3][0x3f0] ;  /* 0x00c0fc00ff3c7b82 */ /* 0x000f220000000a00 */
[----:B--2---:R-:W-:Y:S01]  /*1ac80*/  DFMA R64, R18, R66, UR22 ;  /* 0x0000001612407e2b */ /* 0x004fe20008000042 */
[----:B------:R2:W3:Y:S06]  /*1ac90*/  I2F.F64.U32 R6, R0 ;  /* 0x0000000000067312 */ /* 0x0004ec0000201800 */
[----:B------:R-:W5:Y:S01]  /*1aca0*/  LDC.64 R62, c[0x3][0x418] ;  /* 0x00c10600ff3e7b82 */ /* 0x000f620000000a00 */
[----:B-1----:R-:W-:Y:S01]  /*1acb0*/  DFMA R20, R20, UR24, R68 ;  /* 0x0000001814147c2b */ /* 0x002fe20008000044 */
[----:B------:R-:W0:Y:S01]  /*1acc0*/  I2F.F64.U32 R12, R12 ;  /* 0x0000000c000c7312 */ /* 0x000e220000201800 */
[----:B--2---:R-:W-:-:S05]  /*1acd0*/  IMAD.MOV.U32 R0, RZ, RZ, RZ ;  /* 0x000000ffff007224 */ /* 0x004fca00078e00ff */
[----:B------:R-:W1:Y:S01]  /*1ace0*/  LDC.64 R70, c[0x3][0x478] ;  /* 0x00c11e00ff467b82 */ /* 0x000e620000000a00 */
[----:B---3--:R-:W-:Y:S01]  /*1acf0*/  DFMA R56, R6, UR8, R56 ;  /* 0x0000000806387c2b */ /* 0x008fe20008000038 */
[----:B------:R-:W1:Y:S06]  /*1ad00*/  I2F.F64.U32 R10, R10 ;  /* 0x0000000a000a7312 */ /* 0x000e6c0000201800 */
[----:B------:R-:W2:Y:S01]  /*1ad10*/  LDC.64 R72, c[0x3][0x480] ;  /* 0x00c12000ff487b82 */ /* 0x000ea20000000a00 */
[----:B0-----:R-:W-:Y:S01]  /*1ad20*/  DFMA R58, R12, R58, UR10 ;  /* 0x0000000a0c3a7e2b */ /* 0x001fe2000800003a */
[----:B------:R-:W2:Y:S01]  /*1ad30*/  I2F.F64.U32 R50, R9 ;  /* 0x0000000900327312 */ /* 0x000ea20000201800 */
[----:B----4-:R-:W-:-:S05]  /*1ad40*/  DFMA R60, R14, UR16, R60 ;  /* 0x000000100e3c7c2b */ /* 0x010fca000800003c */
[----:B------:R-:W0:Y:S01]  /*1ad50*/  LDC.64 R74, c[0x3][0x4a8] ;  /* 0x00c12a00ff4a7b82 */ /* 0x000e220000000a00 */
[----:B-----5:R-:W-:Y:S01]  /*1ad60*/  DFMA R62, R16, R62, UR18 ;  /* 0x00000012103e7e2b */ /* 0x020fe2000800003e */
[----:B------:R-:W0:Y:S01]  /*1ad70*/  I2F.F64.U32 R54, R8 ;  /* 0x0000000800367312 */ /* 0x000e220000201800 */
[----:B-1----:R-:W-:Y:S02]  /*1ad80*/  DFMA R66, R10, R70, UR26 ;  /* 0x0000001a0a427e2b */ /* 0x002fe40008000046 */
[----:B--2---:R-:W-:Y:S02]  /*1ad90*/  DFMA R68, R50, UR28, R72 ;  /* 0x0000001c32447c2b */ /* 0x004fe40008000048 */
[----:B0-----:R-:W-:-:S11]  /*1ada0*/  DFMA R54, R54, R74, UR30 ;  /* 0x0000001e36367e2b */ /* 0x001fd6000800004a */
.L_x_474:
        /* <DEDUP_REMOVED lines=27> */
[----:B------:R-:W-:Y:S01]  /*1af60*/  IADD3 R7, PT, PT, R0, 0x1, RZ ;  /* 0x0000000100077810 */ /* 0x000fe20007ffe0ff */
[----:B------:R-:W-:-:S04]  /*1af70*/  IMAD.MOV.U32 R6, RZ, RZ, R0 ;  /* 0x000000ffff067224 */ /* 0x000fc800078e0000 */
[----:B------:R-:W-:Y:S02]  /*1af80*/  IMAD.MOV.U32 R0, RZ, RZ, R7 ;  /* 0x000000ffff007224 */ /* 0x000fe400078e0007 */
[----:B------:R-:W-:-:S14]  /*1af90*/  DSETP.LEU.AND P1, PT, |R50|, R14, PT ;  /* 0x0000000e3200722a */ /* 0x000fdc0003f2b200 */
[----:B------:R-:W-:Y:S05]  /*1afa0*/  @!P0 BRA P1, `(.L_x_474) ;  /* 0xfffffffc00808947 */ /* 0x000fea000083ffff */
[----:B------:R-:W-:Y:S05]  /*1afb0*/  BSYNC.RECONVERGENT B0 ;  /* 0x0000000000007941 */ /* 0x000fea0003800200 */
.L_x_473:
        /* <DEDUP_REMOVED lines=12> */
[----:B------:R-:W-:-:S04]  /*1b080*/  IMAD.HI.U32 R7, R9, R7, R8 ;  /* 0x0000000709077227 */ /* 0x000fc800078e0008 */
[----:B------:R-:W-:Y:S02]  /*1b090*/  IMAD.MOV.U32 R9, RZ, RZ, RZ ;  /* 0x000000ffff097224 */ /* 0x000fe400078e00ff */
        /* <DEDUP_REMOVED lines=12> */
.L_x_476:
        /* <DEDUP_REMOVED lines=11> */
.L_x_477:
[----:B------:R-:W-:Y:S05]  /*1b210*/  BSYNC.RECONVERGENT B0 ;  /* 0x0000000000007941 */ /* 0x000fea0003800200 */
.L_x_475:
        /* <DEDUP_REMOVED lines=27> */
.L_x_479:
        /* <DEDUP_REMOVED lines=11> */
.L_x_480:
[----:B------:R-:W-:Y:S05]  /*1b480*/  BSYNC.RECONVERGENT B0 ;  /* 0x0000000000007941 */ /* 0x000fea0003800200 */
.L_x_478:
        /* <DEDUP_REMOVED lines=27> */
.L_x_482:
        /* <DEDUP_REMOVED lines=11> */
.L_x_483:
[----:B------:R-:W-:Y:S05]  /*1b6f0*/  BSYNC.RECONVERGENT B0 ;  /* 0x0000000000007941 */ /* 0x000fea0003800200 */
.L_x_481:
        /* <DEDUP_REMOVED lines=27> */
.L_x_485:
        /* <DEDUP_REMOVED lines=11> */
.L_x_486:
[----:B------:R-:W-:Y:S05]  /*1b960*/  BSYNC.RECONVERGENT B0 ;  /* 0x0000000000007941 */ /* 0x000fea0003800200 */
.L_x_484:
        /* <DEDUP_REMOVED lines=27> */
.L_x_488:
        /* <DEDUP_REMOVED lines=11> */
.L_x_489:
[----:B------:R-:W-:Y:S05]  /*1bbd0*/  BSYNC.RECONVERGENT B0 ;  /* 0x0000000000007941 */ /* 0x000fea0003800200 */
.L_x_487:
        /* <DEDUP_REMOVED lines=27> */
.L_x_491:
        /* <DEDUP_REMOVED lines=11> */
.L_x_492:
[----:B------:R-:W-:Y:S05]  /*1be40*/  BSYNC.RECONVERGENT B0 ;  /* 0x0000000000007941 */ /* 0x000fea0003800200 */
.L_x_490:
        /* <DEDUP_REMOVED lines=27> */
.L_x_494:
        /* <DEDUP_REMOVED lines=11> */
.L_x_495:
[----:B------:R-:W-:Y:S05]  /*1c0b0*/  BSYNC.RECONVERGENT B0 ;  /* 0x0000000000007941 */ /* 0x000fea0003800200 */
.L_x_493:
        /* <DEDUP_REMOVED lines=27> */
.L_x_497:
        /* <DEDUP_REMOVED lines=11> */
.L_x_498:
[----:B------:R-:W-:Y:S05]  /*1c320*/  BSYNC.RECONVERGENT B0 ;  /* 0x0000000000007941 */ /* 0x000fea0003800200 */
.L_x_496:
        /* <DEDUP_REMOVED lines=25> */
.L_x_500:
        /* <DEDUP_REMOVED lines=10> */
.L_x_501:
[----:B------:R-:W-:Y:S05]  /*1c560*/  BSYNC.RECONVERGENT B0 ;  /* 0x0000000000007941 */ /* 0x000fea0003800200 */
.L_x_499:
[----:B------:R-:W0:Y:S01]  /*1c570*/  LDC.64 R60, c[0x3][0x3c0] ;  /* 0x00c0f000ff3c7b82 */ /* 0x000e220000000a00 */
[----:B------:R-:W-:Y:S01]  /*1c580*/  I2F.F64.U32 R14, R68 ;  /* 0x00000044000e7312 */ /* 0x000fe20000201800 */
[----:B------:R-:W0:Y:S01]  /*1c590*/  LDCU.128 UR8, c[0x3][0x3d0] ;  /* 0x00c07a00ff0877ac */ /* 0x000e220008000c00 */
[----:B------:R-:W-:Y:S01]  /*1c5a0*/  BSSY.RECONVERGENT B0, `(.L_x_502) ;  /* 0x0000043000007945 */ /* 0x000fe20003800200 */
[----:B------:R-:W1:Y:S04]  /*1c5b0*/  LDCU.128 UR16, c[0x3][0x400] ;  /* 0x00c08000ff1077ac */ /* 0x000e680008000c00 */
[----:B------:R-:W2:Y:S01]  /*1c5c0*/  LDC.64 R62, c[0x3][0x3e8] ;  /* 0x00c0fa00ff3e7b82 */ /* 0x000ea20000000a00 */
[----:B------:R-:W-:Y:S01]  /*1c5d0*/  I2F.F64.U32 R16, R70 ;  /* 0x0000004600107312 */ /* 0x000fe20000201800 */
[----:B------:R-:W3:Y:S01]  /*1c5e0*/  LDCU.128 UR20, c[0x3][0x430] ;  /* 0x00c08600ff1477ac */ /* 0x000ee20008000c00 */
[----:B------:R-:W4:Y:S05]  /*1c5f0*/  LDCU.128 UR24, c[0x3][0x460] ;  /* 0x00c08c00ff1877ac */ /* 0x000f2a0008000c00 */
[----:B------:R-:W1:Y:S01]  /*1c600*/  LDC.64 R64, c[0x3][0x3f0] ;  /* 0x00c0fc00ff407b82 */ /* 0x000e620000000a00 */
[----:B------:R5:W0:Y:S01]  /*1c610*/  I2F.F64.U32 R8, R0 ;  /* 0x0000000000087312 */ /* 0x000a220000201800 */
[----:B------:R-:W4:Y:S01]  /*1c620*/  LDCU.128 UR28, c[0x3][0x490] ;  /* 0x00c09200ff1c77ac */ /* 0x000f220008000c00 */
[----:B------:R-:W0:Y:S05]  /*1c630*/  LDCU.64 UR6, c[0x0][0x3a8] ;  /* 0x00007500ff0677ac */ /* 0x000e2a0008000a00 */
[----:B------:R-:W3:Y:S01]  /*1c640*/  LDC.64 R66, c[0x3][0x418] ;  /* 0x00c10600ff427b82 */ /* 0x000ee20000000a00 */
[----:B------:R-:W2:Y:S01]  /*1c650*/  I2F.F64.U32 R12, R12 ;  /* 0x0000000c000c7312 */ /* 0x000ea20000201800 */
[----:B-----5:R-:W-:-:S06]  /*1c660*/  IMAD.MOV.U32 R0, RZ, RZ, RZ ;  /* 0x000000ffff007224 */ /* 0x020fcc00078e00ff */
[----:B------:R-:W5:Y:S01]  /*1c670*/  LDC.64 R68, c[0x3][0x420] ;  /* 0x00c10800ff447b82 */ /* 0x000f620000000a00 */
[----:B------:R-:W5:Y:S07]  /*1c680*/  I2F.F64.U32 R18, R55 ;  /* 0x0000003700127312 */ /* 0x000f6e0000201800 */
[----:B------:R-:W4:Y:S01]  /*1c690*/  LDC.64 R70, c[0x3][0x448] ;  /* 0x00c11200ff467b82 */ /* 0x000f220000000a00 */
[----:B------:R0:W4:Y:S07]  /*1c6a0*/  I2F.F64.U32 R20, R54 ;  /* 0x0000003600147312 */ /* 0x00012e0000201800 */
[----:B------:R-:W4:Y:S01]  /*1c6b0*/  LDC.64 R72, c[0x3][0x450] ;  /* 0x00c11400ff487b82 */ /* 0x000f220000000a00 */
[----:B------:R-:W4:Y:S01]  /*1c6c0*/  I2F.F64.U32 R56, R53 ;  /* 0x0000003500387312 */ /* 0x000f220000201800 */
[----:B0-----:R-:W-:-:S02]  /*1c6d0*/  DFMA R54, R8, UR8, R60 ;  /* 0x0000000808367c2b */ /* 0x001fc4000800003c */
[----:B--2---:R-:W-:Y:S02]  /*1c6e0*/  DFMA R60, R12, R62, UR10 ;  /* 0x0000000a0c3c7e2b */ /* 0x004fe4000800003e */
[----:B-1----:R-:W-:Y:S02]  /*1c6f0*/  DFMA R62, R14, UR16, R64 ;  /* 0x000000100e3e7c2b */ /* 0x002fe40008000040 */
[----:B------:R-:W0:Y:S01]  /*1c700*/  LDC.64 R74, c[0x3][0x478] ;  /* 0x00c11e00ff4a7b82 */ /* 0x000e220000000a00 */
[----:B------:R-:W0:Y:S01]  /*1c710*/  I2F.F64.U32 R58, R52 ;  /* 0x00000034003a7312 */ /* 0x000e220000201800 */
[----:B---3--:R-:W-:Y:S02]  /*1c720*/  DFMA R64, R16, R66, UR18 ;  /* 0x0000001210407e2b */ /* 0x008fe40008000042 */
[----:B-----5:R-:W-:-:S04]  /*1c730*/  DFMA R66, R18, UR20, R68 ;  /* 0x0000001412427c2b */ /* 0x020fc80008000044 */
[----:B------:R-:W1:Y:S01]  /*1c740*/  LDC.64 R76, c[0x3][0x480] ;  /* 0x00c12000ff4c7b82 */ /* 0x000e620000000a00 */
[----:B------:R-:W1:Y:S01]  /*1c750*/  I2F.F64.U32 R10, R10 ;  /* 0x0000000a000a7312 */ /* 0x000e620000201800 */
[----:B----4-:R-:W-:-:S06]  /*1c760*/  DFMA R68, R20, R70, UR22 ;  /* 0x0000001614447e2b */ /* 0x010fcc0008000046 */
[----:B------:R-:W2:Y:S01]  /*1c770*/  LDC.64 R78, c[0x3][0x4a8] ;  /* 0x00c12a00ff4e7b82 */ /* 0x000ea20000000a00 */
[----:B------:R-:W2:Y:S01]  /*1c780*/  I2F.F64.U32 R52, R7 ;  /* 0x0000000700347312 */ /* 0x000ea20000201800 */
[----:B------:R-:W-:Y:S02]  /*1c790*/  DFMA R56, R56, UR24, R72 ;  /* 0x0000001838387c2b */ /* 0x000fe40008000048 */
[----:B0-----:R-:W-:Y:S02]  /*1c7a0*/  DFMA R58, R58, R74, UR26 ;  /* 0x0000001a3a3a7e2b */ /* 0x001fe4000800004a */
[----:B-1----:R-:W-:Y:S02]  /*1c7b0*/  DFMA R70, R10, UR28, R76 ;  /* 0x0000001c0a467c2b */ /* 0x002fe4000800004c */
[----:B--2---:R-:W-:-:S11]  /*1c7c0*/  DFMA R72, R52, R78, UR30 ;  /* 0x0000001e34487e2b */ /* 0x004fd6000800004e */
.L_x_503:
        /* <DEDUP_REMOVED lines=33> */
.L_x_502:
        /* <DEDUP_REMOVED lines=26> */
.L_x_505:
        /* <DEDUP_REMOVED lines=11> */
.L_x_506:
[----:B------:R-:W-:Y:S05]  /*1cc30*/  BSYNC.RECONVERGENT B0 ;  /* 0x0000000000007941 */ /* 0x000fea0003800200 */
.L_x_504:
        /* <DEDUP_REMOVED lines=27> */
.L_x_508:
        /* <DEDUP_REMOVED lines=11> */
.L_x_509:
[----:B------:R-:W-:Y:S05]  /*1cea0*/  BSYNC.RECONVERGENT B0 ;  /* 0x0000000000007941 */ /* 0x000fea0003800200 */
.L_x_507:
        /* <DEDUP_REMOVED lines=27> */
.L_x_511:
        /* <DEDUP_REMOVED lines=11> */
.L_x_512:
[----:B------:R-:W-:Y:S05]  /*1d110*/  BSYNC.RECONVERGENT B0 ;  /* 0x0000000000007941 */ /* 0x000fea0003800200 */
.L_x_510:
        /* <DEDUP_REMOVED lines=27> */
.L_x_514:
        /* <DEDUP_REMOVED lines=11> */
.L_x_515:
[----:B------:R-:W-:Y:S05]  /*1d380*/  BSYNC.RECONVERGENT B0 ;  /* 0x0000000000007941 */ /* 0x000fea0003800200 */
.L_x_513:
        /* <DEDUP_REMOVED lines=27> */
.L_x_517:
        /* <DEDUP_REMOVED lines=11> */
.L_x_518:
[----:B------:R-:W-:Y:S05]  /*1d5f0*/  BSYNC.RECONVERGENT B0 ;  /* 0x0000000000007941 */ /* 0x000fea0003800200 */
.L_x_516:
        /* <DEDUP_REMOVED lines=27> */
.L_x_520:
        /* <DEDUP_REMOVED lines=11> */
.L_x_521:
[----:B------:R-:W-:Y:S05]  /*1d860*/  BSYNC.RECONVERGENT B0 ;  /* 0x0000000000007941 */ /* 0x000fea0003800200 */
.L_x_519:
        /* <DEDUP_REMOVED lines=27> */
.L_x_523:
        /* <DEDUP_REMOVED lines=11> */
.L_x_524:
[----:B------:R-:W-:Y:S05]  /*1dad0*/  BSYNC.RECONVERGENT B0 ;  /* 0x0000000000007941 */ /* 0x000fea0003800200 */
.L_x_522:
        /* <DEDUP_REMOVED lines=27> */
.L_x_526:
        /* <DEDUP_REMOVED lines=11> */
.L_x_527:
[----:B------:R-:W-:Y:S05]  /*1dd40*/  BSYNC.RECONVERGENT B0 ;  /* 0x0000000000007941 */ /* 0x000fea0003800200 */
.L_x_525:
        /* <DEDUP_REMOVED lines=25> */
.L_x_529:
        /* <DEDUP_REMOVED lines=10> */
.L_x_530:
[----:B------:R-:W-:Y:S05]  /*1df80*/  BSYNC.RECONVERGENT B0 ;  /* 0x0000000000007941 */ /* 0x000fea0003800200 */
.L_x_528:
        /* <DEDUP_REMOVED lines=15> */
[----:B-----5:R-:W-:-:S06]  /*1e080*/  MOV R0, RZ ;  /* 0x000000ff00007202 */ /* 0x020fcc0000000f00 */
[----:B------:R-:W5:Y:S01]  /*1e090*/  LDC.64 R70, c[0x3][0x420] ;  /* 0x00c10800ff467b82 */ /* 0x000f620000000a00 */
[----:B------:R-:W5:Y:S07]  /*1e0a0*/  I2F.F64.U32 R58, R58 ;  /* 0x0000003a003a7312 */ /* 0x000f6e0000201800 */
[----:B------:R-:W4:Y:S01]  /*1e0b0*/  LDC.64 R72, c[0x3][0x448] ;  /* 0x00c11200ff487b82 */ /* 0x000f220000000a00 */
[----:B------:R-:W4:Y:S07]  /*1e0c0*/  I2F.F64.U32 R18, R57 ;  /* 0x0000003900127312 */ /* 0x000f2e0000201800 */
        /* <DEDUP_REMOVED lines=10> */
[----:B-----5:R-:W-:Y:S02]  /*1e170*/  DFMA R58, R58, UR20, R70 ;  /* 0x000000143a3a7c2b */ /* 0x020fe40008000046 */
[----:B----4-:R-:W-:-:S02]  /*1e180*/  DFMA R68, R18, R72, UR22 ;  /* 0x0000001612447e2b */ /* 0x010fc40008000048 */
[----:B------:R-:W1:Y:S01]  /*1e190*/  LDC.64 R80, c[0x3][0x4a8] ;  /* 0x00c12a00ff507b82 */ /* 0x000e620000000a00 */
[----:B------:R-:W1:Y:S01]  /*1e1a0*/  I2F.F64.U32 R10, R10 ;  /* 0x0000000a000a7312 */ /* 0x000e620000201800 */
[----:B------:R-:W-:Y:S02]  /*1e1b0*/  DFMA R70, R20, UR24, R74 ;  /* 0x0000001814467c2b */ /* 0x000fe4000800004a */
[----:B------:R-:W-:Y:S02]  /*1e1c0*/  DFMA R60, R60, R76, UR26 ;  /* 0x0000001a3c3c7e2b */ /* 0x000fe4000800004c */
[----:B0-----:R-:W-:Y:S02]  /*1e1d0*/  DFMA R72, R54, UR28, R78 ;  /* 0x0000001c36487c2b */ /* 0x001fe4000800004e */
[----:B-1----:R-:W-:-:S11]  /*1e1e0*/  DFMA R74, R10, R80, UR30 ;  /* 0x0000001e0a4a7e2b */ /* 0x002fd60008000050 */
.L_x_532:
        /* <DEDUP_REMOVED lines=33> */
.L_x_531:
        /* <DEDUP_REMOVED lines=26> */
.L_x_534:
        /* <DEDUP_REMOVED lines=11> */
.L_x_535:
[----:B------:R-:W-:Y:S05]  /*1e650*/  BSYNC.RECONVERGENT B0 ;  /* 0x0000000000007941 */ /* 0x000fea0003800200 */
.L_x_533:
[----:B------:R-:W-:Y:S01]  /*1e660*/  ISETP.NE.U32.AND P0, PT, R57, RZ, PT ;  /* 0x000000ff3900720c */ /* 0x000fe20003f05070 */
[----:B------:R-:W-:-:S12]  /*1e670*/  BSSY.RECONVERGENT B0, `(.L_x_536) ;  /* 0x0000025000007945 */ /* 0x000fd80003800200 */
[----:B------:R-:W-:Y:S05]  /*1e680*/  @P0 BRA `(.L_x_537) ;  /* 0x0000000000600947 */ /* 0x000fea0003800000 */
[----:B------:R-:W0:Y:S01]  /*1e690*/  LDCU UR5, c[0x0][0x3d0] ;  /* 0x00007a00ff0577ac */ /* 0x000e220008000800 */
[----:B------:R-:W-:Y:S02]  /*1e6a0*/  IMAD.MOV.U32 R10, RZ, RZ, RZ ;  /* 0x000000ffff0a7224 */ /* 0x000fe400078e00ff */
        /* <DEDUP_REMOVED lines=22> */
.L_x_537:
        /* <DEDUP_REMOVED lines=11> */
.L_x_538:
[----:B------:R-:W-:Y:S05]  /*1e8c0*/  BSYNC.RECONVERGENT B0 ;  /* 0x0000000000007941 */ /* 0x000fea0003800200 */
.L_x_536:
        /* <DEDUP_REMOVED lines=27> */
.L_x_540:
[----:B------:R-:W0:Y:S01]  /*1ea80*/  LDCU UR5, c[0x0][0x3cc] ;  /* 0x00007980ff0577ac */ /* 0x000e220008000800 */
[----:B------:R-:W-:Y:S01]  /*1ea90*/  IMAD.MOV.U32 R14, RZ, RZ, R56 ;  /* 0x000000ffff0e7224 */ /* 0x000fe200078e0038 */
[----:B------:R-:W-:Y:S02]  /*1eaa0*/  MOV R17, R57 ;  /* 0x0000003900117202 */ /* 0x000fe40000000f00 */
[----:B------:R-:W-:Y:S01]  /*1eab0*/  MOV R0, 0x1eae0 ;  /* 0x0001eae000007802 */ /* 0x000fe20000000f00 */
[----:B0-----:R-:W-:-:S07]  /*1eac0*/  IMAD.U32 R12, RZ, RZ, UR5 ;  /* 0x00000005ff0c7e24 */ /* 0x001fce000f8e00ff */
[----:B------:R-:W-:Y:S05]  /*1ead0*/  CALL.REL.NOINC `($__internal_0_$__cuda_sm20_div_u64) ;  /* 0x0000034c00647944 */ /* 0x000fea0003c00000 */
[----:B------:R-:W0:Y:S01]  /*1eae0*/  LDCU UR5, c[0x0][0x3cc] ;  /* 0x00007980ff0577ac */ /* 0x000e220008000800 */
[----:B------:R-:W-:Y:S02]  /*1eaf0*/  IADD3 R13, PT, PT, -R12, RZ, RZ ;  /* 0x000000ff0c0d7210 */ /* 0x000fe40007ffe1ff */
[----:B------:R-:W-:-:S03]  /*1eb00*/  MOV R57, R11 ;  /* 0x0000000b00397202 */ /* 0x000fc60000000f00 */
[----:B0-----:R-:W-:Y:S02]  /*1eb10*/  IMAD R58, R13, UR5, R56 ;  /* 0x000000050d3a7c24 */ /* 0x001fe4000f8e0238 */
[----:B------:R-:W-:-:S07]  /*1eb20*/  IMAD.MOV.U32 R56, RZ, RZ, R12 ;  /* 0x000000ffff387224 */ /* 0x000fce00078e000c */
.L_x_541:
[----:B------:R-:W-:Y:S05]  /*1eb30*/  BSYNC.RECONVERGENT B0 ;  /* 0x0000000000007941 */ /* 0x000fea0003800200 */
.L_x_539:
        /* <DEDUP_REMOVED lines=14> */
[----:B------:R-:W-:-:S05]  /*1ec20*/  IMAD.HI.U32 R0, R11, R56, RZ ;  /* 0x000000380b007227 */ /* 0x000fca00078e00ff */
[----:B------:R-:W-:-:S05]  /*1ec30*/  IADD3 R11, PT, PT, -R0, RZ, RZ ;  /* 0x000000ff000b7210 */ /* 0x000fca0007ffe1ff */
[----:B------:R-:W-:-:S05]  /*1ec40*/  IMAD R11, R11, UR5, R56 ;  /* 0x000000050b0b7c24 */ /* 0x000fca000f8e0238 */
[----:B------:R-:W-:-:S13]  /*1ec50*/  ISETP.GE.U32.AND P0, PT, R11, UR5, PT ;  /* 0x000000050b007c0c */ /* 0x000fda000bf06070 */
[----:B------:R-:W-:Y:S01]  /*1ec60*/  @P0 VIADD R11, R11, -UR5 ;  /* 0x800000050b0b0c36 */ /* 0x000fe20008000000 */
[----:B------:R-:W-:-:S04]  /*1ec70*/  @P0 IADD3 R0, PT, PT, R0, 0x1, RZ ;  /* 0x0000000100000810 */ /* 0x000fc80007ffe0ff */
[----:B------:R-:W-:-:S13]  /*1ec80*/  ISETP.GE.U32.AND P1, PT, R11, UR5, PT ;  /* 0x000000050b007c0c */ /* 0x000fda000bf26070 */
[----:B------:R-:W-:Y:S01]  /*1ec90*/  @P1 VIADD R0, R0, 0x1 ;  /* 0x0000000100001836 */ /* 0x000fe20000000000 */
[----:B------:R-:W-:-:S04]  /*1eca0*/  @!P2 LOP3.LUT R0, RZ, UR5, RZ, 0x33, !PT ;  /* 0x00000005ff00ac12 */ /* 0x000fc8000f8e33ff */
[----:B------:R-:W-:-:S05]  /*1ecb0*/  IADD3 R59, PT, PT, -R0, RZ, RZ ;  /* 0x000000ff003b7210 */ /* 0x000fca0007ffe1ff */
[----:B------:R-:W-:Y:S02]  /*1ecc0*/  IMAD R59, R59, UR5, R56 ;  /* 0x000000053b3b7c24 */ /* 0x000fe4000f8e0238 */
[----:B------:R-:W-:Y:S01]  /*1ecd0*/  IMAD.MOV.U32 R56, RZ, RZ, R0 ;  /* 0x000000ffff387224 */ /* 0x000fe200078e0000 */
[----:B------:R-:W-:Y:S06]  /*1ece0*/  BRA `(.L_x_544) ;  /* 0x00000000002c7947 */ /* 0x000fec0003800000 */
.L_x_543:
        /* <DEDUP_REMOVED lines=11> */
.L_x_544:
[----:B------:R-:W-:Y:S05]  /*1eda0*/  BSYNC.RECONVERGENT B0 ;  /* 0x0000000000007941 */ /* 0x000fea0003800200 */
.L_x_542:
        /* <DEDUP_REMOVED lines=27> */
.L_x_546:
        /* <DEDUP_REMOVED lines=11> */
.L_x_547:
[----:B------:R-:W-:Y:S05]  /*1f010*/  BSYNC.RECONVERGENT B0 ;  /* 0x0000000000007941 */ /* 0x000fea0003800200 */
.L_x_545:
        /* <DEDUP_REMOVED lines=27> */
.L_x_549:
        /* <DEDUP_REMOVED lines=11> */
.L_x_550:
[----:B------:R-:W-:Y:S05]  /*1f280*/  BSYNC.RECONVERGENT B0 ;  /* 0x0000000000007941 */ /* 0x000fea0003800200 */
.L_x_548:
        /* <DEDUP_REMOVED lines=27> */
.L_x_552:
        /* <DEDUP_REMOVED lines=11> */
.L_x_553:
[----:B------:R-:W-:Y:S05]  /*1f4f0*/  BSYNC.RECONVERGENT B0 ;  /* 0x0000000000007941 */ /* 0x000fea0003800200 */
.L_x_551:
        /* <DEDUP_REMOVED lines=27> */
.L_x_555:
        /* <DEDUP_REMOVED lines=11> */
.L_x_556:
[----:B------:R-:W-:Y:S05]  /*1f760*/  BSYNC.RECONVERGENT B0 ;  /* 0x0000000000007941 */ /* 0x000fea0003800200 */
.L_x_554:
        /* <DEDUP_REMOVED lines=22> */
[----:B------:R-:W-:Y:S01]  /*1f8d0*/  IADD3 R11, PT, PT, -R0, RZ, RZ ;  /* 0x000000ff000b7210 */ /* 0x000fe20007ffe1ff */
[----:B------:R-:W-:-:S04]  /*1f8e0*/  IMAD.MOV.U32 R12, RZ, RZ, R0 ;  /* 0x000000ffff0c7224 */ /* 0x000fc800078e0000 */
[----:B------:R-:W-:Y:S01]  /*1f8f0*/  IMAD R14, R11, UR5, R56 ;  /* 0x000000050b0e7c24 */ /* 0x000fe2000f8e0238 */
[----:B------:R-:W-:Y:S06]  /*1f900*/  BRA `(.L_x_559) ;  /* 0x0000000000247947 */ /* 0x000fec0003800000 */
.L_x_558:
[----:B------:R-:W0:Y:S01]  /*1f910*/  LDCU UR5, c[0x0][0x3b4] ;  /* 0x00007680ff0577ac */ /* 0x000e220008000800 */
[----:B------:R-:W-:Y:S01]  /*1f920*/  MOV R14, R56 ;  /* 0x00000038000e7202 */ /* 0x000fe20000000f00 */
[----:B------:R-:W-:Y:S01]  /*1f930*/  IMAD.MOV.U32 R17, RZ, RZ, R57 ;  /* 0x000000ffff117224 */ /* 0x000fe200078e0039 */
[----:B------:R-:W-:Y:S02]  /*1f940*/  MOV R0, 0x1f970 ;  /* 0x0001f97000007802 */ /* 0x000fe40000000f00 */
[----:B0-----:R-:W-:-:S07]  /*1f950*/  MOV R12, UR5 ;  /* 0x00000005000c7c02 */ /* 0x001fce0008000f00 */
[----:B------:R-:W-:Y:S05]  /*1f960*/  CALL.REL.NOINC `($__internal_0_$__cuda_sm20_div_u64) ;  /* 0x0000033c00c07944 */ /* 0x000fea0003c00000 */
[----:B------:R-:W0:Y:S01]  /*1f970*/  LDCU UR5, c[0x0][0x3b4] ;  /* 0x00007680ff0577ac */ /* 0x000e220008000800 */
[----:B------:R-:W-:-:S04]  /*1f980*/  IMAD.MOV R11, RZ, RZ, -R12 ;  /* 0x000000ffff0b7224 */ /* 0x000fc800078e0a0c */
[----:B0-----:R-:W-:-:S07]  /*1f990*/  IMAD R14, R11, UR5, R56 ;  /* 0x000000050b0e7c24 */ /* 0x001fce000f8e0238 */
.L_x_559:
[----:B------:R-:W-:Y:S05]  /*1f9a0*/  BSYNC.RECONVERGENT B0 ;  /* 0x0000000000007941 */ /* 0x000fea0003800200 */
.L_x_557:
[----:B------:R-:W0:Y:S01]  /*1f9b0*/  LDC.64 R66, c[0x3][0x3c0] ;  /* 0x00c0f000ff427b82 */ /* 0x000e220000000a00 */
[----:B------:R1:W-:Y:S01]  /*1f9c0*/  I2F.F64.U32 R16, R74 ;  /* 0x0000004a00107312 */ /* 0x0003e20000201800 */
[----:B------:R-:W0:Y:S01]  /*1f9d0*/  LDCU.128 UR8, c[0x3][0x3d0] ;  /* 0x00c07a00ff0877ac */ /* 0x000e220008000c00 */
[----:B------:R-:W-:Y:S01]  /*1f9e0*/  BSSY.RECONVERGENT B0, `(.L_x_560) ;  /* 0x0000043000007945 */ /* 0x000fe20003800200 */
[----:B------:R-:W-:Y:S01]  /*1f9f0*/  MOV R0, RZ ;  /* 0x000000ff00007202 */ /* 0x000fe20000000f00 */
[----:B------:R-:W2:Y:S03]  /*1fa00*/  LDCU.128 UR16, c[0x3][0x400] ;  /* 0x00c08000ff1077ac */ /* 0x000ea60008000c00 */
[----:B------:R-:W3:Y:S01]  /*1fa10*/  LDC.64 R68, c[0x3][0x3e8] ;  /* 0x00c0fa00ff447b82 */ /* 0x000ee20000000a00 */
[----:B------:R-:W0:Y:S01]  /*1fa20*/  I2F.F64.U32 R12, R12 ;  /* 0x0000000c000c7312 */ /* 0x000e220000201800 */
[----:B------:R-:W4:Y:S01]  /*1fa30*/  LDCU.128 UR20, c[0x3][0x430] ;  /* 0x00c08600ff1477ac */ /* 0x000f220008000c00 */
[----:B------:R-:W5:Y:S05]  /*1fa40*/  LDCU.128 UR24, c[0x3][0x460] ;  /* 0x00c08c00ff1877ac */ /* 0x000f6a0008000c00 */
[----:B------:R-:W2:Y:S01]  /*1fa50*/  LDC.64 R70, c[0x3][0x3f0] ;  /* 0x00c0fc00ff467b82 */ /* 0x000ea20000000a00 */
[----:B------:R-:W3:Y:S01]  /*1fa60*/  I2F.F64.U32 R14, R14 ;  /* 0x0000000e000e7312 */ /* 0x000ee20000201800 */
[----:B------:R-:W5:Y:S01]  /*1fa70*/  LDCU.128 UR28, c[0x3][0x490] ;  /* 0x00c09200ff1c77ac */ /* 0x000f620008000c00 */
[----:B------:R-:W0:Y:S05]  /*1fa80*/  LDCU.64 UR6, c[0x0][0x3a8] ;  /* 0x00007500ff0677ac */ /* 0x000e2a0008000a00 */
[----:B------:R-:W4:Y:S01]  /*1fa90*/  LDC.64 R72, c[0x3][0x418] ;  /* 0x00c10600ff487b82 */ /* 0x000f220000000a00 */
[----:B------:R-:W4:Y:S07]  /*1faa0*/  I2F.F64.U32 R62, R62 ;  /* 0x0000003e003e7312 */ /* 0x000f2e0000201800 */
[----:B-1----:R-:W1:Y:S01]  /*1fab0*/  LDC.64 R74, c[0x3][0x420] ;  /* 0x00c10800ff4a7b82 */ /* 0x002e620000000a00 */
[----:B------:R-:W1:Y:S07]  /*1fac0*/  I2F.F64.U32 R18, R61 ;  /* 0x0000003d00127312 */ /* 0x000e6e0000201800 */
[----:B------:R-:W5:Y:S01]  /*1fad0*/  LDC.64 R76, c[0x3][0x448] ;  /* 0x00c11200ff4c7b82 */ /* 0x000f620000000a00 */
[----:B------:R0:W5:Y:S07]  /*1fae0*/  I2F.F64.U32 R20, R60 ;  /* 0x0000003c00147312 */ /* 0x00016e0000201800 */
[----:B------:R-:W5:Y:S01]  /*1faf0*/  LDC.64 R78, c[0x3][0x450] ;  /* 0x00c11400ff4e7b82 */ /* 0x000f620000000a00 */
[----:B------:R-:W5:Y:S01]  /*1fb00*/  I2F.F64.U32 R56, R59 ;  /* 0x0000003b00387312 */ /* 0x000f620000201800 */
[----:B0-----:R-:W-:-:S02]  /*1fb10*/  DFMA R60, R12, UR8, R66 ;  /* 0x000000080c3c7c2b */ /* 0x001fc40008000042 */
[----:B---3--:R-:W-:Y:S02]  /*1fb20*/  DFMA R66, R14, R68, UR10 ;  /* 0x0000000a0e427e2b */ /* 0x008fe40008000044 */
[----:B--2---:R-:W-:Y:S02]  /*1fb30*/  DFMA R68, R16, UR16, R70 ;  /* 0x0000001010447c2b */ /* 0x004fe40008000046 */
[----:B------:R-:W0:Y:S01]  /*1fb40*/  LDC.64 R80, c[0x3][0x478] ;  /* 0x00c11e00ff507b82 */ /* 0x000e220000000a00 */
[----:B------:R-:W0:Y:S01]  /*1fb50*/  I2F.F64.U32 R64, R58 ;  /* 0x0000003a00407312 */ /* 0x000e220000201800 */
[----:B----4-:R-:W-:Y:S02]  /*1fb60*/  DFMA R62, R62, R72, UR18 ;  /* 0x000000123e3e7e2b */ /* 0x010fe40008000048 */
[----:B-1----:R-:W-:-:S04]  /*1fb70*/  DFMA R70, R18, UR20, R74 ;  /* 0x0000001412467c2b */ /* 0x002fc8000800004a */
[----:B------:R-:W1:Y:S01]  /*1fb80*/  LDC.64 R82, c[0x3][0x480] ;  /* 0x00c12000ff527b82 */ /* 0x000e620000000a00 */
[----:B------:R-:W1:Y:S01]  /*1fb90*/  I2F.F64.U32 R10, R10 ;  /* 0x0000000a000a7312 */ /* 0x000e620000201800 */
[----:B-----5:R-:W-:-:S06]  /*1fba0*/  DFMA R72, R20, R76, UR22 ;  /* 0x0000001614487e2b */ /* 0x020fcc000800004c */
[----:B------:R-:W2:Y:S01]  /*1fbb0*/  LDC.64 R84, c[0x3][0x4a8] ;  /* 0x00c12a00ff547b82 */ /* 0x000ea20000000a00 */
[----:B------:R-:W2:Y:S01]  /*1fbc0*/  I2F.F64.U32 R58, R9 ;  /* 0x00000009003a7312 */ /* 0x000ea20000201800 */
[----:B------:R-:W-:Y:S02]  /*1fbd0*/  DFMA R74, R56, UR24, R78 ;  /* 0x00000018384a7c2b */ /* 0x000fe4000800004e */
[----:B0-----:R-:W-:Y:S02]  /*1fbe0*/  DFMA R64, R64, R80, UR26 ;  /* 0x0000001a40407e2b */ /* 0x001fe40008000050 */
[----:B-1----:R-:W-:Y:S02]  /*1fbf0*/  DFMA R76, R10, UR28, R82 ;  /* 0x0000001c0a4c7c2b */ /* 0x002fe40008000052 */
[----:B--2---:R-:W-:-:S11]  /*1fc00*/  DFMA R78, R58, R84, UR30 ;  /* 0x0000001e3a4e7e2b */ /* 0x004fd60008000054 */
.L_x_561:
[C---:B------:R-:W-:Y:S01]  /*1fc10*/  IMAD R9, R0.reuse, 0xc, RZ ;  /* 0x0000000c00097824 */ /* 0x040fe200078e02ff */
[----:B------:R-:W-:-:S03]  /*1fc20*/  ISETP.GE.U32.AND P0, PT, R0, 0x9, PT ;  /* 0x000000090000780c */ /* 0x000fc60003f06070 */
[----:B------:R-:W-:Y:S02]  /*1fc30*/  IMAD.SHL.U32 R80, R9, 0x8, RZ ;  /* 0x0000000809507824 */ /* 0x000fe400078e00ff */
[----:B------:R-:W-:Y:S02]  /*1fc40*/  IMAD.MOV.U32 R9, RZ, RZ, R0 ;  /* 0x000000ffff097224 */ /* 0x000fe400078e0000 */
        /* <DEDUP_REMOVED lines=22> */
[----:B----4-:R-:W-:-:S08]  /*1fdb0*/  DFMA R10, R78, R16, R10 ;  /* 0x000000104e0a722b */ /* 0x010fd0000000000a */
[----:B-----5:R-:W-:Y:S01]  /*1fdc0*/  DADD R56, R10, -R18 ;  /* 0x000000000a387229 */ /* 0x020fe20000000812 */
[----:B------:R-:W-:-:S04]  /*1fdd0*/  IADD3 R10, PT, PT, R0, 0x1, RZ ;  /* 0x00000001000a7810 */ /* 0x000fc80007ffe0ff */
[----:B------:R-:W-:-:S03]  /*1fde0*/  MOV R0, R10 ;  /* 0x0000000a00007202 */ /* 0x000fc60000000f00 */
[----:B------:R-:W-:-:S14]  /*1fdf0*/  DSETP.LEU.AND P1, PT, |R56|, R58, PT ;  /* 0x0000003a3800722a */ /* 0x000fdc0003f2b200 */
[----:B------:R-:W-:Y:S05]  /*1fe00*/  @!P0 BRA P1, `(.L_x_561) ;  /* 0xfffffffc00808947 */ /* 0x000fea000083ffff */
[----:B------:R-:W-:Y:S05]  /*1fe10*/  BSYNC.RECONVERGENT B0 ;  /* 0x0000000000007941 */ /* 0x000fea0003800200 */
.L_x_560:
        /* <DEDUP_REMOVED lines=24> */
[----:B------:R-:W-:Y:S01]  /*1ffa0*/  IMAD R10, R11, UR5, R36 ;  /* 0x000000050b0a7c24 */ /* 0x000fe2000f8e0224 */
[----:B------:R-:W-:Y:S06]  /*1ffb0*/  BRA `(.L_x_564) ;  /* 0x00000000002c7947 */ /* 0x000fec0003800000 */
.L_x_563:
[----:B------:R-:W0:Y:S01]  /*1ffc0*/  LDCU UR5, c[0x0][0x3d4] ;  /* 0x00007a80ff0577ac */ /* 0x000e220008000800 */
[----:B------:R-:W-:Y:S01]  /*1ffd0*/  MOV R14, R36 ;  /* 0x00000024000e7202 */ /* 0x000fe20000000f00 */
[----:B------:R-:W-:Y:S01]  /*1ffe0*/  IMAD.MOV.U32 R17, RZ, RZ, R37 ;  /* 0x000000ffff117224 */ /* 0x000fe200078e0025 */
[----:B------:R-:W-:Y:S02]  /*1fff0*/  MOV R0, 0x20020 ;  /* 0x0002002000007802 */ /* 0x000fe40000000f00 */
[----:B0-----:R-:W-:-:S07]  /*20000*/  MOV R12, UR5 ;  /* 0x00000005000c7c02 */ /* 0x001fce0008000f00 */
[----:B------:R-:W-:Y:S05]  /*20010*/  CALL.REL.NOINC `($__internal_0_$__cuda_sm20_div_u64) ;  /* 0x0000033800147944 */ /* 0x000fea0003c00000 */
[----:B------:R-:W0:Y:S01]  /*20020*/  LDCU UR5, c[0x0][0x3d4] ;  /* 0x00007a80ff0577ac */ /* 0x000e220008000800 */
[----:B------:R-:W-:Y:S01]  /*20030*/  IMAD.MOV R13, RZ, RZ, -R12 ;  /* 0x000000ffff0d7224 */ /* 0x000fe200078e0a0c */
[----:B------:R-:W-:Y:S01]  /*20040*/  MOV R58, R12 ;  /* 0x0000000c003a7202 */ /* 0x000fe20000000f00 */
[----:B------:R-:W-:Y:S02]  /*20050*/  IMAD.MOV.U32 R59, RZ, RZ, R11 ;  /* 0x000000ffff3b7224 */ /* 0x000fe400078e000b */
[----:B0-----:R-:W-:-:S07]  /*20060*/  IMAD R10, R13, UR5, R36 ;  /* 0x000000050d0a7c24 */ /* 0x001fce000f8e0224 */
.L_x_564:
[----:B------:R-:W-:Y:S05]  /*20070*/  BSYNC.RECONVERGENT B0 ;  /* 0x0000000000007941 */ /* 0x000fea0003800200 */
.L_x_562:
        /* <DEDUP_REMOVED lines=21> */
[----:B------:R-:W-:Y:S02]  /*201d0*/  @P1 IADD3 R0, PT, PT, R0, 0x1, RZ ;  /* 0x0000000100001810 */ /* 0x000fe40007ffe0ff */
[----:B------:R-:W-:-:S05]  /*201e0*/  @!P2 LOP3.LUT R0, RZ, UR5, RZ, 0x33, !PT ;  /* 0x00000005ff00ac12 */ /* 0x000fca000f8e33ff */
[----:B------:R-:W-:-:S04]  /*201f0*/  IMAD.MOV R11, RZ, RZ, -R0 ;  /* 0x000000ffff0b7224 */ /* 0x000fc800078e0a00 */
[----:B------:R-:W-:Y:S01]  /*20200*/  IMAD R60, R11, UR5, R58 ;  /* 0x000000050b3c7c24 */ /* 0x000fe2000f8e023a */
[----:B------:R-:W-:Y:S01]  /*20210*/  MOV R58, R0 ;  /* 0x00000000003a7202 */ /* 0x000fe20000000f00 */
[----:B------:R-:W-:Y:S06]  /*20220*/  BRA `(.L_x_567) ;  /* 0x00000000002c7947 */ /* 0x000fec0003800000 */
.L_x_566:
[----:B------:R-:W0:Y:S01]  /*20230*/  LDCU UR5, c[0x0][0x3d0] ;  /* 0x00007a00ff0577ac */ /* 0x000e220008000800 */
[----:B------:R-:W-:Y:S01]  /*20240*/  MOV R14, R58 ;  /* 0x0000003a000e7202 */ /* 0x000fe20000000f00 */
[----:B------:R-:W-:Y:S01]  /*20250*/  IMAD.MOV.U32 R17, RZ, RZ, R59 ;  /* 0x000000ffff117224 */ /* 0x000fe200078e003b */
[----:B------:R-:W-:Y:S02]  /*20260*/  MOV R0, 0x20290 ;  /* 0x0002029000007802 */ /* 0x000fe40000000f00 */
[----:B0-----:R-:W-:-:S07]  /*20270*/  MOV R12, UR5 ;  /* 0x00000005000c7c02 */ /* 0x001fce0008000f00 */
[----:B------:R-:W-:Y:S05]  /*20280*/  CALL.REL.NOINC `($__internal_0_$__cuda_sm20_div_u64) ;  /* 0x0000033400787944 */ /* 0x000fea0003c00000 */
[----:B------:R-:W0:Y:S01]  /*20290*/  LDCU UR5, c[0x0][0x3d0] ;  /* 0x00007a00ff0577ac */ /* 0x000e220008000800 */
[----:B------:R-:W-:Y:S02]  /*202a0*/  IMAD.MOV R13, RZ, RZ, -R12 ;  /* 0x000000ffff0d7224 */ /* 0x000fe400078e0a0c */
[----:B------:R-:W-:Y:S02]  /*202b0*/  IMAD.MOV.U32 R59, RZ, RZ, R11 ;  /* 0x000000ffff3b7224 */ /* 0x000fe400078e000b */
[----:B0-----:R-:W-:Y:S01]  /*202c0*/  IMAD R60, R13, UR5, R58 ;  /* 0x000000050d3c7c24 */ /* 0x001fe2000f8e023a */
[----:B------:R-:W-:-:S07]  /*202d0*/  MOV R58, R12 ;  /* 0x0000000c003a7202 */ /* 0x000fce0000000f00 */
.L_x_567:
[----:B------:R-:W-:Y:S05]  /*202e0*/  BSYNC.RECONVERGENT B0 ;  /* 0x0000000000007941 */ /* 0x000fea0003800200 */
.L_x_565:
        /* <DEDUP_REMOVED lines=27> */
.L_x_569:
        /* <DEDUP_REMOVED lines=11> */
.L_x_570:
[----:B------:R-:W-:Y:S05]  /*20550*/  BSYNC.RECONVERGENT B0 ;  /* 0x0000000000007941 */ /* 0x000fea0003800200 */
.L_x_568:
        /* <DEDUP_REMOVED lines=27> */
.L_x_572:
        /* <DEDUP_REMOVED lines=11> */
.L_x_573:
[----:B------:R-:W-:Y:S05]  /*207c0*/  BSYNC.RECONVERGENT B0 ;  /* 0x0000000000007941 */ /* 0x000fea0003800200 */
.L_x_571:
        /* <DEDUP_REMOVED lines=27> */
.L_x_575:
        /* <DEDUP_REMOVED lines=11> */
.L_x_576:
[----:B------:R-:W-:Y:S05]  /*20a30*/  BSYNC.RECONVERGENT B0 ;  /* 0x0000000000007941 */ /* 0x000fea0003800200 */
.L_x_574:
        /* <DEDUP_REMOVED lines=27> */
.L_x_578:
        /* <DEDUP_REMOVED lines=11> */
.L_x_579:
[----:B------:R-:W-:Y:S05]  /*20ca0*/  BSYNC.RECONVERGENT B0 ;  /* 0x0000000000007941 */ /* 0x000fea0003800200 */
.L_x_577:
        /* <DEDUP_REMOVED lines=27> */
.L_x_581:
        /* <DEDUP_REMOVED lines=11> */
.L_x_582:
[----:B------:R-:W-:Y:S05]  /*20f10*/  BSYNC.RECONVERGENT B0 ;  /* 0x0000000000007941 */ /* 0x000fea0003800200 */
.L_x_580:
        /* <DEDUP_REMOVED lines=27> */
.L_x_584:
        /* <DEDUP_REMOVED lines=11> */
.L_x_585:
[----:B------:R-:W-:Y:S05]  /*21180*/  BSYNC.RECONVERGENT B0 ;  /* 0x0000000000007941 */ /* 0x000fea0003800200 */
.L_x_583:
        /* <DEDUP_REMOVED lines=21> */
[----:B------:R-:W-:-:S04]  /*212e0*/  @!P2 LOP3.LUT R0, RZ, UR5, RZ, 0x33, !PT ;  /* 0x00000005ff00ac12 */ /* 0x000fc8000f8e33ff */
[----:B------:R-:W-:Y:S01]  /*212f0*/  MOV R12, R0 ;  /* 0x00000000000c7202 */ /* 0x000fe20000000f00 */
[----:B------:R-:W-:-:S04]  /*21300*/  IMAD.MOV R11, RZ, RZ, -R0 ;  /* 0x000000ffff0b7224 */ /* 0x000fc800078e0a00 */
[----:B------:R-:W-:Y:S01]  /*21310*/  IMAD R14, R11, UR5, R58 ;  /* 0x000000050b0e7c24 */ /* 0x000fe2000f8e023a */
[----:B------:R-:W-:Y:S06]  /*21320*/  BRA `(.L_x_588) ;  /* 0x0000000000247947 */ /* 0x000fec0003800000 */
.L_x_587:
[----:B------:R-:W0:Y:S01]  /*21330*/  LDCU UR5, c[0x0][0x3b4] ;  /* 0x00007680ff0577ac */ /* 0x000e220008000800 */
[----:B------:R-:W-:Y:S01]  /*21340*/  IMAD.MOV.U32 R14, RZ, RZ, R58 ;  /* 0x000000ffff0e7224 */ /* 0x000fe200078e003a */
[----:B------:R-:W-:Y:S02]  /*21350*/  MOV R17, R59 ;  /* 0x0000003b00117202 */ /* 0x000fe40000000f00 */
[----:B------:R-:W-:Y:S01]  /*21360*/  MOV R0, 0x21390 ;  /* 0x0002139000007802 */ /* 0x000fe20000000f00 */
[----:B0-----:R-:W-:-:S07]  /*21370*/  IMAD.U32 R12, RZ, RZ, UR5 ;  /* 0x00000005ff0c7e24 */ /* 0x001fce000f8e00ff */
[----:B------:R-:W-:Y:S05]  /*21380*/  CALL.REL.NOINC `($__internal_0_$__cuda_sm20_div_u64) ;  /* 0x0000032400387944 */ /* 0x000fea0003c00000 */
[----:B------:R-:W0:Y:S01]  /*21390*/  LDCU UR5, c[0x0][0x3b4] ;  /* 0x00007680ff0577ac */ /* 0x000e220008000800 */
[----:B------:R-:W-:-:S05]  /*213a0*/  IADD3 R11, PT, PT, -R12, RZ, RZ ;  /* 0x000000ff0c0b7210 */ /* 0x000fca0007ffe1ff */
[----:B0-----:R-:W-:-:S07]  /*213b0*/  IMAD R14, R11, UR5, R58 ;  /* 0x000000050b0e7c24 */ /* 0x001fce000f8e023a */
.L_x_588:
[----:B------:R-:W-:Y:S05]  /*213c0*/  BSYNC.RECONVERGENT B0 ;  /* 0x0000000000007941 */ /* 0x000fea0003800200 */
.L_x_586:
[----:B------:R-:W0:Y:S01]  /*213d0*/  LDC.64 R70, c[0x3][0x3c0] ;  /* 0x00c0f000ff467b82 */ /* 0x000e220000000a00 */
[----:B------:R1:W-:Y:S01]  /*213e0*/  I2F.F64.U32 R16, R78 ;  /* 0x0000004e00107312 */ /* 0x0003e20000201800 */
[----:B------:R-:W0:Y:S01]  /*213f0*/  LDCU.128 UR8, c[0x3][0x3d0] ;  /* 0x00c07a00ff0877ac */ /* 0x000e220008000c00 */
[----:B------:R-:W-:Y:S01]  /*21400*/  BSSY.RECONVERGENT B0, `(.L_x_589) ;  /* 0x0000043000007945 */ /* 0x000fe20003800200 */
[----:B------:R-:W-:Y:S01]  /*21410*/  IMAD.MOV.U32 R0, RZ, RZ, RZ ;  /* 0x000000ffff007224 */ /* 0x000fe200078e00ff */
[----:B------:R-:W2:Y:S03]  /*21420*/  LDCU.128 UR16, c[0x3][0x400] ;  /* 0x00c08000ff1077ac */ /* 0x000ea60008000c00 */
[----:B------:R-:W3:Y:S01]  /*21430*/  LDC.64 R72, c[0x3][0x3e8] ;  /* 0x00c0fa00ff487b82 */ /* 0x000ee20000000a00 */
[----:B------:R-:W-:Y:S01]  /*21440*/  I2F.F64.U32 R58, R63 ;  /* 0x0000003f003a7312 */ /* 0x000fe20000201800 */
[----:B------:R-:W4:Y:S01]  /*21450*/  LDCU.128 UR20, c[0x3][0x430] ;  /* 0x00c08600ff1477ac */ /* 0x000f220008000c00 */
[----:B------:R-:W5:Y:S05]  /*21460*/  LDCU.128 UR24, c[0x3][0x460] ;  /* 0x00c08c00ff1877ac */ /* 0x000f6a0008000c00 */
[----:B------:R-:W2:Y:S01]  /*21470*/  LDC.64 R74, c[0x3][0x3f0] ;  /* 0x00c0fc00ff4a7b82 */ /* 0x000ea20000000a00 */
[----:B------:R-:W-:Y:S01]  /*21480*/  I2F.F64.U32 R66, R62 ;  /* 0x0000003e00427312 */ /* 0x000fe20000201800 */
[----:B------:R-:W5:Y:S01]  /*21490*/  LDCU.128 UR28, c[0x3][0x490] ;  /* 0x00c09200ff1c77ac */ /* 0x000f620008000c00 */
[----:B------:R-:W0:Y:S05]  /*214a0*/  LDCU.64 UR6, c[0x0][0x3a8] ;  /* 0x00007500ff0677ac */ /* 0x000e2a0008000a00 */
[----:B------:R-:W4:Y:S01]  /*214b0*/  LDC.64 R76, c[0x3][0x418] ;  /* 0x00c10600ff4c7b82 */ /* 0x000f220000000a00 */
[----:B------:R-:W0:Y:S07]  /*214c0*/  I2F.F64.U32 R12, R12 ;  /* 0x0000000c000c7312 */ /* 0x000e2e0000201800 */
[----:B-1----:R-:W1:Y:S01]  /*214d0*/  LDC.64 R78, c[0x3][0x420] ;  /* 0x00c10800ff4e7b82 */ /* 0x002e620000000a00 */
[----:B------:R-:W3:Y:S07]  /*214e0*/  I2F.F64.U32 R14, R14 ;  /* 0x0000000e000e7312 */ /* 0x000eee0000201800 */
[----:B------:R-:W5:Y:S01]  /*214f0*/  LDC.64 R80, c[0x3][0x448] ;  /* 0x00c11200ff507b82 */ /* 0x000f620000000a00 */
[----:B------:R-:W4:Y:S01]  /*21500*/  I2F.F64.U32 R18, R65 ;  /* 0x0000004100127312 */ /* 0x000f220000201800 */
[----:B0-----:R-:W-:-:S02]  /*21510*/  DFMA R12, R12, UR8, R70 ;  /* 0x000000080c0c7c2b */ /* 0x001fc40008000046 */
[----:B--2---:R-:W-:-:S04]  /*21520*/  DFMA R70, R16, UR16, R74 ;  /* 0x0000001010467c2b */ /* 0x004fc8000800004a */
[----:B------:R-:W0:Y:S01]  /*21530*/  LDC.64 R82, c[0x3][0x450] ;  /* 0x00c11400ff527b82 */ /* 0x000e220000000a00 */
[----:B------:R3:W1:Y:S07]  /*21540*/  I2F.F64.U32 R20, R64 ;  /* 0x0000004000147312 */ /* 0x00066e0000201800 */
[----:B------:R-:W2:Y:S01]  /*21550*/  LDC.64 R62, c[0x3][0x478] ;  /* 0x00c11e00ff3e7b82 */ /* 0x000ea20000000a00 */
[----:B------:R-:W2:Y:S01]  /*21560*/  I2F.F64.U32 R68, R61 ;  /* 0x0000003d00447312 */ /* 0x000ea20000201800 */
[----:B---3--:R-:W-:-:S02]  /*21570*/  DFMA R64, R14, R72, UR10 ;  /* 0x0000000a0e407e2b */ /* 0x008fc40008000048 */
[----:B----4-:R-:W-:-:S04]  /*21580*/  DFMA R72, R18, R76, UR18 ;  /* 0x0000001212487e2b */ /* 0x010fc8000800004c */
[----:B------:R-:W3:Y:S01]  /*21590*/  LDC.64 R84, c[0x3][0x480] ;  /* 0x00c12000ff547b82 */ /* 0x000ee20000000a00 */
[----:B------:R-:W3:Y:S01]  /*215a0*/  I2F.F64.U32 R60, R60 ;  /* 0x0000003c003c7312 */ /* 0x000ee20000201800 */
[----:B-1----:R-:W-:Y:S02]  /*215b0*/  DFMA R74, R20, UR20, R78 ;  /* 0x00000014144a7c2b */ /* 0x002fe4000800004e */
[----:B-----5:R-:W-:-:S04]  /*215c0*/  DFMA R76, R58, R80, UR22 ;  /* 0x000000163a4c7e2b */ /* 0x020fc80008000050 */
[----:B------:R-:W1:Y:S01]  /*215d0*/  LDC.64 R86, c[0x3][0x4a8] ;  /* 0x00c12a00ff567b82 */ /* 0x000e620000000a00 */
[----:B------:R-:W1:Y:S01]  /*215e0*/  I2F.F64.U32 R10, R10 ;  /* 0x0000000a000a7312 */ /* 0x000e620000201800 */
[----:B0-----:R-:W-:Y:S02]  /*215f0*/  DFMA R66, R66, UR24, R82 ;  /* 0x0000001842427c2b */ /* 0x001fe40008000052 */
[----:B--2---:R-:W-:Y:S02]  /*21600*/  DFMA R68, R68, R62, UR26 ;  /* 0x0000001a44447e2b */ /* 0x004fe4000800003e */
[----:B---3--:R-:W-:Y:S02]  /*21610*/  DFMA R78, R60, UR28, R84 ;  /* 0x0000001c3c4e7c2b */ /* 0x008fe40008000054 */
[----:B-1----:R-:W-:-:S11]  /*21620*/  DFMA R80, R10, R86, UR30 ;  /* 0x0000001e0a507e2b */ /* 0x002fd60008000056 */
.L_x_590:
        /* <DEDUP_REMOVED lines=27> */
[----:B------:R-:W-:Y:S01]  /*217e0*/  VIADD R11, R0, 0x1 ;  /* 0x00000001000b7836 */ /* 0x000fe20000000000 */
[----:B------:R-:W-:-:S03]  /*217f0*/  MOV R10, R0 ;  /* 0x00000000000a7202 */ /* 0x000fc60000000f00 */
[----:B------:R-:W-:-:S03]  /*21800*/  IMAD.MOV.U32 R0, RZ, RZ, R11 ;  /* 0x000000ffff007224 */ /* 0x000fc600078e000b */
[----:B------:R-:W-:-:S14]  /*21810*/  DSETP.LEU.AND P1, PT, |R58|, R62, PT ;  /* 0x0000003e3a00722a */ /* 0x000fdc0003f2b200 */
[----:B------:R-:W-:Y:S05]  /*21820*/  @!P0 BRA P1, `(.L_x_590) ;  /* 0xfffffffc00808947 */ /* 0x000fea000083ffff */
[----:B------:R-:W-:Y:S05]  /*21830*/  BSYNC.RECONVERGENT B0 ;  /* 0x0000000000007941 */ /* 0x000fea0003800200 */
.L_x_589:
        /* <DEDUP_REMOVED lines=10> */
[----:B0-----:R-:W-:Y:S01]  /*218e0*/  MOV R12, RZ ;  /* 0x000000ff000c7202 */ /* 0x001fe20000000f00 */
        /* <DEDUP_REMOVED lines=14> */
[----:B------:R-:W-:Y:S06]  /*219d0*/  BRA `(.L_x_593) ;  /* 0x00000000002c7947 */ /* 0x000fec0003800000 */
.L_x_592:
[----:B------:R-:W0:Y:S01]  /*219e0*/  LDCU UR5, c[0x0][0x3d4] ;  /* 0x00007a80ff0577ac */ /* 0x000e220008000800 */
[----:B------:R-:W-:Y:S01]  /*219f0*/  IMAD.MOV.U32 R14, RZ, RZ, R38 ;  /* 0x000000ffff0e7224 */ /* 0x000fe200078e0026 */
[----:B------:R-:W-:Y:S02]  /*21a00*/  MOV R17, R39 ;  /* 0x0000002700117202 */ /* 0x000fe40000000f00 */
[----:B------:R-:W-:Y:S01]  /*21a10*/  MOV R0, 0x21a40 ;  /* 0x00021a4000007802 */ /* 0x000fe20000000f00 */
[----:B0-----:R-:W-:-:S07]  /*21a20*/  IMAD.U32 R12, RZ, RZ, UR5 ;  /* 0x00000005ff0c7e24 */ /* 0x001fce000f8e00ff */
[----:B------:R-:W-:Y:S05]  /*21a30*/  CALL.REL.NOINC `($__internal_0_$__cuda_sm20_div_u64) ;  /* 0x0000031c008c7944 */ /* 0x000fea0003c00000 */
[----:B------:R-:W0:Y:S01]  /*21a40*/  LDCU UR5, c[0x0][0x3d4] ;  /* 0x00007a80ff0577ac */ /* 0x000e220008000800 */
[----:B------:R-:W-:Y:S01]  /*21a50*/  IADD3 R13, PT, PT, -R12, RZ, RZ ;  /* 0x000000ff0c0d7210 */ /* 0x000fe20007ffe1ff */
[----:B------:R-:W-:Y:S01]  /*21a60*/  IMAD.MOV.U32 R60, RZ, RZ, R12 ;  /* 0x000000ffff3c7224 */ /* 0x000fe200078e000c */
[----:B------:R-:W-:-:S03]  /*21a70*/  MOV R61, R11 ;  /* 0x0000000b003d7202 */ /* 0x000fc60000000f00 */
[----:B0-----:R-:W-:-:S07]  /*21a80*/  IMAD R62, R13, UR5, R38 ;  /* 0x000000050d3e7c24 */ /* 0x001fce000f8e0226 */
.L_x_593:
[----:B------:R-:W-:Y:S05]  /*21a90*/  BSYNC.RECONVERGENT B0 ;  /* 0x0000000000007941 */ /* 0x000fea0003800200 */
.L_x_591:
        /* <DEDUP_REMOVED lines=27> */
.L_x_595:
        /* <DEDUP_REMOVED lines=11> */
.L_x_596:
[----:B------:R-:W-:Y:S05]  /*21d00*/  BSYNC.RECONVERGENT B0 ;  /* 0x0000000000007941 */ /* 0x000fea0003800200 */
.L_x_594:
        /* <DEDUP_REMOVED lines=27> */
.L_x_598:
        /* <DEDUP_REMOVED lines=11> */
.L_x_599:
[----:B------:R-:W-:Y:S05]  /*21f70*/  BSYNC.RECONVERGENT B0 ;  /* 0x0000000000007941 */ /* 0x000fea0003800200 */
.L_x_597:
        /* <DEDUP_REMOVED lines=27> */
.L_x_601:
        /* <DEDUP_REMOVED lines=11> */
.L_x_602:
[----:B------:R-:W-:Y:S05]  /*221e0*/  BSYNC.RECONVERGENT B0 ;  /* 0x0000000000007941 */ /* 0x000fea0003800200 */
.L_x_600:
        /* <DEDUP_REMOVED lines=27> */
.L_x_604:
        /* <DEDUP_REMOVED lines=11> */
.L_x_605:
[----:B------:R-:W-:Y:S05]  /*22450*/  BSYNC.RECONVERGENT B0 ;  /* 0x0000000000007941 */ /* 0x000fea0003800200 */
.L_x_603:
        /* <DEDUP_REMOVED lines=27> */
.L_x_607:
        /* <DEDUP_REMOVED lines=11> */
.L_x_608:
[----:B------:R-:W-:Y:S05]  /*226c0*/  BSYNC.RECONVERGENT B0 ;  /* 0x0000000000007941 */ /* 0x000fea0003800200 */
.L_x_606:
        /* <DEDUP_REMOVED lines=27> */
.L_x_610:
        /* <DEDUP_REMOVED lines=11> */
.L_x_611:
[----:B------:R-:W-:Y:S05]  /*22930*/  BSYNC.RECONVERGENT B0 ;  /* 0x0000000000007941 */ /* 0x000fea0003800200 */
.L_x_609:
        /* <DEDUP_REMOVED lines=27> */
.L_x_613:
        /* <DEDUP_REMOVED lines=11> */
.L_x_614:
[----:B------:R-:W-:Y:S05]  /*22ba0*/  BSYNC.RECONVERGENT B0 ;  /* 0x0000000000007941 */ /* 0x000fea0003800200 */
.L_x_612:
        /* <DEDUP_REMOVED lines=25> */
.L_x_616:
        /* <DEDUP_REMOVED lines=8> */
[----:B------:R-:W-:-:S04]  /*22dc0*/  IMAD.MOV.U32 R0, RZ, RZ, R12 ;  /* 0x000000ffff007224 */ /* 0x000fc800078e000c */
[----:B0-----:R-:W-:-:S07]  /*22dd0*/  IMAD R14, R11, UR5, R60 ;  /* 0x000000050b0e7c24 */ /* 0x001fce000f8e023c */
.L_x_617:
[----:B------:R-:W-:Y:S05]  /*22de0*/  BSYNC.RECONVERGENT B0 ;  /* 0x0000000000007941 */ /* 0x000fea0003800200 */
.L_x_615:
        /* <DEDUP_REMOVED lines=38> */
.L_x_619:
        /* <DEDUP_REMOVED lines=26> */
[----:B------:R-:W-:-:S07]  /*231f0*/  IADD3 R16, PT, PT, R0, 0x1, RZ ;  /* 0x0000000100107810 */ /* 0x000fce0007ffe0ff */
[----:B-----5:R-:W-:-:S08]  /*23200*/  DADD R60, R60, -R62 ;  /* 0x000000003c3c7229 */ /* 0x020fd0000000083e */
[----:B------:R-:W-:Y:S01]  /*23210*/  DSETP.LEU.AND P1, PT, |R60|, R68, PT ;  /* 0x000000443c00722a */ /* 0x000fe20003f2b200 */
[----:B------:R-:W-:Y:S01]  /*23220*/  IMAD.MOV.U32 R68, RZ, RZ, R0 ;  /* 0x000000ffff447224 */ /* 0x000fe200078e0000 */
[----:B------:R-:W-:-:S12]  /*23230*/  MOV R0, R16 ;  /* 0x0000001000007202 */ /* 0x000fd80000000f00 */
[----:B------:R-:W-:Y:S05]  /*23240*/  @!P0 BRA P1, `(.L_x_619) ;  /* 0xfffffffc00808947 */ /* 0x000fea000083ffff */
[----:B------:R-:W-:Y:S05]  /*23250*/  BSYNC.RECONVERGENT B0 ;  /* 0x0000000000007941 */ /* 0x000fea0003800200 */
.L_x_618:
        /* <DEDUP_REMOVED lines=26> */
.L_x_621:
        /* <DEDUP_REMOVED lines=11> */
.L_x_622:
[----:B------:R-:W-:Y:S05]  /*234b0*/  BSYNC.RECONVERGENT B0 ;  /* 0x0000000000007941 */ /* 0x000fea0003800200 */
.L_x_620:
        /* <DEDUP_REMOVED lines=27> */
.L_x_624:
        /* <DEDUP_REMOVED lines=11> */
.L_x_625:
[----:B------:R-:W-:Y:S05]  /*23720*/  BSYNC.RECONVERGENT B0 ;  /* 0x0000000000007941 */ /* 0x000fea0003800200 */
.L_x_623:
        /* <DEDUP_REMOVED lines=27> */
.L_x_627:
        /* <DEDUP_REMOVED lines=11> */
.L_x_628:
[----:B------:R-:W-:Y:S05]  /*23990*/  BSYNC.RECONVERGENT B0 ;  /* 0x0000000000007941 */ /* 0x000fea0003800200 */
.L_x_626:
        /* <DEDUP_REMOVED lines=27> */
.L_x_630:
        /* <DEDUP_REMOVED lines=11> */
.L_x_631:
[----:B------:R-:W-:Y:S05]  /*23c00*/  BSYNC.RECONVERGENT B0 ;  /* 0x0000000000007941 */ /* 0x000fea0003800200 */
.L_x_629:
        /* <DEDUP_REMOVED lines=27> */
.L_x_633:
        /* <DEDUP_REMOVED lines=11> */
.L_x_634:
[----:B------:R-:W-:Y:S05]  /*23e70*/  BSYNC.RECONVERGENT B0 ;  /* 0x0000000000007941 */ /* 0x000fea0003800200 */
.L_x_632:
        /* <DEDUP_REMOVED lines=27> */
.L_x_636:
        /* <DEDUP_REMOVED lines=11> */
.L_x_637:
[----:B------:R-:W-:Y:S05]  /*240e0*/  BSYNC.RECONVERGENT B0 ;  /* 0x0000000000007941 */ /* 0x000fea0003800200 */
.L_x_635:
        /* <DEDUP_REMOVED lines=27> */
.L_x_639:
        /* <DEDUP_REMOVED lines=11> */
.L_x_640:
[----:B------:R-:W-:Y:S05]  /*24350*/  BSYNC.RECONVERGENT B0 ;  /* 0x0000000000007941 */ /* 0x000fea0003800200 */
.L_x_638:
        /* <DEDUP_REMOVED lines=27> */
.L_x_642:
        /* <DEDUP_REMOVED lines=11> */
.L_x_643:
[----:B------:R-:W-:Y:S05]  /*245c0*/  BSYNC.RECONVERGENT B0 ;  /* 0x0000000000007941 */ /* 0x000fea0003800200 */
.L_x_641:
        /* <DEDUP_REMOVED lines=25> */
.L_x_645:
        /* <DEDUP_REMOVED lines=8> */
[----:B------:R-:W-:-:S03]  /*247e0*/  MOV R0, R12 ;  /* 0x0000000c00007202 */ /* 0x000fc60000000f00 */
[----:B0-----:R-:W-:-:S07]  /*247f0*/  IMAD R11, R11, UR5, R62 ;  /* 0x000000050b0b7c24 */ /* 0x001fce000f8e023e */
.L_x_646:
[----:B------:R-:W-:Y:S05]  /*24800*/  BSYNC.RECONVERGENT B0 ;  /* 0x0000000000007941 */ /* 0x000fea0003800200 */
.L_x_644:
        /* <DEDUP_REMOVED lines=38> */
.L_x_648:
[C---:B------:R-:W-:Y:S01]  /*24a70*/  IMAD R11, R0.reuse, 0xc, RZ ;  /* 0x0000000c000b7824 */ /* 0x040fe200078e02ff */
[----:B------:R-:W-:Y:S02]  /*24a80*/  ISETP.GE.U32.AND P0, PT, R0, 0x9, PT ;  /* 0x000000090000780c */ /* 0x000fe40003f06070 */
[----:B------:R-:W-:Y:S02]  /*24a90*/  MOV R69, R0 ;  /* 0x0000000000457202 */ /* 0x000fe40000000f00 */
        /* <DEDUP_REMOVED lines=25> */
[----:B------:R-:W-:-:S04]  /*24c30*/  VIADD R18, R0, 0x1 ;  /* 0x0000000100127836 */ /* 0x000fc80000000000 */
[----:B------:R-:W-:-:S03]  /*24c40*/  IMAD.MOV.U32 R0, RZ, RZ, R18 ;  /* 0x000000ffff007224 */ /* 0x000fc600078e0012 */
[----:B------:R-:W-:-:S14]  /*24c50*/  DSETP.LEU.AND P1, PT, |R62|, R74, PT ;  /* 0x0000004a3e00722a */ /* 0x000fdc0003f2b200 */
[----:B------:R-:W-:Y:S05]  /*24c60*/  @!P0 BRA P1, `(.L_x_648) ;  /* 0xfffffffc00808947 */ /* 0x000fea000083ffff */
[----:B------:R-:W-:Y:S05]  /*24c70*/  BSYNC.RECONVERGENT B0 ;  /* 0x0000000000007941 */ /* 0x000fea0003800200 */
.L_x_647:
        /* <DEDUP_REMOVED lines=26> */
.L_x_650:
        /* <DEDUP_REMOVED lines=11> */
.L_x_651:
[----:B------:R-:W-:Y:S05]  /*24ed0*/  BSYNC.RECONVERGENT B0 ;  /* 0x0000000000007941 */ /* 0x000fea0003800200 */
.L_x_649:
        /* <DEDUP_REMOVED lines=27> */
.L_x_653:
        /* <DEDUP_REMOVED lines=11> */
.L_x_654:
[----:B------:R-:W-:Y:S05]  /*25140*/  BSYNC.RECONVERGENT B0 ;  /* 0x0000000000007941 */ /* 0x000fea0003800200 */
.L_x_652:
        /* <DEDUP_REMOVED lines=27> */
.L_x_656:
        /* <DEDUP_REMOVED lines=11> */
.L_x_657:
[----:B------:R-:W-:Y:S05]  /*253b0*/  BSYNC.RECONVERGENT B0 ;  /* 0x0000000000007941 */ /* 0x000fea0003800200 */
.L_x_655:
        /* <DEDUP_REMOVED lines=27> */
.L_x_659:
        /* <DEDUP_REMOVED lines=11> */
.L_x_660:
[----:B------:R-:W-:Y:S05]  /*25620*/  BSYNC.RECONVERGENT B0 ;  /* 0x0000000000007941 */ /* 0x000fea0003800200 */
.L_x_658:
        /* <DEDUP_REMOVED lines=27> */
.L_x_662:
        /* <DEDUP_REMOVED lines=11> */
.L_x_663:
[----:B------:R-:W-:Y:S05]  /*25890*/  BSYNC.RECONVERGENT B0 ;  /* 0x0000000000007941 */ /* 0x000fea0003800200 */
.L_x_661:
        /* <DEDUP_REMOVED lines=27> */
.L_x_665:
        /* <DEDUP_REMOVED lines=11> */
.L_x_666:
[----:B------:R-:W-:Y:S05]  /*25b00*/  BSYNC.RECONVERGENT B0 ;  /* 0x0000000000007941 */ /* 0x000fea0003800200 */
.L_x_664:
        /* <DEDUP_REMOVED lines=27> */
.L_x_668:
        /* <DEDUP_REMOVED lines=11> */
.L_x_669:
[----:B------:R-:W-:Y:S05]  /*25d70*/  BSYNC.RECONVERGENT B0 ;  /* 0x0000000000007941 */ /* 0x000fea0003800200 */
.L_x_667:
        /* <DEDUP_REMOVED lines=27> */
.L_x_671:
        /* <DEDUP_REMOVED lines=11> */
.L_x_672:
[----:B------:R-:W-:Y:S05]  /*25fe0*/  BSYNC.RECONVERGENT B0 ;  /* 0x0000000000007941 */ /* 0x000fea0003800200 */
.L_x_670:
        /* <DEDUP_REMOVED lines=25> */
.L_x_674:
        /* <DEDUP_REMOVED lines=10> */
.L_x_675:
[----:B------:R-:W-:Y:S05]  /*26220*/  BSYNC.RECONVERGENT B0 ;  /* 0x0000000000007941 */ /* 0x000fea0003800200 */
.L_x_673:
        /* <DEDUP_REMOVED lines=8> */
[----:B-1----:R-:W-:Y:S01]  /*262b0*/  MOV R11, RZ ;  /* 0x000000ff000b7202 */ /* 0x002fe20000000f00 */
        /* <DEDUP_REMOVED lines=28> */
.L_x_677:
        /* <DEDUP_REMOVED lines=22> */
[----:B-1----:R-:W-:-:S07]  /*265e0*/  DFMA R12, R86, R64, R12 ;  /* 0x00000040560c722b */ /* 0x002fce000000000c */
[----:B------:R-:W0:Y:S01]  /*265f0*/  LDC.64 R64, c[0x0][0x3a8] ;  /* 0x0000ea00ff407b82 */ /* 0x000e220000000a00 */
[----:B--2---:R-:W-:-:S08]  /*26600*/  DFMA R12, R78, R66, R12 ;  /* 0x000000424e0c722b */ /* 0x004fd0000000000c */
[----:B---3--:R-:W-:Y:S01]  /*26610*/  DFMA R12, R80, R70, R12 ;  /* 0x00000046500c722b */ /* 0x008fe2000000000c */
[----:B------:R-:W-:-:S04]  /*26620*/  IADD3 R70, PT, PT, R11, 0x1, RZ ;  /* 0x000000010b467810 */ /* 0x000fc80007ffe0ff */
[----:B------:R-:W-:-:S03]  /*26630*/  MOV R11, R70 ;  /* 0x00000046000b7202 */ /* 0x000fc60000000f00 */
[----:B----4-:R-:W-:Y:S02]  /*26640*/  DFMA R12, R88, R72, R12 ;  /* 0x00000048580c722b */ /* 0x010fe4000000000c */
[----:B0-----:R-:W-:-:S06]  /*26650*/  DMUL R66, R76, R64 ;  /* 0x000000404c427228 */ /* 0x001fcc0000000000 */
[----:B-----5:R-:W-:-:S08]  /*26660*/  DADD R12, R12, -R74 ;  /* 0x000000000c0c7229 */ /* 0x020fd0000000084a */
[----:B------:R-:W-:-:S14]  /*26670*/  DSETP.LEU.AND P1, PT, |R12|, R66, PT ;  /* 0x000000420c00722a */ /* 0x000fdc0003f2b200 */
[----:B------:R-:W-:Y:S05]  /*26680*/  @!P0 BRA P1, `(.L_x_677) ;  /* 0xfffffffc007c8947 */ /* 0x000fea000083ffff */
[----:B------:R-:W-:Y:S05]  /*26690*/  BSYNC.RECONVERGENT B0 ;  /* 0x0000000000007941 */ /* 0x000fea0003800200 */
.L_x_676:
[----:B------:R-:W-:Y:S01]  /*266a0*/  IMAD.MOV.U32 R81, RZ, RZ, 0x58 ;  /* 0x00000058ff517424 */ /* 0x000fe200078e00ff */
[----:B------:R-:W0:Y:S08]  /*266b0*/  S2UR UR5, SR_CgaCtaId ;  /* 0x00000000000579c3 */ /* 0x000e300000008800 */
[----:B------:R-:W-:Y:S01]  /*266c0*/  BAR.SYNC.DEFER_BLOCKING 0x0 ;  /* 0x0000000000007b1d */ /* 0x000fe20000010000 */
[----:B------:R-:W-:-:S02]  /*266d0*/  IMAD R78, R3, 0x60, R81 ;  /* 0x00000060034e7824 */ /* 0x000fc400078e0251 */
[--C-:B------:R-:W-:Y:S02]  /*266e0*/  IMAD R11, R4, 0x60, R81.reuse ;  /* 0x00000060040b7824 */ /* 0x100fe400078e0251 */
[----:B------:R-:W-:-:S03]  /*266f0*/  IMAD R79, R5, 0x60, R81 ;  /* 0x00000060054f7824 */ /* 0x000fc600078e0251 */
[----:B------:R1:W2:Y:S01]  /*26700*/  LDC.64 R16, c[0x3][R78] ;  /* 0x00c000004e107b82 */ /* 0x0002a20000000a00 */
[--C-:B------:R-:W-:Y:S01]  /*26710*/  IMAD R80, R6, 0x60, R81.reuse ;  /* 0x0000006006507824 */ /* 0x100fe200078e0251 */
[----:B------:R-:W-:Y:S01]  /*26720*/  UMOV UR4, 0x400 ;  /* 0x0000040000047882 */ /* 0x000fe20000000000 */
[--C-:B------:R-:W-:Y:S02]  /*26730*/  IMAD R70, R7, 0x60, R81.reuse ;  /* 0x0000006007467824 */ /* 0x100fe400078e0251 */
[--C-:B------:R-:W-:Y:S02]  /*26740*/  IMAD R72, R8, 0x60, R81.reuse ;  /* 0x0000006008487824 */ /* 0x100fe400078e0251 */
[--C-:B------:R-:W-:Y:S01]  /*26750*/  IMAD R74, R9, 0x60, R81.reuse ;  /* 0x00000060094a7824 */ /* 0x100fe200078e0251 */
[----:B------:R-:W3:Y:S01]  /*26760*/  LDC.64 R14, c[0x3][R11] ;  /* 0x00c000000b0e7b82 */ /* 0x000ee20000000a00 */
[----:B------:R-:W-:Y:S01]  /*26770*/  IMAD R76, R10, 0x60, R81 ;  /* 0x000000600a4c7824 */ /* 0x000fe200078e0251 */
[----:B-1----:R-:W-:-:S06]  /*26780*/  MOV R78, 0x2 ;  /* 0x00000002004e7802 */ /* 0x002fcc0000000f00 */
[----:B------:R-:W1:Y:S01]  /*26790*/  LDC.64 R18, c[0x3][R79] ;  /* 0x00c000004f127b82 */ /* 0x000e620000000a00 */
[----:B0-----:R-:W-:-:S07]  /*267a0*/  ULEA UR4, UR5, UR4, 0x18 ;  /* 0x0000000405047291 */ /* 0x001fce000f8ec0ff */
[----:B------:R-:W0:Y:S08]  /*267b0*/  LDC.64 R20, c[0x3][R80] ;  /* 0x00c0000050147b82 */ /* 0x000e300000000a00 */
[----:B------:R-:W4:Y:S08]  /*267c0*/  LDC.64 R70, c[0x3][R70] ;  /* 0x00c0000046467b82 */ /* 0x000f300000000a00 */
[----:B------:R-:W5:Y:S08]  /*267d0*/  LDC.64 R72, c[0x3][R72] ;  /* 0x00c0000048487b82 */ /* 0x000f700000000a00 */
[----:B------:R-:W5:Y:S01]  /*267e0*/  LDC.64 R74, c[0x3][R74] ;  /* 0x00c000004a4a7b82 */ /* 0x000f620000000a00 */
[----:B--2---:R-:W-:-:S02]  /*267f0*/  DMUL R16, R16, R64 ;  /* 0x0000004010107228 */ /* 0x004fc40000000000 */
[----:B---3--:R-:W-:-:S05]  /*26800*/  DMUL R14, R14, R64 ;  /* 0x000000400e0e7228 */ /* 0x008fca0000000000 */
[----:B------:R-:W2:Y:S01]  /*26810*/  LDC.64 R76, c[0x3][R76] ;  /* 0x00c000004c4c7b82 */ /* 0x000ea20000000a00 */
[----:B------:R-:W-:Y:S01]  /*26820*/  DSETP.GT.AND P1, PT, |R44|, R16, PT ;  /* 0x000000102c00722a */ /* 0x000fe20003f24200 */
[----:B------:R-:W-:Y:S01]  /*26830*/  IMAD R16, R68, 0x60, R81 ;  /* 0x0000006044107824 */ /* 0x000fe200078e0251 */
[----:B------:R-:W-:-:S04]  /*26840*/  DSETP.GT.AND P0, PT, |R46|, R14, PT ;  /* 0x0000000e2e00722a */ /* 0x000fc80003f04200 */
[----:B------:R-:W-:Y:S01]  /*26850*/  SEL R11, RZ, 0x1, P1 ;  /* 0x00000001ff0b7807 */ /* 0x000fe20000800000 */
[----:B------:R-:W3:Y:S01]  /*26860*/  LDC.64 R16, c[0x3][R16] ;  /* 0x00c0000010107b82 */ /* 0x000ee20000000a00 */
[----:B------:R-:W-:Y:S01]  /*26870*/  IMAD R14, R69, 0x60, R81 ;  /* 0x00000060450e7824 */ /* 0x000fe200078e0251 */
[-C--:B-1----:R-:W-:Y:S02]  /*26880*/  DMUL R18, R18, R64.reuse ;  /* 0x0000004012127228 */ /* 0x082fe40000000000 */
[----:B0-----:R-:W-:-:S03]  /*26890*/  DMUL R20, R20, R64 ;  /* 0x0000004014147228 */ /* 0x001fc60000000000 */
[----:B------:R-:W-:Y:S01]  /*268a0*/  @P1 IMAD.MOV R78, RZ, RZ, 0x1 ;  /* 0x00000001ff4e1424 */ /* 0x000fe200078e02ff */
[----:B------:R-:W0:Y:S02]  /*268b0*/  LDC.64 R14, c[0x3][R14] ;  /* 0x00c000000e0e7b82 */ /* 0x000e240000000a00 */
[----:B------:R-:W-:Y:S01]  /*268c0*/  DSETP.GT.AND P2, PT, |R48|, R18, PT ;  /* 0x000000123000722a */ /* 0x000fe20003f44200 */
[----:B------:R-:W-:Y:S01]  /*268d0*/  @P0 IADD3 R78, PT, PT, R11, RZ, RZ ;  /* 0x000000ff0b4e0210 */ /* 0x000fe20007ffe0ff */
[----:B----4-:R-:W-:Y:S02]  /*268e0*/  DMUL R70, R70, R64 ;  /* 0x0000004046467228 */ /* 0x010fe40000000000 */
[----:B------:R-:W-:Y:S02]  /*268f0*/  DSETP.GT.AND P0, PT, |R50|, R20, PT ;  /* 0x000000143200722a */ /* 0x000fe40003f04200 */
[----:B------:R-:W-:-:S04]  /*26900*/  VIADD R11, R78, 0x1 ;  /* 0x000000014e0b7836 */ /* 0x000fc80000000000 */
[----:B------:R-:W-:Y:S02]  /*26910*/  DSETP.GT.AND P1, PT, |R52|, R70, PT ;  /* 0x000000463400722a */ /* 0x000fe40003f24200 */
[-C--:B-----5:R-:W-:Y:S02]  /*26920*/  DMUL R72, R72, R64.reuse ;  /* 0x0000004048487228 */ /* 0x0a0fe40000000000 */
[----:B------:R-:W-:Y:S01]  /*26930*/  @P2 IADD3 R11, PT, PT, R78, RZ, RZ ;  /* 0x000000ff4e0b2210 */ /* 0x000fe20007ffe0ff */
[----:B------:R-:W1:Y:S04]  /*26940*/  S2R R70, SR_TID.X ;  /* 0x0000000000467919 */ /* 0x000e680000002100 */
[C---:B------:R-:W-:Y:S01]  /*26950*/  VIADD R18, R11.reuse, 0x1 ;  /* 0x000000010b127836 */ /* 0x040fe20000000000 */
[----:B------:R-:W-:Y:S01]  /*26960*/  DMUL R74, R74, R64 ;  /* 0x000000404a4a7228 */ /* 0x000fe20000000000 */
[----:B------:R-:W-:Y:S01]  /*26970*/  @P0 IADD3 R18, PT, PT, R11, RZ, RZ ;  /* 0x000000ff0b120210 */ /* 0x000fe20007ffe0ff */
[----:B------:R-:W-:-:S04]  /*26980*/  DSETP.GT.AND P0, PT, |R54|, R72, PT ;  /* 0x000000483600722a */ /* 0x000fc80003f04200 */
[C---:B------:R-:W-:Y:S01]  /*26990*/  VIADD R11, R18.reuse, 0x1 ;  /* 0x00000001120b7836 */ /* 0x040fe20000000000 */
[----:B------:R-:W-:Y:S01]  /*269a0*/  @P1 IADD3 R11, PT, PT, R18, RZ, RZ ;  /* 0x000000ff120b1210 */ /* 0x000fe20007ffe0ff */
[----:B------:R-:W-:Y:S02]  /*269b0*/  DSETP.GT.AND P1, PT, |R56|, R74, PT ;  /* 0x0000004a3800722a */ /* 0x000fe40003f24200 */
[----:B--2---:R-:W-:Y:S02]  /*269c0*/  DMUL R76, R76, R64 ;  /* 0x000000404c4c7228 */ /* 0x004fe40000000000 */
[----:B------:R-:W-:-:S04]  /*269d0*/  VIADD R18, R11, 0x1 ;  /* 0x000000010b127836 */ /* 0x000fc80000000000 */
[----:B------:R-:W-:Y:S01]  /*269e0*/  @P0 IADD3 R18, PT, PT, R11, RZ, RZ ;  /* 0x000000ff0b120210 */ /* 0x000fe20007ffe0ff */
[-C--:B---3--:R-:W-:Y:S02]  /*269f0*/  DMUL R16, R16, R64.reuse ;  /* 0x0000004010107228 */ /* 0x088fe40000000000 */
[----:B------:R-:W-:Y:S02]  /*26a00*/  DSETP.GT.AND P0, PT, |R58|, R76, PT ;  /* 0x0000004c3a00722a */ /* 0x000fe40003f04200 */
[C---:B------:R-:W-:Y:S01]  /*26a10*/  VIADD R11, R18.reuse, 0x1 ;  /* 0x00000001120b7836 */ /* 0x040fe20000000000 */
[----:B------:R-:W-:Y:S01]  /*26a20*/  @P1 IADD3 R11, PT, PT, R18, RZ, RZ ;  /* 0x000000ff120b1210 */ /* 0x000fe20007ffe0ff */
[----:B0-----:R-:W-:Y:S02]  /*26a30*/  DMUL R14, R14, R64 ;  /* 0x000000400e0e7228 */ /* 0x001fe40000000000 */
[----:B------:R-:W-:Y:S02]  /*26a40*/  DSETP.GT.AND P1, PT, |R60|, R16, PT ;  /* 0x000000103c00722a */ /* 0x000fe40003f24200 */
[----:B------:R-:W-:-:S04]  /*26a50*/  VIADD R16, R11, 0x1 ;  /* 0x000000010b107836 */ /* 0x000fc80000000000 */
[----:B------:R-:W-:Y:S02]  /*26a60*/  DSETP.GT.AND P2, PT, |R62|, R14, PT ;  /* 0x0000000e3e00722a */ /* 0x000fe40003f44200 */
[----:B------:R-:W-:Y:S01]  /*26a70*/  @P0 IADD3 R16, PT, PT, R11, RZ, RZ ;  /* 0x000000ff0b100210 */ /* 0x000fe20007ffe0ff */
[----:B------:R-:W-:-:S04]  /*26a80*/  DSETP.GT.AND P0, PT, |R12|, R66, PT ;  /* 0x000000420c00722a */ /* 0x000fc80003f04200 */
[C---:B------:R-:W-:Y:S01]  /*26a90*/  VIADD R11, R16.reuse, 0x1 ;  /* 0x00000001100b7836 */ /* 0x040fe20000000000 */
[----:B------:R-:W-:Y:S02]  /*26aa0*/  @P1 IADD3 R11, PT, PT, R16, RZ, RZ ;  /* 0x000000ff100b1210 */ /* 0x000fe40007ffe0ff */
[----:B------:R-:W-:-:S03]  /*26ab0*/  ISETP.NE.AND P1, PT, R2, 0x1f, PT ;  /* 0x0000001f0200780c */ /* 0x000fc60003f25270 */
[C---:B------:R-:W-:Y:S01]  /*26ac0*/  VIADD R14, R11.reuse, 0x1 ;  /* 0x000000010b0e7836 */ /* 0x040fe20000000000 */
[----:B------:R-:W-:Y:S02]  /*26ad0*/  @P2 IADD3 R14, PT, PT, R11, RZ, RZ ;  /* 0x000000ff0b0e2210 */ /* 0x000fe40007ffe0ff */
[----:B------:R-:W-:-:S03]  /*26ae0*/  ISETP.NE.AND P2, PT, R2, RZ, PT ;  /* 0x000000ff0200720c */ /* 0x000fc60003f45270 */
[C---:B------:R-:W-:Y:S01]  /*26af0*/  VIADD R11, R14.reuse, 0x1 ;  /* 0x000000010e0b7836 */ /* 0x040fe20000000000 */
[----:B------:R-:W-:-:S05]  /*26b00*/  @P0 IADD3 R11, PT, PT, R14, RZ, RZ ;  /* 0x000000ff0e0b0210 */ /* 0x000fca0007ffe0ff */
[----:B------:R-:W0:Y:S02]  /*26b10*/  SHFL.UP P0, R14, R11, 0x1, RZ ;  /* 0x042000000b0e7989 */ /* 0x000e2400000000ff */
[----:B0-----:R-:W-:-:S05]  /*26b20*/  @P0 IMAD.IADD R14, R14, 0x1, R11 ;  /* 0x000000010e0e0824 */ /* 0x001fca00078e020b */
[----:B------:R-:W0:Y:S02]  /*26b30*/  SHFL.UP P0, R15, R14, 0x2, RZ ;  /* 0x044000000e0f7989 */ /* 0x000e2400000000ff */
[----:B0-----:R-:W-:Y:S02]  /*26b40*/  @P0 IADD3 R15, PT, PT, R14, R15, RZ ;  /* 0x0000000f0e0f0210 */ /* 0x001fe40007ffe0ff */
[----:B-1----:R-:W-:-:S03]  /*26b50*/  @!P1 SHF.R.U32.HI R14, RZ, 0x3, R70 ;  /* 0x00000003ff0e9819 */ /* 0x002fc60000011646 */
[----:B------:R-:W0:Y:S02]  /*26b60*/  SHFL.UP P0, R16, R15, 0x4, RZ ;  /* 0x048000000f107989 */ /* 0x000e2400000000ff */
[----:B0-----:R-:W-:Y:S01]  /*26b70*/  @P0 IMAD.IADD R16, R15, 0x1, R16 ;  /* 0x000000010f100824 */ /* 0x001fe200078e0210 */
[----:B------:R-:W-:Y:S02]  /*26b80*/  @!P1 LOP3.LUT R15, R14, 0x7c, RZ, 0xc0, !PT ;  /* 0x0000007c0e0f9812 */ /* 0x000fe400078ec0ff */
[----:B------:R-:W-:Y:S02]  /*26b90*/  SHF.R.U32.HI R14, RZ, 0x5, R70 ;  /* 0x00000005ff0e7819 */ /* 0x000fe40000011646 */
[----:B------:R-:W0:Y:S02]  /*26ba0*/  SHFL.UP P0, R17, R16, 0x8, RZ ;  /* 0x0500000010117989 */ /* 0x000e2400000000ff */
[----:B0-----:R-:W-:-:S05]  /*26bb0*/  @P0 IADD3 R17, PT, PT, R16, R17, RZ ;  /* 0x0000001110110210 */ /* 0x001fca0007ffe0ff */
[----:B------:R-:W0:Y:S02]  /*26bc0*/  SHFL.UP P0, R20, R17, 0x10, RZ ;  /* 0x0600000011147989 */ /* 0x000e2400000000ff */
[----:B0-----:R-:W-:Y:S01]  /*26bd0*/  @P0 IMAD.IADD R20, R17, 0x1, R20 ;  /* 0x0000000111140824 */ /* 0x001fe200078e0214 */
[----:B------:R-:W-:-:S03]  /*26be0*/  ISETP.NE.AND P0, PT, R14, 0x2, PT ;  /* 0x000000020e00780c */ /* 0x000fc60003f05270 */
[----:B------:R-:W-:Y:S01]  /*26bf0*/  IMAD.IADD R11, R20, 0x1, -R11 ;  /* 0x00000001140b7824 */ /* 0x000fe200078e0a0b */
[----:B------:R0:W-:Y:S01]  /*26c00*/  @!P1 STS [R15+UR4], R20 ;  /* 0x000000140f009988 */ /* 0x0001e20008000804 */
[----:B------:R-:W-:Y:S01]  /*26c10*/  BAR.SYNC.DEFER_BLOCKING 0x0 ;  /* 0x0000000000007b1d */ /* 0x000fe20000010000 */
[----:B------:R-:W-:Y:S02]  /*26c20*/  ISETP.NE.AND P1, PT, R14, 0x9, PT ;  /* 0x000000090e00780c */ /* 0x000fe40003f25270 */
[----:B0-----:R-:W-:-:S03]  /*26c30*/  SEL R15, R11, RZ, P2 ;  /* 0x000000ff0b0f7207 */ /* 0x001fc60001000000 */
[----:B------:R-:W0:Y:S04]  /*26c40*/  LDS.128 R72, [UR4] ;  /* 0x00000004ff487984 */ /* 0x000e280008000c00 */
[----:B------:R-:W1:Y:S04]  /*26c50*/  LDS.128 R64, [UR4+0x10] ;  /* 0x00001004ff407984 */ /* 0x000e680008000c00 */
[----:B------:R-:W2:Y:S01]  /*26c60*/  LDS.128 R16, [UR4+0x20] ;  /* 0x00002004ff107984 */ /* 0x000ea20008000c00 */
[----:B0-----:R-:W-:-:S04]  /*26c70*/  IADD3 R73, PT, PT, R72, R73, RZ ;  /* 0x0000004948497210 */ /* 0x001fc80007ffe0ff */
[----:B------:R-:W-:Y:S01]  /*26c80*/  SEL R72, R73, R72, !P0 ;  /* 0x0000004849487207 */ /* 0x000fe20004000000 */
[----:B------:R-:W-:Y:S01]  /*26c90*/  IMAD.IADD R74, R74, 0x1, R73 ;  /* 0x000000014a4a7824 */ /* 0x000fe200078e0249 */
[----:B------:R-:W-:-:S04]  /*26ca0*/  ISETP.NE.AND P0, PT, R14, 0x3, PT ;  /* 0x000000030e00780c */ /* 0x000fc80003f05270 */
[----:B------:R-:W-:Y:S02]  /*26cb0*/  IADD3 R75, PT, PT, R75, R74, RZ ;  /* 0x0000004a4b4b7210 */ /* 0x000fe40007ffe0ff */
[----:B------:R-:W-:Y:S02]  /*26cc0*/  SEL R72, R74, R72, !P0 ;  /* 0x000000484a487207 */ /* 0x000fe40004000000 */
[----:B------:R-:W-:Y:S01]  /*26cd0*/  ISETP.NE.AND P0, PT, R14, 0x4, PT ;  /* 0x000000040e00780c */ /* 0x000fe20003f05270 */
[----:B-1----:R-:W-:-:S03]  /*26ce0*/  IMAD.IADD R64, R75, 0x1, R64 ;  /* 0x000000014b407824 */ /* 0x002fc600078e0240 */
[----:B------:R-:W-:Y:S02]  /*26cf0*/  SEL R72, R75, R72, !P0 ;  /* 0x000000484b487207 */ /* 0x000fe40004000000 */
[----:B------:R-:W-:Y:S02]  /*26d00*/  ISETP.NE.AND P0, PT, R14, 0x5, PT ;  /* 0x000000050e00780c */ /* 0x000fe40003f05270 */
[----:B------:R-:W-:Y:S02]  /*26d10*/  IADD3 R65, PT, PT, R65, R64, RZ ;  /* 0x0000004041417210 */ /* 0x000fe40007ffe0ff */
[----:B------:R-:W-:Y:S02]  /*26d20*/  SEL R72, R64, R72, !P0 ;  /* 0x0000004840487207 */ /* 0x000fe40004000000 */
[----:B------:R-:W-:Y:S01]  /*26d30*/  ISETP.NE.AND P0, PT, R14, 0x6, PT ;  /* 0x000000060e00780c */ /* 0x000fe20003f05270 */
[----:B------:R-:W-:-:S03]  /*26d40*/  IMAD.IADD R66, R66, 0x1, R65 ;  /* 0x0000000142427824 */ /* 0x000fc600078e0241 */
[----:B------:R-:W-:Y:S02]  /*26d50*/  SEL R72, R65, R72, !P0 ;  /* 0x0000004841487207 */ /* 0x000fe40004000000 */
[----:B------:R-:W-:Y:S02]  /*26d60*/  ISETP.NE.AND P0, PT, R14, 0x7, PT ;  /* 0x000000070e00780c */ /* 0x000fe40003f05270 */
[----:B------:R-:W-:Y:S02]  /*26d70*/  IADD3 R67, PT, PT, R67, R66, RZ ;  /* 0x0000004243437210 */ /* 0x000fe40007ffe0ff */
[----:B------:R-:W-:Y:S02]  /*26d80*/  SEL R72, R66, R72, !P0 ;  /* 0x0000004842487207 */ /* 0x000fe40004000000 */
[----:B------:R-:W-:Y:S01]  /*26d90*/  ISETP.NE.AND P0, PT, R14, 0x8, PT ;  /* 0x000000080e00780c */ /* 0x000fe20003f05270 */
[----:B--2---:R-:W-:-:S03]  /*26da0*/  IMAD.IADD R16, R67, 0x1, R16 ;  /* 0x0000000143107824 */ /* 0x004fc600078e0210 */
[----:B------:R-:W-:Y:S02]  /*26db0*/  SEL R72, R67, R72, !P0 ;  /* 0x0000004843487207 */ /* 0x000fe40004000000 */
[----:B------:R-:W-:Y:S02]  /*26dc0*/  ISETP.NE.AND P0, PT, R14, 0xa, PT ;  /* 0x0000000a0e00780c */ /* 0x000fe40003f05270 */
[----:B------:R-:W-:Y:S02]  /*26dd0*/  SEL R72, R16, R72, !P1 ;  /* 0x0000004810487207 */ /* 0x000fe40004800000 */
[----:B------:R-:W-:Y:S02]  /*26de0*/  IADD3 R17, PT, PT, R17, R16, RZ ;  /* 0x0000001011117210 */ /* 0x000fe40007ffe0ff */
[----:B------:R-:W-:Y:S02]  /*26df0*/  ISETP.NE.AND P1, PT, R14, 0xb, PT ;  /* 0x0000000b0e00780c */ /* 0x000fe40003f25270 */
[----:B------:R-:W-:-:S02]  /*26e00*/  SEL R72, R17, R72, !P0 ;  /* 0x0000004811487207 */ /* 0x000fc40004000000 */
[----:B------:R-:W-:Y:S02]  /*26e10*/  ISETP.GT.U32.AND P0, PT, R70, 0x1f, PT ;  /* 0x0000001f4600780c */ /* 0x000fe40003f04070 */
[----:B------:R-:W-:-:S04]  /*26e20*/  IADD3 R18, PT, PT, R18, R17, RZ ;  /* 0x0000001112127210 */ /* 0x000fc80007ffe0ff */
[----:B------:R-:W-:Y:S02]  /*26e30*/  SEL R72, R18, R72, !P1 ;  /* 0x0000004812487207 */ /* 0x000fe40004800000 */
[----:B------:R-:W-:Y:S02]  /*26e40*/  ISETP.GE.U32.AND P1, PT, R70, 0x20, PT ;  /* 0x000000204600780c */ /* 0x000fe40003f26070 */
[----:B------:R-:W-:Y:S01]  /*26e50*/  IADD3 R19, PT, PT, R19, R18, RZ ;  /* 0x0000001213137210 */ /* 0x000fe20007ffe0ff */
[----:B------:R-:W-:-:S05]  /*26e60*/  IMAD.IADD R72, R72, 0x1, R15 ;  /* 0x0000000148487824 */ /* 0x000fca00078e020f */
[----:B------:R-:W-:Y:S01]  /*26e70*/  SEL R11, R11, R72, !P1 ;  /* 0x000000480b0b7207 */ /* 0x000fe20004800000 */
[----:B------:R-:W-:Y:S06]  /*26e80*/  @P0 BRA `(.L_x_678) ;  /* 0x00000008005c0947 */ /* 0x000fec0003800000 */
[----:B------:R-:W0:Y:S01]  /*26e90*/  S2R R14, SR_CTAID.Y ;  /* 0x00000000000e7919 */ /* 0x000e220000002600 */
[----:B------:R-:W0:Y:S01]  /*26ea0*/  S2UR UR5, SR_CTAID.X ;  /* 0x00000000000579c3 */ /* 0x000e220000002500 */
[----:B------:R-:W-:-:S07]  /*26eb0*/  ISETP.NE.AND P1, PT, R70, RZ, PT ;  /* 0x000000ff4600720c */ /* 0x000fce0003f25270 */
[----:B------:R-:W0:Y:S06]  /*26ec0*/  LDC R17, c[0x0][0x374] ;  /* 0x0000dd00ff117b82 */ /* 0x000e2c0000000800 */
[----:B------:R-:W-:Y:S01]  /*26ed0*/  @!P1 IMAD.MOV.U32 R18, RZ, RZ, 0x64 ;  /* 0x00000064ff129424 */ /* 0x000fe200078e00ff */
[----:B------:R1:W-:Y:S01]  /*26ee0*/  @!P1 STS [UR4+0x4c], R19 ;  /* 0x00004c13ff009988 */ /* 0x0003e20008000804 */
[----:B------:R-:W2:Y:S08]  /*26ef0*/  LDC.64 R20, c[0x0][0x3a0] ;  /* 0x0000e800ff147b82 */ /* 0x000eb00000000a00 */
[----:B------:R-:W3:Y:S01]  /*26f00*/  LDC R16, c[0x0][0x370] ;  /* 0x0000dc00ff107b82 */ /* 0x000ee20000000800 */
[----:B0-----:R-:W-:-:S04]  /*26f10*/  IMAD R17, R17, UR5, R14 ;  /* 0x0000000511117c24 */ /* 0x001fc8000f8e020e */
[----:B--2---:R-:W-:-:S05]  /*26f20*/  IMAD.WIDE R14, R17, 0x8, R20 ;  /* 0x00000008110e7825 */ /* 0x004fca00078e0214 */
[----:B------:R1:W-:Y:S01]  /*26f30*/  @!P1 ST.E.64.STRONG.GPU desc[UR12][R14.64+0x100], R18 ;  /* 0x000100120e009985 */ /* 0x0003e2000c10fb0c */
[----:B---3--:R-:W-:-:S13]  /*26f40*/  ISETP.GT.U32.AND P2, PT, R16, 0x1f3, PT ;  /* 0x000001f31000780c */ /* 0x008fda0003f44070 */
[----:B-1----:R-:W-:Y:S05]  /*26f50*/  @P2 BRA `(.L_x_679) ;  /* 0x0000000000082947 */ /* 0x002fea0003800000 */
[----:B------:R0:W-:Y:S06]  /*26f60*/  MEMBAR.SC.CTA ;  /* 0x0000000000007992 */ /* 0x0001ec0000000000 */
[----:B0-----:R-:W-:Y:S05]  /*26f70*/  BRA `(.L_x_680) ;  /* 0x0000000000087947 */ /* 0x001fea0003800000 */
.L_x_679:
[----:B------:R-:W-:Y:S05]  /*26f80*/  NANOSLEEP 0x474 ;  /* 0x000004740000795d */ /* 0x000fea0003800000 */
[----:B------:R-:W-:Y:S01]  /*26f90*/  NOP ;  /* 0x0000000000007918 */ /* 0x000fe20000000000 */
.L_x_680:
[----:B------:R-:W-:-:S04]  /*26fa0*/  LOP3.LUT R16, RZ, R70, RZ, 0x33, !PT ;  /* 0x00000046ff107212 */ /* 0x000fc800078e33ff */
[----:B------:R-:W-:-:S05]  /*26fb0*/  IADD3 R65, PT, PT, R17, R16, RZ ;  /* 0x0000001011417210 */ /* 0x000fca0007ffe0ff */
[----:B------:R-:W-:-:S05]  /*26fc0*/  IMAD.WIDE R20, R65, 0x8, R20 ;  /* 0x0000000841147825 */ /* 0x000fca00078e0214 */
[----:B------:R-:W2:Y:S01]  /*26fd0*/  LD.E.64.STRONG.GPU R66, desc[UR12][R20.64+0x100] ;  /* 0x0001000c14427980 */ /* 0x000ea2000c10fb00 */
[----:B------:R-:W-:Y:S01]  /*26fe0*/  UMOV UR5, 0xffffffff ;  /* 0xffffffff00057882 */ /* 0x000fe20000000000 */
[----:B--2---:R-:W-:Y:S02]  /*26ff0*/  ISETP.NE.AND P0, PT, R66, 0x63, PT ;  /* 0x000000634200780c */ /* 0x004fe40003f05270 */
[----:B------:R-:W-:Y:S11]  /*27000*/  BRA.DIV UR5, `(.L_x_681) ;  /* 0x000002b205e87947 */ /* 0x000ff6000b800000 */
[----:B------:R-:W-:-:S13]  /*27010*/  VOTE.ANY P0, !P0 ;  /* 0x0000000000ff7806 */ /* 0x000fda0004000100 */
.L_x_1516:
[----:B------:R-:W-:Y:S05]  /*27020*/  @!P0 BRA `(.L_x_682) ;  /* 0x0000000000308947 */ /* 0x000fea0003800000 */
.L_x_686:
[----:B------:R-:W-:Y:S05]  /*27030*/  YIELD ;  /* 0x0000000000007946 */ /* 0x000fea0003800000 */
[----:B------:R-:W-:Y:S05]  /*27040*/  @P2 BRA `(.L_x_683) ;  /* 0x0000000000082947 */ /* 0x000fea0003800000 */
[----:B------:R0:W-:Y:S06]  /*27050*/  MEMBAR.SC.CTA ;  /* 0x0000000000007992 */ /* 0x0001ec0000000000 */
[----:B0-----:R-:W-:Y:S05]  /*27060*/  BRA `(.L_x_684) ;  /* 0x0000000000087947 */ /* 0x001fea0003800000 */
.L_x_683:
[----:B------:R-:W-:Y:S05]  /*27070*/  NANOSLEEP 0x17c ;  /* 0x0000017c0000795d */ /* 0x000fea0003800000 */
[----:B------:R-:W-:Y:S01]  /*27080*/  NOP ;  /* 0x0000000000007918 */ /* 0x000fe20000000000 */
.L_x_684:
[----:B------:R-:W2:Y:S01]  /*27090*/  LD.E.64.STRONG.GPU R66, desc[UR12][R20.64+0x100] ;  /* 0x0001000c14427980 */ /* 0x000ea2000c10fb00 */
[----:B------:R-:W-:Y:S01]  /*270a0*/  UMOV UR5, 0xffffffff ;  /* 0xffffffff00057882 */ /* 0x000fe20000000000 */
[----:B--2---:R-:W-:Y:S02]  /*270b0*/  ISETP.NE.AND P0, PT, R66, 0x63, PT ;  /* 0x000000634200780c */ /* 0x004fe40003f05270 */
[----:B------:R-:W-:Y:S11]  /*270c0*/  BRA.DIV UR5, `(.L_x_685) ;  /* 0x000002b205d87947 */ /* 0x000ff6000b800000 */
[----:B------:R-:W-:-:S13]  /*270d0*/  VOTE.ANY P0, !P0 ;  /* 0x0000000000ff7806 */ /* 0x000fda0004000100 */
.L_x_1519:
[----:B------:R-:W-:Y:S05]  /*270e0*/  @P0 BRA `(.L_x_686) ;  /* 0xfffffffc00d00947 */ /* 0x000fea000383ffff */
.L_x_682:
[----:B------:R-:W-:Y:S01]  /*270f0*/  UMOV UR5, 0xffffffff ;  /* 0xffffffff00057882 */ /* 0x000fe20000000000 */
[----:B------:R-:W-:Y:S02]  /*27100*/  ISETP.NE.AND P0, PT, R66, 0x65, PT ;  /* 0x000000654200780c */ /* 0x000fe40003f05270 */
[----:B------:R-:W-:Y:S11]  /*27110*/  BRA.DIV UR5, `(.L_x_687) ;  /* 0x000002b205e47947 */ /* 0x000ff6000b800000 */
[----:B------:R-:W0:Y:S01]  /*27120*/  S2R R71, SR_GEMASK ;  /* 0x0000000000477919 */ /* 0x000e220000003c00 */
[----:B------:R-:W-:Y:S01]  /*27130*/  VOTE.ANY R16, PT, !P0 ;  /* 0x0000000000107806 */ /* 0x000fe200040e0100 */
[C---:B------:R-:W-:Y:S01]  /*27140*/  VIADD R64, R2.reuse, 0x2 ;  /* 0x0000000202407836 */ /* 0x040fe20000000000 */
[----:B------:R-:W1:Y:S01]  /*27150*/  LDC.64 R76, c[0x0][0x3a0] ;  /* 0x0000e800ff4c7b82 */ /* 0x000e620000000a00 */
[----:B------:R-:W-:Y:S01]  /*27160*/  VIADD R70, R2, 0x4 ;  /* 0x0000000402467836 */ /* 0x000fe20000000000 */
[----:B-1----:R-:W-:-:S04]  /*27170*/  IADD3 R73, P3, PT, R76, 0x100, RZ ;  /* 0x000001004c497810 */ /* 0x002fc80007f7e0ff */
[----:B------:R-:W-:Y:S02]  /*27180*/  IADD3.X R78, PT, PT, RZ, R77, RZ, P3, !PT ;  /* 0x0000004dff4e7210 */ /* 0x000fe40001ffe4ff */
[----:B0-----:R-:W-:-:S05]  /*27190*/  LOP3.LUT R16, R16, 0x80000000, R71, 0xec, !PT ;  /* 0x8000000010107812 */ /* 0x001fca00078eec47 */
[----:B------:R-:W-:-:S05]  /*271a0*/  VIADD R17, R16, 0xffffffff ;  /* 0xffffffff10117836 */ /* 0x000fca0000000000 */
[----:B------:R-:W-:Y:S01]  /*271b0*/  LOP3.LUT R17, R16, R17, RZ, 0xc, !PT ;  /* 0x0000001110117212 */ /* 0x000fe200078e0cff */
[----:B------:R-:W-:-:S05]  /*271c0*/  VIADD R16, R2, 0x10 ;  /* 0x0000001002107836 */ /* 0x000fca0000000000 */
[----:B------:R-:W0:Y:S02]  /*271d0*/  POPC R17, R17 ;  /* 0x0000001100117309 */ /* 0x000e240000000000 */
[----:B0-----:R-:W0:Y:S01]  /*271e0*/  SHFL.DOWN PT, R18, R67, 0x1, R17 ;  /* 0x0820000043127989 */ /* 0x001e2200000e0011 */
[-C--:B------:R-:W-:Y:S02]  /*271f0*/  ISETP.GE.AND P0, PT, R2, R17.reuse, PT ;  /* 0x000000110200720c */ /* 0x080fe40003f06270 */
[-C--:B------:R-:W-:Y:S02]  /*27200*/  ISETP.GT.AND P2, PT, R16, R17.reuse, PT ;  /* 0x000000111000720c */ /* 0x080fe40003f44270 */
[----:B0-----:R-:W-:Y:S02]  /*27210*/  SEL R18, R18, RZ, !P0 ;  /* 0x000000ff12127207 */ /* 0x001fe40004000000 */
[----:B------:R-:W-:Y:S02]  /*27220*/  ISETP.GT.AND P0, PT, R64, R17, PT ;  /* 0x000000114000720c */ /* 0x000fe40003f04270 */
[----:B------:R-:W-:-:S05]  /*27230*/  IADD3 R18, PT, PT, R18, R67, RZ ;  /* 0x0000004312127210 */ /* 0x000fca0007ffe0ff */
[----:B------:R-:W0:Y:S02]  /*27240*/  SHFL.DOWN PT, R20, R18, 0x2, R17 ;  /* 0x0840000012147989 */ /* 0x000e2400000e0011 */
[----:B0-----:R-:W-:Y:S02]  /*27250*/  SEL R21, R20, RZ, !P0 ;  /* 0x000000ff14157207 */ /* 0x001fe40004000000 */
[----:B------:R-:W-:Y:S02]  /*27260*/  ISETP.GT.AND P0, PT, R70, R17, PT ;  /* 0x000000114600720c */ /* 0x000fe40003f04270 */
[----:B------:R-:W-:Y:S01]  /*27270*/  IADD3 R20, PT, PT, R18, R21, RZ ;  /* 0x0000001512147210 */ /* 0x000fe20007ffe0ff */
[----:B------:R-:W-:-:S04]  /*27280*/  VIADD R18, R2, 0x8 ;  /* 0x0000000802127836 */ /* 0x000fc80000000000 */
[----:B------:R-:W0:Y:S02]  /*27290*/  SHFL.DOWN PT, R21, R20, 0x4, R17 ;  /* 0x0880000014157989 */ /* 0x000e2400000e0011 */
[----:B0-----:R-:W-:Y:S02]  /*272a0*/  SEL R21, R21, RZ, !P0 ;  /* 0x000000ff15157207 */ /* 0x001fe40004000000 */
[----:B------:R-:W-:Y:S02]  /*272b0*/  ISETP.GT.AND P0, PT, R18, R17, PT ;  /* 0x000000111200720c */ /* 0x000fe40003f04270 */
[----:B------:R-:W-:-:S05]  /*272c0*/  IADD3 R72, PT, PT, R20, R21, RZ ;  /* 0x0000001514487210 */ /* 0x000fca0007ffe0ff */
[----:B------:R-:W0:Y:S02]  /*272d0*/  SHFL.DOWN PT, R21, R72, 0x8, R17 ;  /* 0x0900000048157989 */ /* 0x000e2400000e0011 */
[----:B0-----:R-:W-:Y:S02]  /*272e0*/  SEL R21, R21, RZ, !P0 ;  /* 0x000000ff15157207 */ /* 0x001fe40004000000 */
[----:B------:R-:W-:Y:S02]  /*272f0*/  ISETP.NE.AND P0, PT, R66, 0x65, PT ;  /* 0x000000654200780c */ /* 0x000fe40003f05270 */
[----:B------:R-:W-:-:S05]  /*27300*/  IADD3 R74, PT, PT, R72, R21, RZ ;  /* 0x00000015484a7210 */ /* 0x000fca0007ffe0ff */
[----:B------:R-:W0:Y:S06]  /*27310*/  SHFL.DOWN PT, R20, R74, 0x10, R17 ;  /* 0x0a0000004a147989 */ /* 0x000e2c00000e0011 */
[----:B------:R-:W-:Y:S02]  /*27320*/  VOTE.ALL P0, P0 ;  /* 0x0000000000ff7806 */ /* 0x000fe40000000000 */
[----:B0-----:R-:W-:-:S05]  /*27330*/  SEL R21, R20, RZ, !P2 ;  /* 0x000000ff14157207 */ /* 0x001fca0005000000 */
[----:B------:R-:W-:-:S07]  /*27340*/  IMAD.IADD R20, R74, 0x1, R21 ;  /* 0x000000014a147824 */ /* 0x000fce00078e0215 */
.L_x_1528:
[----:B------:R-:W-:Y:S05]  /*27350*/  @!P0 BRA `(.L_x_688) ;  /* 0x0000000000ec8947 */ /* 0x000fea0003800000 */
.L_x_696:
[----:B------:R-:W-:Y:S01]  /*27360*/  MOV R16, R73 ;  /* 0x0000004900107202 */ /* 0x000fe20000000f00 */
[----:B------:R-:W-:-:S04]  /*27370*/  IMAD.MOV.U32 R17, RZ, RZ, R78 ;  /* 0x000000ffff117224 */ /* 0x000fc800078e004e */
[----:B------:R-:W-:-:S05]  /*27380*/  IMAD.WIDE R74, R65, 0x8, R16 ;  /* 0x00000008414a7825 */ /* 0x000fca00078e0210 */
[----:B------:R-:W2:Y:S01]  /*27390*/  LD.E.64.STRONG.GPU R76, desc[UR12][R74.64+-0x100] ;  /* 0xffff000c4a4c7980 */ /* 0x000ea2000c10fb00 */
[----:B------:R-:W-:Y:S05]  /*273a0*/  YIELD ;  /* 0x0000000000007946 */ /* 0x000fea0003800000 */
[----:B------:R-:W-:Y:S01]  /*273b0*/  UMOV UR5, 0xffffffff ;  /* 0xffffffff00057882 */ /* 0x000fe20000000000 */
[----:B--2---:R-:W-:Y:S02]  /*273c0*/  ISETP.NE.AND P0, PT, R76, 0x63, PT ;  /* 0x000000634c00780c */ /* 0x004fe40003f05270 */
[----:B------:R-:W-:Y:S11]  /*273d0*/  BRA.DIV UR5, `(.L_x_689) ;  /* 0x000002b605487947 */ /* 0x000ff6000b800000 */
[----:B------:R-:W-:-:S13]  /*273e0*/  VOTE.ANY P0, !P0 ;  /* 0x0000000000ff7806 */ /* 0x000fda0004000100 */
.L_x_1531:
[----:B------:R-:W-:Y:S05]  /*273f0*/  @!P0 BRA `(.L_x_690) ;  /* 0x0000000000408947 */ /* 0x000fea0003800000 */
.L_x_694:
[----:B------:R-:W-:Y:S05]  /*27400*/  YIELD ;  /* 0x0000000000007946 */ /* 0x000fea0003800000 */
[----:B------:R-:W0:Y:S02]  /*27410*/  LDCU UR5, c[0x0][0x370] ;  /* 0x00006e00ff0577ac */ /* 0x000e240008000800 */
[----:B0-----:R-:W-:-:S09]  /*27420*/  UISETP.GT.U32.AND UP0, UPT, UR5, 0x1f3, UPT ;  /* 0x000001f30500788c */ /* 0x001fd2000bf04070 */
[----:B------:R-:W-:Y:S05]  /*27430*/  BRA.U UP0, `(.L_x_691) ;  /* 0x0000000100087547 */ /* 0x000fea000b800000 */
[----:B------:R0:W-:Y:S06]  /*27440*/  MEMBAR.SC.CTA ;  /* 0x0000000000007992 */ /* 0x0001ec0000000000 */
[----:B0-----:R-:W-:Y:S05]  /*27450*/  BRA `(.L_x_692) ;  /* 0x0000000000087947 */ /* 0x001fea0003800000 */
.L_x_691:
[----:B------:R-:W-:Y:S05]  /*27460*/  NANOSLEEP 0x17c ;  /* 0x0000017c0000795d */ /* 0x000fea0003800000 */
[----:B------:R-:W-:Y:S01]  /*27470*/  NOP ;  /* 0x0000000000007918 */ /* 0x000fe20000000000 */
.L_x_692:
[----:B------:R-:W2:Y:S01]  /*27480*/  LD.E.64.STRONG.GPU R66, desc[UR12][R74.64+-0x100] ;  /* 0xffff000c4a427980 */ /* 0x000ea2000c10fb00 */
[----:B------:R-:W-:Y:S01]  /*27490*/  UMOV UR5, 0xffffffff ;  /* 0xffffffff00057882 */ /* 0x000fe20000000000 */
[----:B--2---:R-:W-:Y:S02]  /*274a0*/  ISETP.NE.AND P0, PT, R66, 0x63, PT ;  /* 0x000000634200780c */ /* 0x004fe40003f05270 */
[----:B------:R-:W-:Y:S11]  /*274b0*/  BRA.DIV UR5, `(.L_x_693) ;  /* 0x000002b605307947 */ /* 0x000ff6000b800000 */
[----:B------:R-:W-:-:S13]  /*274c0*/  VOTE.ANY P0, !P0 ;  /* 0x0000000000ff7806 */ /* 0x000fda0004000100 */
.L_x_1534:
[----:B------:R-:W-:Y:S05]  /*274d0*/  @P0 BRA `(.L_x_694) ;  /* 0xfffffffc00c80947 */ /* 0x000fea000383ffff */
[----:B------:R-:W-:Y:S01]  /*274e0*/  MOV R76, R66 ;  /* 0x00000042004c7202 */ /* 0x000fe20000000f00 */
[----:B------:R-:W-:-:S07]  /*274f0*/  IMAD.MOV.U32 R77, RZ, RZ, R67 ;  /* 0x000000ffff4d7224 */ /* 0x000fce00078e0043 */
.L_x_690:
[----:B------:R-:W-:Y:S01]  /*27500*/  UMOV UR5, 0xffffffff ;  /* 0xffffffff00057882 */ /* 0x000fe20000000000 */
[----:B------:R-:W-:Y:S02]  /*27510*/  ISETP.NE.AND P0, PT, R76, 0x65, PT ;  /* 0x000000654c00780c */ /* 0x000fe40003f05270 */
[----:B------:R-:W-:Y:S11]  /*27520*/  BRA.DIV UR5, `(.L_x_695) ;  /* 0x000002b605347947 */ /* 0x000ff6000b800000 */
[----:B------:R-:W-:Y:S02]  /*27530*/  VOTE.ANY R16, PT, !P0 ;  /* 0x0000000000107806 */ /* 0x000fe400040e0100 */
[----:B------:R-:W-:Y:S02]  /*27540*/  IADD3 R65, PT, PT, R65, -0x20, RZ ;  /* 0xffffffe041417810 */ /* 0x000fe40007ffe0ff */
[----:B------:R-:W-:-:S04]  /*27550*/  LOP3.LUT R16, R16, 0x80000000, R71, 0xec, !PT ;  /* 0x8000000010107812 */ /* 0x000fc800078eec47 */
[----:B------:R-:W-:-:S04]  /*27560*/  IADD3 R17, PT, PT, R16, -0x1, RZ ;  /* 0xffffffff10117810 */ /* 0x000fc80007ffe0ff */
[----:B------:R-:W-:-:S06]  /*27570*/  LOP3.LUT R17, R16, R17, RZ, 0xc, !PT ;  /* 0x0000001110117212 */ /* 0x000fcc00078e0cff */
[----:B------:R-:W0:Y:S02]  /*27580*/  POPC R17, R17 ;  /* 0x0000001100117309 */ /* 0x000e240000000000 */
[----:B0-----:R-:W0:Y:S01]  /*27590*/  SHFL.DOWN PT, R21, R77, 0x1, R17 ;  /* 0x082000004d157989 */ /* 0x001e2200000e0011 */
[----:B------:R-:W-:-:S04]  /*275a0*/  ISETP.GE.AND P0, PT, R2, R17, PT ;  /* 0x000000110200720c */ /* 0x000fc80003f06270 */
[----:B0-----:R-:W-:Y:S02]  /*275b0*/  SEL R16, R21, RZ, !P0 ;  /* 0x000000ff15107207 */ /* 0x001fe40004000000 */
[----:B------:R-:W-:-:S03]  /*275c0*/  ISETP.GT.AND P0, PT, R64, R17, PT ;  /* 0x000000114000720c */ /* 0x000fc60003f04270 */
[----:B------:R-:W-:Y:S02]  /*275d0*/  IMAD.IADD R66, R16, 0x1, R77 ;  /* 0x0000000110427824 */ /* 0x000fe400078e024d */
[----:B------:R-:W-:-:S03]  /*275e0*/  VIADD R16, R2, 0x10 ;  /* 0x0000001002107836 */ /* 0x000fc60000000000 */
[----:B------:R-:W0:Y:S02]  /*275f0*/  SHFL.DOWN PT, R21, R66, 0x2, R17 ;  /* 0x0840000042157989 */ /* 0x000e2400000e0011 */
[-C--:B------:R-:W-:Y:S02]  /*27600*/  ISETP.GT.AND P2, PT, R16, R17.reuse, PT ;  /* 0x000000111000720c */ /* 0x080fe40003f44270 */
[----:B0-----:R-:W-:Y:S02]  /*27610*/  SEL R21, R21, RZ, !P0 ;  /* 0x000000ff15157207 */ /* 0x001fe40004000000 */
[----:B------:R-:W-:Y:S02]  /*27620*/  ISETP.GT.AND P0, PT, R70, R17, PT ;  /* 0x000000114600720c */ /* 0x000fe40003f04270 */
[----:B------:R-:W-:-:S05]  /*27630*/  IADD3 R72, PT, PT, R66, R21, RZ ;  /* 0x0000001542487210 */ /* 0x000fca0007ffe0ff */
[----:B------:R-:W0:Y:S02]  /*27640*/  SHFL.DOWN PT, R21, R72, 0x4, R17 ;  /* 0x0880000048157989 */ /* 0x000e2400000e0011 */
[----:B0-----:R-:W-:Y:S02]  /*27650*/  SEL R21, R21, RZ, !P0 ;  /* 0x000000ff15157207 */ /* 0x001fe40004000000 */
[----:B------:R-:W-:-:S03]  /*27660*/  ISETP.GT.AND P0, PT, R18, R17, PT ;  /* 0x000000111200720c */ /* 0x000fc60003f04270 */
[----:B------:R-:W-:-:S05]  /*27670*/  IMAD.IADD R74, R72, 0x1, R21 ;  /* 0x00000001484a7824 */ /* 0x000fca00078e0215 */
[----:B------:R-:W0:Y:S02]  /*27680*/  SHFL.DOWN PT, R21, R74, 0x8, R17 ;  /* 0x090000004a157989 */ /* 0x000e2400000e0011 */
[----:B0-----:R-:W-:Y:S02]  /*27690*/  SEL R21, R21, RZ, !P0 ;  /* 0x000000ff15157207 */ /* 0x001fe40004000000 */
[----:B------:R-:W-:Y:S02]  /*276a0*/  ISETP.NE.AND P0, PT, R76, 0x65, PT ;  /* 0x000000654c00780c */ /* 0x000fe40003f05270 */
[----:B------:R-:W-:-:S05]  /*276b0*/  IADD3 R21, PT, PT, R74, R21, RZ ;  /* 0x000000154a157210 */ /* 0x000fca0007ffe0ff */
[----:B------:R-:W0:Y:S06]  /*276c0*/  SHFL.DOWN PT, R66, R21, 0x10, R17 ;  /* 0x0a00000015427989 */ /* 0x000e2c00000e0011 */
[----:B------:R-:W-:Y:S02]  /*276d0*/  VOTE.ALL P0, P0 ;  /* 0x0000000000ff7806 */ /* 0x000fe40000000000 */
[----:B0-----:R-:W-:-:S04]  /*276e0*/  SEL R66, R66, RZ, !P2 ;  /* 0x000000ff42427207 */ /* 0x001fc80005000000 */
[----:B------:R-:W-:-:S07]  /*276f0*/  IADD3 R20, PT, PT, R21, R66, R20 ;  /* 0x0000004215147210 */ /* 0x000fce0007ffe014 */
.L_x_1543:
[----:B------:R-:W-:Y:S05]  /*27700*/  @P0 BRA `(.L_x_696) ;  /* 0xfffffffc00140947 */ /* 0x000fea000383ffff */
.L_x_688:
[----:B------:R-:W-:Y:S01]  /*27710*/  ISETP.NE.AND P0, PT, R2, RZ, PT ;  /* 0x000000ff0200720c */ /* 0x000fe20003f05270 */
[----:B------:R-:W0:Y:S01]  /*27720*/  @!P1 S2R R17, SR_CgaCtaId ;  /* 0x0000000000119919 */ /* 0x000e220000008800 */
[----:B------:R-:W-:Y:S01]  /*27730*/  @!P1 MOV R2, 0x400 ;  /* 0x0000040000029802 */ /* 0x000fe20000000f00 */
[----:B------:R-:W-:Y:S01]  /*27740*/  @!P1 IMAD.IADD R19, R19, 0x1, R20 ;  /* 0x0000000113139824 */ /* 0x000fe200078e0214 */
[----:B------:R-:W-:Y:S01]  /*27750*/  @!P1 MOV R18, 0x65 ;  /* 0x0000006500129802 */ /* 0x000fe20000000f00 */
[----:B------:R-:W-:-:S04]  /*27760*/  IMAD.MOV.U32 R72, RZ, RZ, R11 ;  /* 0x000000ffff487224 */ /* 0x000fc800078e000b */
[----:B------:R1:W-:Y:S04]  /*27770*/  @!P1 ST.E.64.STRONG.GPU desc[UR12][R14.64+0x100], R18 ;  /* 0x000100120e009985 */ /* 0x0003e8000c10fb0c */
[----:B------:R-:W2:Y:S01]  /*27780*/  @!P0 S2R R21, SR_CgaCtaId ;  /* 0x0000000000158919 */ /* 0x000ea20000008800 */
[----:B------:R-:W-:Y:S02]  /*27790*/  @!P0 MOV R16, 0x400 ;  /* 0x0000040000108802 */ /* 0x000fe40000000f00 */
[----:B------:R-:W-:Y:S02]  /*277a0*/  @!P0 MOV R72, R20 ;  /* 0x0000001400488202 */ /* 0x000fe40000000f00 */
[----:B0-----:R-:W-:-:S05]  /*277b0*/  @!P1 LEA R2, R17, R2, 0x18 ;  /* 0x0000000211029211 */ /* 0x001fca00078ec0ff */
[----:B------:R1:W-:Y:S04]  /*277c0*/  @!P1 STS [R2+0x48], R19 ;  /* 0x0000481302009388 */ /* 0x0003e80000000800 */
[----:B------:R1:W-:Y:S01]  /*277d0*/  @!P1 STS [R2+0x44], R20 ;  /* 0x0000441402009388 */ /* 0x0003e20000000800 */
[----:B--2---:R-:W-:-:S05]  /*277e0*/  @!P0 LEA R21, R21, R16, 0x18 ;  /* 0x0000001015158211 */ /* 0x004fca00078ec0ff */
[----:B------:R1:W-:Y:S02]  /*277f0*/  @!P0 STS [R21+0x3c], R20 ;  /* 0x00003c1415008388 */ /* 0x0003e40000000800 */
.L_x_678:
[----:B------:R-:W-:Y:S01]  /*27800*/  IMAD.MOV.U32 R73, RZ, RZ, 0x58 ;  /* 0x00000058ff497424 */ /* 0x000fe200078e00ff */
[----:B------:R-:W0:Y:S01]  /*27810*/  LDC.64 R16, c[0x0][0x3a8] ;  /* 0x0000ea00ff107b82 */ /* 0x000e220000000a00 */
[----:B------:R-:W-:Y:S05]  /*27820*/  WARPSYNC.ALL ;  /* 0x0000000000007948 */ /* 0x000fea0003800000 */
[----:B------:R-:W-:-:S04]  /*27830*/  IMAD R0, R0, 0x60, R73 ;  /* 0x0000006000007824 */ /* 0x000fc800078e0249 */
[----:B-1----:R-:W0:Y:S02]  /*27840*/  LDC.64 R14, c[0x3][R0] ;  /* 0x00c00000000e7b82 */ /* 0x002e240000000a00 */
[----:B0-----:R-:W-:Y:S01]  /*27850*/  DMUL R14, R14, R16 ;  /* 0x000000100e0e7228 */ /* 0x001fe20000000000 */
[----:B------:R-:W-:-:S05]  /*27860*/  IMAD R80, R3, 0x60, R73 ;  /* 0x0000006003507824 */ /* 0x000fca00078e0249 */
[----:B------:R-:W0:Y:S01]  /*27870*/  S2UR UR5, SR_CgaCtaId ;  /* 0x00000000000579c3 */ /* 0x000e220000008800 */
[----:B------:R-:W-:-:S07]  /*27880*/  IMAD R76, R5, 0xc, RZ ;  /* 0x0000000c054c7824 */ /* 0x000fce00078e02ff */
[----:B------:R-:W-:Y:S01]  /*27890*/  BAR.SYNC.DEFER_BLOCKING 0x0 ;  /* 0x0000000000007b1d */ /* 0x000fe20000010000 */
[----:B------:R-:W-:Y:S01]  /*278a0*/  IMAD R74, R4, 0xc, RZ ;  /* 0x0000000c044a7824 */ /* 0x000fe200078e02ff */
[----:B------:R-:W-:Y:S01]  /*278b0*/  LOP3.LUT R64, R64, 0xfffffffd, RZ, 0xc0, !PT ;  /* 0xfffffffd40407812 */ /* 0x000fe200078ec0ff */
[----:B------:R-:W-:Y:S02]  /*278c0*/  IMAD R20, R76, 0x8, R73 ;  /* 0x000000084c147824 */ /* 0x000fe400078e0249 */
[----:B------:R-:W-:-:S03]  /*278d0*/  IMAD R82, R6, 0xc, RZ ;  /* 0x0000000c06527824 */ /* 0x000fc600078e02ff */
[----:B------:R-:W1:Y:S01]  /*278e0*/  LDC.64 R2, c[0x3][R80] ;  /* 0x00c0000050027b82 */ /* 0x000e620000000a00 */
[-C--:B------:R-:W-:Y:S01]  /*278f0*/  LEA R18, R74, R73.reuse, 0x3 ;  /* 0x000000494a127211 */ /* 0x080fe200078e18ff */
[----:B------:R-:W-:Y:S01]  /*27900*/  IMAD R84, R7, 0xc, RZ ;  /* 0x0000000c07547824 */ /* 0x000fe200078e02ff */
[----:B------:R-:W-:Y:S01]  /*27910*/  UMOV UR4, 0x400 ;  /* 0x0000040000047882 */ /* 0x000fe20000000000 */
[-C--:B------:R-:W-:Y:S01]  /*27920*/  LEA R6, R82, R73.reuse, 0x3 ;  /* 0x0000004952067211 */ /* 0x080fe200078e18ff */
[----:B------:R-:W-:Y:S01]  /*27930*/  IMAD R86, R8, 0xc, RZ ;  /* 0x0000000c08567824 */ /* 0x000fe200078e02ff */
[----:B------:R-:W2:Y:S01]  /*27940*/  S2R R5, SR_TID.X ;  /* 0x0000000000057919 */ /* 0x000ea20000002100 */
[----:B------:R-:W-:Y:S01]  /*27950*/  IMAD R66, R84, 0x8, R73 ;  /* 0x0000000854427824 */ /* 0x000fe200078e0249 */
[----:B------:R-:W3:Y:S01]  /*27960*/  LDC.64 R20, c[0x3][R20] ;  /* 0x00c0000014147b82 */ /* 0x000ee20000000a00 */
[----:B------:R-:W-:Y:S01]  /*27970*/  IMAD R88, R9, 0xc, RZ ;  /* 0x0000000c09587824 */ /* 0x000fe200078e02ff */
[----:B------:R-:W-:Y:S01]  /*27980*/  LEA R70, R86, R73, 0x3 ;  /* 0x0000004956467211 */ /* 0x000fe200078e18ff */
[----:B------:R-:W-:-:S02]  /*27990*/  IMAD R92, R68, 0xc, RZ ;  /* 0x0000000c445c7824 */ /* 0x000fc400078e02ff */
[----:B------:R-:W-:Y:S02]  /*279a0*/  IMAD R8, R88, 0x8, R73 ;  /* 0x0000000858087824 */ /* 0x000fe400078e0249 */
[----:B------:R-:W-:Y:S01]  /*279b0*/  IMAD R90, R10, 0xc, RZ ;  /* 0x0000000c0a5a7824 */ /* 0x000fe200078e02ff */
[----:B------:R-:W4:Y:S01]  /*279c0*/  LDC.64 R18, c[0x3][R18] ;  /* 0x00c0000012127b82 */ /* 0x000f220000000a00 */
[----:B0-----:R-:W-:Y:S01]  /*279d0*/  ULEA UR4, UR5, UR4, 0x18 ;  /* 0x0000000405047291 */ /* 0x001fe2000f8ec0ff */
[----:B------:R-:W-:-:S05]  /*279e0*/  IMAD R68, R69, 0xc, RZ ;  /* 0x0000000c45447824 */ /* 0x000fca00078e02ff */
[----:B------:R-:W-:Y:S01]  /*279f0*/  LEA R68, R68, R73, 0x3 ;  /* 0x0000004944447211 */ /* 0x000fe200078e18ff */
[----:B------:R-:W0:Y:S02]  /*27a00*/  LDC.64 R6, c[0x3][R6] ;  /* 0x00c0000006067b82 */ /* 0x000e240000000a00 */
[----:B------:R-:W5:Y:S06]  /*27a10*/  LDS R0, [UR4+0x3c] ;  /* 0x00003c04ff007984 */ /* 0x000f6c0008000800 */
[----:B------:R-:W0:Y:S01]  /*27a20*/  LDC.64 R66, c[0x3][R66] ;  /* 0x00c0000042427b82 */ /* 0x000e220000000a00 */
[----:B--2---:R-:W-:-:S07]  /*27a30*/  ISETP.NE.AND P0, PT, R5, RZ, PT ;  /* 0x000000ff0500720c */ /* 0x004fce0003f05270 */
[----:B------:R-:W2:Y:S01]  /*27a40*/  LDC.64 R70, c[0x3][R70] ;  /* 0x00c0000046467b82 */ /* 0x000ea20000000a00 */
[----:B-1----:R-:W-:-:S07]  /*27a50*/  DMUL R2, R2, R16 ;  /* 0x0000001002027228 */ /* 0x002fce0000000000 */
[----:B------:R-:W1:Y:S01]  /*27a60*/  LDC.64 R8, c[0x3][R8] ;  /* 0x00c0000008087b82 */ /* 0x000e620000000a00 */
[----:B------:R-:W-:-:S07]  /*27a70*/  DSETP.GT.AND P1, PT, |R44|, R2, PT ;  /* 0x000000022c00722a */ /* 0x000fce0003f24200 */
[----:B------:R-:W1:Y:S01]  /*27a80*/  LDC.64 R68, c[0x3][R68] ;  /* 0x00c0000044447b82 */ /* 0x000e620000000a00 */
[-C--:B---3--:R-:W-:Y:S01]  /*27a90*/  DMUL R20, R20, R16.reuse ;  /* 0x0000001014147228 */ /* 0x088fe20000000000 */
[----:B------:R-:W-:Y:S02]  /*27aa0*/  LEA R2, R90, R73, 0x3 ;  /* 0x000000495a027211 */ /* 0x000fe400078e18ff */
[----:B------:R-:W-:Y:S01]  /*27ab0*/  SEL R65, RZ, 0x1, P1 ;  /* 0x00000001ff417807 */ /* 0x000fe20000800000 */
[----:B----4-:R-:W-:-:S03]  /*27ac0*/  DMUL R18, R18, R16 ;  /* 0x0000001012127228 */ /* 0x010fc60000000000 */
[----:B------:R-:W3:Y:S01]  /*27ad0*/  LDC.64 R2, c[0x3][R2] ;  /* 0x00c0000002027b82 */ /* 0x000ee20000000a00 */
[----:B-----5:R-:W-:Y:S02]  /*27ae0*/  SEL R11, R0, RZ, P0 ;  /* 0x000000ff000b7207 */ /* 0x020fe40000000000 */
[----:B------:R-:W-:Y:S01]  /*27af0*/  @P1 LOP3.LUT R64, R64, 0x2, RZ, 0xfc, !PT ;  /* 0x0000000240401812 */ /* 0x000fe200078efcff */
[----:B------:R-:W-:Y:S02]  /*27b00*/  DSETP.GT.AND P1, PT, |R48|, R20, PT ;  /* 0x000000143000722a */ /* 0x000fe40003f24200 */
[----:B------:R-:W-:Y:S01]  /*27b10*/  IMAD.IADD R78, R11, 0x1, R72 ;  /* 0x000000010b4e7824 */ /* 0x000fe200078e0248 */
[----:B------:R-:W-:Y:S01]  /*27b20*/  DSETP.GT.AND P2, PT, |R46|, R18, PT ;  /* 0x000000122e00722a */ /* 0x000fe20003f44200 */
[----:B------:R-:W-:Y:S01]  /*27b30*/  IMAD R20, R92, 0x8, R73 ;  /* 0x000000085c147824 */ /* 0x000fe200078e0249 */
[----:B0-----:R-:W-:Y:S01]  /*27b40*/  DMUL R6, R6, R16 ;  /* 0x0000001006067228 */ /* 0x001fe20000000000 */
[----:B------:R-:W-:Y:S01]  /*27b50*/  LOP3.LUT R64, R64, 0xfffffffb, RZ, 0xc0, !PT ;  /* 0xfffffffb40407812 */ /* 0x000fe200078ec0ff */
[----:B------:R-:W-:Y:S01]  /*27b60*/  IMAD.IADD R79, R78, 0x1, R65 ;  /* 0x000000014e4f7824 */ /* 0x000fe200078e0241 */
[----:B------:R-:W-:-:S02]  /*27b70*/  IADD3 R19, PT, PT, R65, 0x1, RZ ;  /* 0x0000000141137810 */ /* 0x000fc40007ffe0ff */
[----:B------:R-:W0:Y:S01]  /*27b80*/  LDC.64 R20, c[0x3][R20] ;  /* 0x00c0000014147b82 */ /* 0x000e220000000a00 */
[----:B------:R-:W-:-:S06]  /*27b90*/  DMUL R66, R66, R16 ;  /* 0x0000001042427228 */ /* 0x000fcc0000000000 */
[----:B------:R-:W-:Y:S01]  /*27ba0*/  @P2 LOP3.LUT R64, R64, 0x4, RZ, 0xfc, !PT ;  /* 0x0000000440402812 */ /* 0x000fe200078efcff */
[-C--:B--2---:R-:W-:Y:S01]  /*27bb0*/  DMUL R70, R70, R16.reuse ;  /* 0x0000001046467228 */ /* 0x084fe20000000000 */
[----:B------:R-:W-:Y:S01]  /*27bc0*/  @P2 IADD3 R19, PT, PT, R65, RZ, RZ ;  /* 0x000000ff41132210 */ /* 0x000fe20007ffe0ff */
[----:B------:R-:W-:Y:S01]  /*27bd0*/  DSETP.GT.AND P2, PT, |R50|, R6, PT ;  /* 0x000000063200722a */ /* 0x000fe20003f44200 */
[----:B------:R-:W-:Y:S01]  /*27be0*/  LOP3.LUT R64, R64, 0xfffffff7, RZ, 0xc0, !PT ;  /* 0xfffffff740407812 */ /* 0x000fe200078ec0ff */
[----:B------:R-:W2:Y:S01]  /*27bf0*/  LDS R6, [UR4+0x4c] ;  /* 0x00004c04ff067984 */ /* 0x000ea20008000800 */
[----:B------:R-:W-:Y:S01]  /*27c00*/  DSETP.GT.AND P0, PT, |R52|, R66, PT ;  /* 0x000000423400722a */ /* 0x000fe20003f04200 */
[----:B------:R-:W-:Y:S01]  /*27c10*/  IMAD.IADD R19, R78, 0x1, R19 ;  /* 0x000000014e137824 */ /* 0x000fe200078e0213 */
[----:B------:R-:W-:Y:S01]  /*27c20*/  @P1 LOP3.LUT R64, R64, 0x8, RZ, 0xfc, !PT ;  /* 0x0000000840401812 */ /* 0x000fe200078efcff */
[----:B-1----:R-:W-:-:S03]  /*27c30*/  DMUL R8, R8, R16 ;  /* 0x0000001008087228 */ /* 0x002fc60000000000 */
[----:B------:R-:W-:Y:S01]  /*27c40*/  IADD3 R18, PT, PT, R19, 0x1, RZ ;  /* 0x0000000113127810 */ /* 0x000fe20007ffe0ff */
[----:B------:R-:W-:Y:S01]  /*27c50*/  @P1 IMAD.MOV R18, RZ, RZ, R19 ;  /* 0x000000ffff121224 */ /* 0x000fe200078e0213 */
[----:B------:R-:W-:Y:S01]  /*27c60*/  LOP3.LUT R64, R64, 0xfffffffe, RZ, 0xc0, !PT ;  /* 0xfffffffe40407812 */ /* 0x000fe200078ec0ff */
[----:B------:R-:W-:Y:S02]  /*27c70*/  DSETP.GT.AND P1, PT, |R54|, R70, PT ;  /* 0x000000463600722a */ /* 0x000fe40003f24200 */
[----:B------:R-:W-:Y:S01]  /*27c80*/  VIADD R11, R18, 0x1 ;  /* 0x00000001120b7836 */ /* 0x000fe20000000000 */
[----:B------:R-:W-:Y:S02]  /*27c90*/  @P2 LOP3.LUT R64, R64, 0x1, RZ, 0xfc, !PT ;  /* 0x0000000140402812 */ /* 0x000fe400078efcff */
[----:B------:R-:W-:Y:S01]  /*27ca0*/  @P2 IADD3 R11, PT, PT, R18, RZ, RZ ;  /* 0x000000ff120b2210 */ /* 0x000fe20007ffe0ff */
[----:B------:R-:W-:-:S04]  /*27cb0*/  DSETP.GT.AND P2, PT, |R56|, R8, PT ;  /* 0x000000083800722a */ /* 0x000fc80003f44200 */
[C---:B------:R-:W-:Y:S01]  /*27cc0*/  VIADD R10, R11.reuse, 0x1 ;  /* 0x000000010b0a7836 */ /* 0x040fe20000000000 */
[----:B---3--:R-:W-:Y:S01]  /*27cd0*/  DMUL R8, R2, R16 ;  /* 0x0000001002087228 */ /* 0x008fe20000000000 */
[----:B------:R-:W-:-:S05]  /*27ce0*/  @P0 IADD3 R10, PT, PT, R11, RZ, RZ ;  /* 0x000000ff0b0a0210 */ /* 0x000fca0007ffe0ff */
[C---:B------:R-:W-:Y:S01]  /*27cf0*/  VIADD R7, R10.reuse, 0x1 ;  /* 0x000000010a077836 */ /* 0x040fe20000000000 */
[----:B------:R-:W-:Y:S01]  /*27d00*/  @P1 IADD3 R7, PT, PT, R10, RZ, RZ ;  /* 0x000000ff0a071210 */ /* 0x000fe20007ffe0ff */
[----:B------:R-:W-:Y:S02]  /*27d10*/  DSETP.GT.AND P3, PT, |R58|, R8, PT ;  /* 0x000000083a00722a */ /* 0x000fe40003f64200 */
[-C--:B------:R-:W-:Y:S02]  /*27d20*/  DMUL R8, R68, R16.reuse ;  /* 0x0000001044087228 */ /* 0x080fe40000000000 */
[C---:B------:R-:W-:Y:S01]  /*27d30*/  VIADD R4, R7.reuse, 0x1 ;  /* 0x0000000107047836 */ /* 0x040fe20000000000 */
[----:B------:R-:W-:Y:S01]  /*27d40*/  @P2 IADD3 R4, PT, PT, R7, RZ, RZ ;  /* 0x000000ff07042210 */ /* 0x000fe20007ffe0ff */
[----:B0-----:R-:W-:Y:S01]  /*27d50*/  DMUL R66, R20, R16 ;  /* 0x0000001014427228 */ /* 0x001fe20000000000 */
[----:B------:R-:W0:Y:S03]  /*27d60*/  LDS R21, [UR4+0x44] ;  /* 0x00004404ff157984 */ /* 0x000e260008000800 */
[----:B------:R-:W-:Y:S01]  /*27d70*/  DSETP.GT.AND P5, PT, |R62|, R8, PT ;  /* 0x000000083e00722a */ /* 0x000fe20003fa4200 */
[----:B--2---:R-:W-:Y:S01]  /*27d80*/  ISETP.GT.AND P6, PT, R6, 0x180, PT ;  /* 0x000001800600780c */ /* 0x004fe20003fc4270 */
[----:B------:R-:W-:-:S02]  /*27d90*/  VIADD R3, R4, 0x1 ;  /* 0x0000000104037836 */ /* 0x000fc40000000000 */
[----:B------:R-:W-:Y:S01]  /*27da0*/  @P3 IADD3 R3, PT, PT, R4, RZ, RZ ;  /* 0x000000ff04033210 */ /* 0x000fe20007ffe0ff */
[----:B------:R-:W-:-:S04]  /*27db0*/  DSETP.GT.AND P4, PT, |R60|, R66, PT ;  /* 0x000000423c00722a */ /* 0x000fc80003f84200 */
[----:B------:R-:W-:-:S10]  /*27dc0*/  VIADD R2, R3, 0x1 ;  /* 0x0000000103027836 */ /* 0x000fd40000000000 */
[----:B------:R-:W-:-:S04]  /*27dd0*/  @P4 IADD3 R2, PT, PT, R3, RZ, RZ ;  /* 0x000000ff03024210 */ /* 0x000fc80007ffe0ff */
[----:B------:R-:W-:Y:S01]  /*27de0*/  IADD3 R0, PT, PT, R2, 0x1, RZ ;  /* 0x0000000102007810 */ /* 0x000fe20007ffe0ff */
[----:B------:R-:W-:Y:S01]  /*27df0*/  @P5 IMAD.MOV R0, RZ, RZ, R2 ;  /* 0x000000ffff005224 */ /* 0x000fe200078e0202 */
[----:B------:R-:W-:Y:S06]  /*27e00*/  @P6 BRA `(.L_x_697) ;  /* 0x0000000800806947 */ /* 0x000fec0003800000 */
[----:B------:R-:W-:Y:S01]  /*27e10*/  LOP3.LUT P6, RZ, R64, 0x2, RZ, 0xc0, !PT ;  /* 0x0000000240ff7812 */ /* 0x000fe200078cc0ff */
[----:B------:R-:W1:Y:S01]  /*27e20*/  LDCU.U8 UR4, c[0x0][0x3e8] ;  /* 0x00007d00ff0477ac */ /* 0x000e620008000000 */
[----:B------:R-:W-:Y:S11]  /*27e30*/  BSSY.RECONVERGENT B0, `(.L_x_698) ;  /* 0x000000d000007945 */ /* 0x000ff60003800200 */
[----:B------:R-:W-:Y:S05]  /*27e40*/  @P6 BRA `(.L_x_699) ;  /* 0x00000000002c6947 */ /* 0x000fea0003800000 */
[----:B-1----:R-:W-:Y:S01]  /*27e50*/  UISETP.NE.AND UP0, UPT, UR4, URZ, UPT ;  /* 0x000000ff0400728c */ /* 0x002fe2000bf05270 */
[----:B------:R-:W-:-:S08]  /*27e60*/  CS2R R16, SRZ ;  /* 0x0000000000107805 */ /* 0x000fd0000001ff00 */
[----:B------:R-:W-:Y:S05]  /*27e70*/  BRA.U UP0, `(.L_x_700) ;  /* 0x0000000100087547 */ /* 0x000fea000b800000 */
[----:B------:R-:W1:Y:S02]  /*27e80*/  LDC.64 R16, c[0x0][0x400] ;  /* 0x00010000ff107b82 */ /* 0x000e640000000a00 */
[----:B-1----:R-:W5:Y:S02]  /*27e90*/  LDG.E.64 R16, desc[UR12][R16.64] ;  /* 0x0000000c10107981 */ /* 0x002f64000c1e1b00 */
.L_x_700:
[----:B------:R-:W1:Y:S01]  /*27ea0*/  LDCU.64 UR6, c[0x0][0x390] ;  /* 0x00007200ff0677ac */ /* 0x000e620008000a00 */
[----:B-----5:R-:W-:-:S04]  /*27eb0*/  IADD3 R5, P5, PT, R78, R16, RZ ;  /* 0x000000104e057210 */ /* 0x020fc80007fbe0ff */
[----:B------:R-:W-:Y:S02]  /*27ec0*/  LEA.HI.X.SX32 R6, R78, R17, 0x1, P5 ;  /* 0x000000114e067211 */ /* 0x000fe400028f0eff */
[----:B-1----:R-:W-:-:S04]  /*27ed0*/  LEA R16, P5, R5, UR6, 0x3 ;  /* 0x0000000605107c11 */ /* 0x002fc8000f8a18ff */
[----:B------:R-:W-:-:S05]  /*27ee0*/  LEA.HI.X R17, R5, UR7, R6, 0x3, P5 ;  /* 0x0000000705117c11 */ /* 0x000fca000a8f1c06 */
[----:B------:R2:W-:Y:S04]  /*27ef0*/  STG.E.64 desc[UR12][R16.64], R22 ;  /* 0x0000001610007986 */ /* 0x0005e8000c101b0c */
.L_x_699:
[----:B-1----:R-:W-:Y:S05]  /*27f00*/  BSYNC.RECONVERGENT B0 ;  /* 0x0000000000007941 */ /* 0x002fea0003800200 */
.L_x_698:
[----:B------:R-:W-:Y:S01]  /*27f10*/  LOP3.LUT P5, RZ, R64, 0x4, RZ, 0xc0, !PT ;  /* 0x0000000440ff7812 */ /* 0x000fe200078ac0ff */
[----:B------:R-:W-:-:S12]  /*27f20*/  BSSY.RECONVERGENT B0, `(.L_x_701) ;  /* 0x000000d000007945 */ /* 0x000fd80003800200 */
[----:B------:R-:W-:Y:S05]  /*27f30*/  @P5 BRA `(.L_x_702) ;  /* 0x00000000002c5947 */ /* 0x000fea0003800000 */
[----:B------:R-:W-:Y:S01]  /*27f40*/  UISETP.NE.AND UP0, UPT, UR4, URZ, UPT ;  /* 0x000000ff0400728c */ /* 0x000fe2000bf05270 */
[----:B--2---:R-:W-:-:S08]  /*27f50*/  CS2R R16, SRZ ;  /* 0x0000000000107805 */ /* 0x004fd0000001ff00 */
[----:B------:R-:W-:Y:S05]  /*27f60*/  BRA.U UP0, `(.L_x_703) ;  /* 0x0000000100087547 */ /* 0x000fea000b800000 */
[----:B------:R-:W1:Y:S02]  /*27f70*/  LDC.64 R16, c[0x0][0x400] ;  /* 0x00010000ff107b82 */ /* 0x000e640000000a00 */
[----:B-1----:R-:W5:Y:S02]  /*27f80*/  LDG.E.64 R16, desc[UR12][R16.64] ;  /* 0x0000000c10107981 */ /* 0x002f64000c1e1b00 */
.L_x_703:
[----:B------:R-:W1:Y:S01]  /*27f90*/  LDCU.64 UR6, c[0x0][0x390] ;  /* 0x00007200ff0677ac */ /* 0x000e620008000a00 */
[----:B-----5:R-:W-:-:S04]  /*27fa0*/  IADD3 R5, P5, PT, R79, R16, RZ ;  /* 0x000000104f057210 */ /* 0x020fc80007fbe0ff */
[----:B------:R-:W-:Y:S02]  /*27fb0*/  LEA.HI.X.SX32 R6, R79, R17, 0x1, P5 ;  /* 0x000000114f067211 */ /* 0x000fe400028f0eff */
[----:B-1----:R-:W-:-:S04]  /*27fc0*/  LEA R16, P5, R5, UR6, 0x3 ;  /* 0x0000000605107c11 */ /* 0x002fc8000f8a18ff */
[----:B------:R-:W-:-:S05]  /*27fd0*/  LEA.HI.X R17, R5, UR7, R6, 0x3, P5 ;  /* 0x0000000705117c11 */ /* 0x000fca000a8f1c06 */
[----:B------:R1:W-:Y:S04]  /*27fe0*/  STG.E.64 desc[UR12][R16.64], R24 ;  /* 0x0000001810007986 */ /* 0x0003e8000c101b0c */
.L_x_702:
[----:B------:R-:W-:Y:S05]  /*27ff0*/  BSYNC.RECONVERGENT B0 ;  /* 0x0000000000007941 */ /* 0x000fea0003800200 */
.L_x_701:
[----:B------:R-:W-:Y:S01]  /*28000*/  LOP3.LUT P5, RZ, R64, 0x8, RZ, 0xc0, !PT ;  /* 0x0000000840ff7812 */ /* 0x000fe200078ac0ff */
[----:B------:R-:W-:-:S12]  /*28010*/  BSSY.RECONVERGENT B0, `(.L_x_704) ;  /* 0x000000d000007945 */ /* 0x000fd80003800200 */
[----:B------:R-:W-:Y:S05]  /*28020*/  @P5 BRA `(.L_x_705) ;  /* 0x00000000002c5947 */ /* 0x000fea0003800000 */
[----:B------:R-:W-:Y:S01]  /*28030*/  UISETP.NE.AND UP0, UPT, UR4, URZ, UPT ;  /* 0x000000ff0400728c */ /* 0x000fe2000bf05270 */
[----:B-12---:R-:W-:Y:S01]  /*28040*/  CS2R R16, SRZ ;  /* 0x0000000000107805 */ /* 0x006fe2000001ff00 */
[----:B------:R-:W1:Y:S07]  /*28050*/  LDCU.64 UR6, c[0x0][0x390] ;  /* 0x00007200ff0677ac */ /* 0x000e6e0008000a00 */
[----:B------:R-:W-:Y:S05]  /*28060*/  BRA.U UP0, `(.L_x_706) ;  /* 0x0000000100087547 */ /* 0x000fea000b800000 */
[----:B------:R-:W2:Y:S02]  /*28070*/  LDC.64 R16, c[0x0][0x400] ;  /* 0x00010000ff107b82 */ /* 0x000ea40000000a00 */
[----:B--2---:R-:W5:Y:S02]  /*28080*/  LDG.E.64 R16, desc[UR12][R16.64] ;  /* 0x0000000c10107981 */ /* 0x004f64000c1e1b00 */
.L_x_706:
[----:B-----5:R-:W-:-:S04]  /*28090*/  IADD3 R5, P5, PT, R19, R16, RZ ;  /* 0x0000001013057210 */ /* 0x020fc80007fbe0ff */
[----:B------:R-:W-:Y:S02]  /*280a0*/  LEA.HI.X.SX32 R6, R19, R17, 0x1, P5 ;  /* 0x0000001113067211 */ /* 0x000fe400028f0eff */
[----:B-1----:R-:W-:-:S04]  /*280b0*/  LEA R16, P5, R5, UR6, 0x3 ;  /* 0x0000000605107c11 */ /* 0x002fc8000f8a18ff */
[----:B------:R-:W-:-:S05]  /*280c0*/  LEA.HI.X R17, R5, UR7, R6, 0x3, P5 ;  /* 0x0000000705117c11 */ /* 0x000fca000a8f1c06 */
[----:B------:R3:W-:Y:S04]  /*280d0*/  STG.E.64 desc[UR12][R16.64], R26 ;  /* 0x0000001a10007986 */ /* 0x0007e8000c101b0c */
.L_x_705:
[----:B------:R-:W-:Y:S05]  /*280e0*/  BSYNC.RECONVERGENT B0 ;  /* 0x0000000000007941 */ /* 0x000fea0003800200 */
.L_x_704:
[----:B------:R-:W-:Y:S01]  /*280f0*/  LOP3.LUT P5, RZ, R64, 0x1, RZ, 0xc0, !PT ;  /* 0x0000000140ff7812 */ /* 0x000fe200078ac0ff */
[----:B------:R-:W-:-:S12]  /*28100*/  BSSY.RECONVERGENT B0, `(.L_x_707) ;  /* 0x000000d000007945 */ /* 0x000fd80003800200 */
[----:B------:R-:W-:Y:S05]  /*28110*/  @P5 BRA `(.L_x_708) ;  /* 0x00000000002c5947 */ /* 0x000fea0003800000 */
[----:B------:R-:W-:Y:S01]  /*28120*/  UISETP.NE.AND UP0, UPT, UR4, URZ, UPT ;  /* 0x000000ff0400728c */ /* 0x000fe2000bf05270 */
[----:B-123--:R-:W-:Y:S01]  /*28130*/  CS2R R16, SRZ ;  /* 0x0000000000107805 */ /* 0x00efe2000001ff00 */
[----:B------:R-:W1:Y:S07]  /*28140*/  LDCU.64 UR6, c[0x0][0x390] ;  /* 0x00007200ff0677ac */ /* 0x000e6e0008000a00 */
[----:B------:R-:W-:Y:S05]  /*28150*/  BRA.U UP0, `(.L_x_709) ;  /* 0x0000000100087547 */ /* 0x000fea000b800000 */
[----:B------:R-:W2:Y:S02]  /*28160*/  LDC.64 R16, c[0x0][0x400] ;  /* 0x00010000ff107b82 */ /* 0x000ea40000000a00 */
[----:B--2---:R-:W5:Y:S02]  /*28170*/  LDG.E.64 R16, desc[UR12][R16.64] ;  /* 0x0000000c10107981 */ /* 0x004f64000c1e1b00 */
.L_x_709:
[----:B-----5:R-:W-:-:S04]  /*28180*/  IADD3 R5, P5, PT, R18, R16, RZ ;  /* 0x0000001012057210 */ /* 0x020fc80007fbe0ff */
[----:B------:R-:W-:Y:S02]  /*28190*/  LEA.HI.X.SX32 R18, R18, R17, 0x1, P5 ;  /* 0x0000001112127211 */ /* 0x000fe400028f0eff */
[----:B-1----:R-:W-:-:S04]  /*281a0*/  LEA R16, P5, R5, UR6, 0x3 ;  /* 0x0000000605107c11 */ /* 0x002fc8000f8a18ff */
[----:B------:R-:W-:-:S05]  /*281b0*/  LEA.HI.X R17, R5, UR7, R18, 0x3, P5 ;  /* 0x0000000705117c11 */ /* 0x000fca000a8f1c12 */
[----:B------:R4:W-:Y:S04]  /*281c0*/  STG.E.64 desc[UR12][R16.64], R28 ;  /* 0x0000001c10007986 */ /* 0x0009e8000c101b0c */
.L_x_708:
[----:B------:R-:W-:Y:S05]  /*281d0*/  BSYNC.RECONVERGENT B0 ;  /* 0x0000000000007941 */ /* 0x000fea0003800200 */
.L_x_707:
[----:B------:R-:W-:Y:S04]  /*281e0*/  BSSY.RECONVERGENT B0, `(.L_x_710) ;  /* 0x000000d000007945 */ /* 0x000fe80003800200 */
[----:B------:R-:W-:Y:S05]  /*281f0*/  @P0 BRA `(.L_x_711) ;  /* 0x00000000002c0947 */ /* 0x000fea0003800000 */
[----:B------:R-:W-:Y:S01]  /*28200*/  UISETP.NE.AND UP0, UPT, UR4, URZ, UPT ;  /* 0x000000ff0400728c */ /* 0x000fe2000bf05270 */
[----:B-1234-:R-:W-:Y:S01]  /*28210*/  CS2R R16, SRZ ;  /* 0x0000000000107805 */ /* 0x01efe2000001ff00 */
[----:B------:R-:W1:Y:S07]  /*28220*/  LDCU.64 UR6, c[0x0][0x390] ;  /* 0x00007200ff0677ac */ /* 0x000e6e0008000a00 */
[----:B------:R-:W-:Y:S05]  /*28230*/  BRA.U UP0, `(.L_x_712) ;  /* 0x0000000100087547 */ /* 0x000fea000b800000 */
[----:B------:R-:W2:Y:S02]  /*28240*/  LDC.64 R16, c[0x0][0x400] ;  /* 0x00010000ff107b82 */ /* 0x000ea40000000a00 */
[----:B--2---:R-:W5:Y:S02]  /*28250*/  LDG.E.64 R16, desc[UR12][R16.64] ;  /* 0x0000000c10107981 */ /* 0x004f64000c1e1b00 */
.L_x_712:
[----:B-----5:R-:W-:-:S04]  /*28260*/  IADD3 R5, P0, PT, R11, R16, RZ ;  /* 0x000000100b057210 */ /* 0x020fc80007f1e0ff */
[----:B------:R-:W-:Y:S02]  /*28270*/  LEA.HI.X.SX32 R6, R11, R17, 0x1, P0 ;  /* 0x000000110b067211 */ /* 0x000fe400000f0eff */
[----:B-1----:R-:W-:-:S04]  /*28280*/  LEA R16, P0, R5, UR6, 0x3 ;  /* 0x0000000605107c11 */ /* 0x002fc8000f8018ff */
[----:B------:R-:W-:-:S05]  /*28290*/  LEA.HI.X R17, R5, UR7, R6, 0x3, P0 ;  /* 0x0000000705117c11 */ /* 0x000fca00080f1c06 */
[----:B------:R1:W-:Y:S04]  /*282a0*/  STG.E.64 desc[UR12][R16.64], R30 ;  /* 0x0000001e10007986 */ /* 0x0003e8000c101b0c */
.L_x_711:
[----:B------:R-:W-:Y:S05]  /*282b0*/  BSYNC.RECONVERGENT B0 ;  /* 0x0000000000007941 */ /* 0x000fea0003800200 */
.L_x_710:
        /* <DEDUP_REMOVED lines=8> */
.L_x_715:
[----:B-----5:R-:W-:-:S04]  /*28340*/  IADD3 R5, P0, PT, R10, R16, RZ ;  /* 0x000000100a057210 */ /* 0x020fc80007f1e0ff */
[----:B------:R-:W-:Y:S02]  /*28350*/  LEA.HI.X.SX32 R16, R10, R17, 0x1, P0 ;  /* 0x000000110a107211 */ /* 0x000fe400000f0eff */
[----:B-1----:R-:W-:-:S04]  /*28360*/  LEA R10, P0, R5, UR6, 0x3 ;  /* 0x00000006050a7c11 */ /* 0x002fc8000f8018ff */
[----:B------:R-:W-:-:S05]  /*28370*/  LEA.HI.X R11, R5, UR7, R16, 0x3, P0 ;  /* 0x00000007050b7c11 */ /* 0x000fca00080f1c10 */
[----:B------:R1:W-:Y:S04]  /*28380*/  STG.E.64 desc[UR12][R10.64], R32 ;  /* 0x000000200a007986 */ /* 0x0003e8000c101b0c */
.L_x_714:
[----:B------:R-:W-:Y:S05]  /*28390*/  BSYNC.RECONVERGENT B0 ;  /* 0x0000000000007941 */ /* 0x000fea0003800200 */
.L_x_713:
[----:B------:R-:W-:Y:S04]  /*283a0*/  BSSY.RECONVERGENT B0, `(.L_x_716) ;  /* 0x000000d000007945 */ /* 0x000fe80003800200 */
[----:B------:R-:W-:Y:S05]  /*283b0*/  @P2 BRA `(.L_x_717) ;  /* 0x00000000002c2947 */ /* 0x000fea0003800000 */
[----:B------:R-:W-:Y:S01]  /*283c0*/  UISETP.NE.AND UP0, UPT, UR4, URZ, UPT ;  /* 0x000000ff0400728c */ /* 0x000fe2000bf05270 */
[----:B-1----:R-:W-:Y:S01]  /*283d0*/  CS2R R10, SRZ ;  /* 0x00000000000a7805 */ /* 0x002fe2000001ff00 */
[----:B------:R-:W1:Y:S07]  /*283e0*/  LDCU.64 UR6, c[0x0][0x390] ;  /* 0x00007200ff0677ac */ /* 0x000e6e0008000a00 */
[----:B------:R-:W-:Y:S05]  /*283f0*/  BRA.U UP0, `(.L_x_718) ;  /* 0x0000000100087547 */ /* 0x000fea000b800000 */
[----:B------:R-:W0:Y:S02]  /*28400*/  LDC.64 R10, c[0x0][0x400] ;  /* 0x00010000ff0a7b82 */ /* 0x000e240000000a00 */
[----:B0-----:R-:W5:Y:S02]  /*28410*/  LDG.E.64 R10, desc[UR12][R10.64] ;  /* 0x0000000c0a0a7981 */ /* 0x001f64000c1e1b00 */
.L_x_718:
[----:B-----5:R-:W-:-:S04]  /*28420*/  IADD3 R5, P0, PT, R7, R10, RZ ;  /* 0x0000000a07057210 */ /* 0x020fc80007f1e0ff */
[----:B------:R-:W-:Y:S02]  /*28430*/  LEA.HI.X.SX32 R10, R7, R11, 0x1, P0 ;  /* 0x0000000b070a7211 */ /* 0x000fe400000f0eff */
[----:B-1----:R-:W-:-:S04]  /*28440*/  LEA R6, P0, R5, UR6, 0x3 ;  /* 0x0000000605067c11 */ /* 0x002fc8000f8018ff */
[----:B------:R-:W-:-:S05]  /*28450*/  LEA.HI.X R7, R5, UR7, R10, 0x3, P0 ;  /* 0x0000000705077c11 */ /* 0x000fca00080f1c0a */
[----:B------:R1:W-:Y:S04]  /*28460*/  STG.E.64 desc[UR12][R6.64], R34 ;  /* 0x0000002206007986 */ /* 0x0003e8000c101b0c */
.L_x_717:
[----:B------:R-:W-:Y:S05]  /*28470*/  BSYNC.RECONVERGENT B0 ;  /* 0x0000000000007941 */ /* 0x000fea0003800200 */
.L_x_716:
        /* <DEDUP_REMOVED lines=8> */
.L_x_721:
[----:B-----5:R-:W-:-:S04]  /*28500*/  IADD3 R5, P0, PT, R4, R6, RZ ;  /* 0x0000000604057210 */ /* 0x020fc80007f1e0ff */
[----:B------:R-:W-:Y:S02]  /*28510*/  LEA.HI.X.SX32 R6, R4, R7, 0x1, P0 ;  /* 0x0000000704067211 */ /* 0x000fe400000f0eff */
[----:B-1----:R-:W-:-:S04]  /*28520*/  LEA R4, P0, R5, UR6, 0x3 ;  /* 0x0000000605047c11 */ /* 0x002fc8000f8018ff */
[----:B------:R-:W-:-:S05]  /*28530*/  LEA.HI.X R5, R5, UR7, R6, 0x3, P0 ;  /* 0x0000000705057c11 */ /* 0x000fca00080f1c06 */
[----:B------:R1:W-:Y:S04]  /*28540*/  STG.E.64 desc[UR12][R4.64], R36 ;  /* 0x0000002404007986 */ /* 0x0003e8000c101b0c */
.L_x_720:
[----:B------:R-:W-:Y:S05]  /*28550*/  BSYNC.RECONVERGENT B0 ;  /* 0x0000000000007941 */ /* 0x000fea0003800200 */
.L_x_719:
        /* <DEDUP_REMOVED lines=8> */
.L_x_724:
[----:B-----5:R-:W-:-:S04]  /*285e0*/  IADD3 R6, P0, PT, R3, R4, RZ ;  /* 0x0000000403067210 */ /* 0x020fc80007f1e0ff */
[----:B------:R-:W-:Y:S02]  /*285f0*/  LEA.HI.X.SX32 R3, R3, R5, 0x1, P0 ;  /* 0x0000000503037211 */ /* 0x000fe400000f0eff */
[----:B-1----:R-:W-:-:S04]  /*28600*/  LEA R4, P0, R6, UR6, 0x3 ;  /* 0x0000000606047c11 */ /* 0x002fc8000f8018ff */
[----:B------:R-:W-:-:S05]  /*28610*/  LEA.HI.X R5, R6, UR7, R3, 0x3, P0 ;  /* 0x0000000706057c11 */ /* 0x000fca00080f1c03 */
[----:B------:R1:W-:Y:S04]  /*28620*/  STG.E.64 desc[UR12][R4.64], R38 ;  /* 0x0000002604007986 */ /* 0x0003e8000c101b0c */
.L_x_723:
[----:B------:R-:W-:Y:S05]  /*28630*/  BSYNC.RECONVERGENT B0 ;  /* 0x0000000000007941 */ /* 0x000fea0003800200 */
.L_x_722:
[----:B------:R-:W-:Y:S01]  /*28640*/  DSETP.GT.AND P0, PT, |R62|, R8, PT ;  /* 0x000000083e00722a */ /* 0x000fe20003f04200 */
[----:B------:R-:W-:-:S13]  /*28650*/  BSSY.RECONVERGENT B0, `(.L_x_725) ;  /* 0x000000d000007945 */ /* 0x000fda0003800200 */
[----:B------:R-:W-:Y:S05]  /*28660*/  @P0 BRA `(.L_x_726) ;  /* 0x00000000002c0947 */ /* 0x000fea0003800000 */
[----:B------:R-:W-:Y:S01]  /*28670*/  UISETP.NE.AND UP0, UPT, UR4, URZ, UPT ;  /* 0x000000ff0400728c */ /* 0x000fe2000bf05270 */
[----:B-1----:R-:W-:Y:S01]  /*28680*/  CS2R R4, SRZ ;  /* 0x0000000000047805 */ /* 0x002fe2000001ff00 */
[----:B------:R-:W1:Y:S07]  /*28690*/  LDCU.64 UR6, c[0x0][0x390] ;  /* 0x00007200ff0677ac */ /* 0x000e6e0008000a00 */
[----:B------:R-:W-:Y:S05]  /*286a0*/  BRA.U UP0, `(.L_x_727) ;  /* 0x0000000100087547 */ /* 0x000fea000b800000 */
[----:B------:R-:W0:Y:S02]  /*286b0*/  LDC.64 R4, c[0x0][0x400] ;  /* 0x00010000ff047b82 */ /* 0x000e240000000a00 */
[----:B0-----:R-:W5:Y:S02]  /*286c0*/  LDG.E.64 R4, desc[UR12][R4.64] ;  /* 0x0000000c04047981 */ /* 0x001f64000c1e1b00 */
.L_x_727:
[----:B-----5:R-:W-:-:S04]  /*286d0*/  IADD3 R3, P0, PT, R2, R4, RZ ;  /* 0x0000000402037210 */ /* 0x020fc80007f1e0ff */
[----:B------:R-:W-:Y:S02]  /*286e0*/  LEA.HI.X.SX32 R4, R2, R5, 0x1, P0 ;  /* 0x0000000502047211 */ /* 0x000fe400000f0eff */
[----:B-1----:R-:W-:-:S04]  /*286f0*/  LEA R2, P0, R3, UR6, 0x3 ;  /* 0x0000000603027c11 */ /* 0x002fc8000f8018ff */
[----:B------:R-:W-:-:S05]  /*28700*/  LEA.HI.X R3, R3, UR7, R4, 0x3, P0 ;  /* 0x0000000703037c11 */ /* 0x000fca00080f1c04 */
[----:B------:R1:W-:Y:S04]  /*28710*/  STG.E.64 desc[UR12][R2.64], R40 ;  /* 0x0000002802007986 */ /* 0x0003e8000c101b0c */
.L_x_726:
[----:B------:R-:W-:Y:S05]  /*28720*/  BSYNC.RECONVERGENT B0 ;  /* 0x0000000000007941 */ /* 0x000fea0003800200 */
.L_x_725:
[----:B------:R-:W-:-:S14]  /*28730*/  DSETP.GT.AND P0, PT, |R12|, R14, PT ;  /* 0x0000000e0c00722a */ /* 0x000fdc0003f04200 */
[----:B------:R-:W-:Y:S05]  /*28740*/  @P0 EXIT ;  /* 0x000000000000094d */ /* 0x000fea0003800000 */
[----:B------:R-:W-:Y:S01]  /*28750*/  UISETP.NE.AND UP0, UPT, UR4, URZ, UPT ;  /* 0x000000ff0400728c */ /* 0x000fe2000bf05270 */
[----:B-1----:R-:W-:-:S08]  /*28760*/  CS2R R2, SRZ ;  /* 0x0000000000027805 */ /* 0x002fd0000001ff00 */
[----:B------:R-:W-:Y:S05]  /*28770*/  BRA.U UP0, `(.L_x_728) ;  /* 0x0000000100087547 */ /* 0x000fea000b800000 */
[----:B------:R-:W1:Y:S02]  /*28780*/  LDC.64 R2, c[0x0][0x400] ;  /* 0x00010000ff027b82 */ /* 0x000e640000000a00 */
[----:B-1----:R-:W5:Y:S02]  /*28790*/  LDG.E.64 R2, desc[UR12][R2.64] ;  /* 0x0000000c02027981 */ /* 0x002f64000c1e1b00 */
.L_x_728:
[----:B------:R-:W1:Y:S01]  /*287a0*/  LDCU.64 UR4, c[0x0][0x390] ;  /* 0x00007200ff0477ac */ /* 0x000e620008000a00 */
[----:B-----5:R-:W-:-:S04]  /*287b0*/  IADD3 R4, P0, PT, R0, R2, RZ ;  /* 0x0000000200047210 */ /* 0x020fc80007f1e0ff */
[----:B------:R-:W-:Y:S02]  /*287c0*/  LEA.HI.X.SX32 R3, R0, R3, 0x1, P0 ;  /* 0x0000000300037211 */ /* 0x000fe400000f0eff */
[----:B-1----:R-:W-:-:S04]  /*287d0*/  LEA R2, P0, R4, UR4, 0x3 ;  /* 0x0000000404027c11 */ /* 0x002fc8000f8018ff */
[----:B------:R-:W-:-:S05]  /*287e0*/  LEA.HI.X R3, R4, UR5, R3, 0x3, P0 ;  /* 0x0000000504037c11 */ /* 0x000fca00080f1c03 */
[----:B------:R-:W-:Y:S01]  /*287f0*/  STG.E.64 desc[UR12][R2.64], R42 ;  /* 0x0000002a02007986 */ /* 0x000fe2000c101b0c */
[----:B------:R-:W-:Y:S05]  /*28800*/  EXIT ;  /* 0x000000000000794d */ /* 0x000fea0003800000 */
.L_x_697:
[-C--:B------:R-:W-:Y:S01]  /*28810*/  LEA R20, R74, R73.reuse, 0x3 ;  /* 0x000000494a147211 */ /* 0x080fe200078e18ff */
[--C-:B------:R-:W-:Y:S01]  /*28820*/  IMAD R81, R76, 0x8, R73.reuse ;  /* 0x000000084c517824 */ /* 0x100fe200078e0249 */
[----:B------:R-:W1:Y:S01]  /*28830*/  LDC.64 R8, c[0x3][R80] ;  /* 0x00c0000050087b82 */ /* 0x000e620000000a00 */
[-C--:B------:R-:W-:Y:S01]  /*28840*/  LEA R82, R82, R73.reuse, 0x3 ;  /* 0x0000004952527211 */ /* 0x080fe200078e18ff */
[--C-:B------:R-:W-:Y:S01]  /*28850*/  IMAD R84, R84, 0x8, R73.reuse ;  /* 0x0000000854547824 */ /* 0x100fe200078e0249 */
[-C--:B------:R-:W-:Y:S01]  /*28860*/  LEA R86, R86, R73.reuse, 0x3 ;  /* 0x0000004956567211 */ /* 0x080fe200078e18ff */
[--C-:B------:R-:W-:Y:S01]  /*28870*/  IMAD R88, R88, 0x8, R73.reuse ;  /* 0x0000000858587824 */ /* 0x100fe200078e0249 */
[----:B------:R-:W-:Y:S01]  /*28880*/  LEA R90, R90, R73, 0x3 ;  /* 0x000000495a5a7211 */ /* 0x000fe200078e18ff */
[----:B------:R-:W-:Y:S02]  /*28890*/  IMAD R92, R92, 0x8, R73 ;  /* 0x000000085c5c7824 */ /* 0x000fe400078e0249 */
[----:B------:R-:W-:Y:S08]  /*288a0*/  BAR.SYNC.DEFER_BLOCKING 0x0 ;  /* 0x0000000000007b1d */ /* 0x000ff00000010000 */
[----:B------:R-:W2:Y:S08]  /*288b0*/  LDC.64 R62, c[0x3][R20] ;  /* 0x00c00000143e7b82 */ /* 0x000eb00000000a00 */
[----:B------:R-:W3:Y:S08]  /*288c0*/  LDC.64 R64, c[0x3][R81] ;  /* 0x00c0000051407b82 */ /* 0x000ef00000000a00 */
[----:B------:R-:W4:Y:S08]  /*288d0*/  LDC.64 R66, c[0x3][R82] ;  /* 0x00c0000052427b82 */ /* 0x000f300000000a00 */
[----:B------:R-:W5:Y:S08]  /*288e0*/  LDC.64 R68, c[0x3][R84] ;  /* 0x00c0000054447b82 */ /* 0x000f700000000a00 */
[----:B------:R-:W5:Y:S01]  /*288f0*/  LDC.64 R70, c[0x3][R86] ;  /* 0x00c0000056467b82 */ /* 0x000f620000000a00 */
[----:B-1----:R-:W-:-:S07]  /*28900*/  DMUL R8, R8, R16 ;  /* 0x0000001008087228 */ /* 0x002fce0000000000 */
[----:B------:R-:W1:Y:S01]  /*28910*/  LDC.64 R72, c[0x3][R88] ;  /* 0x00c0000058487b82 */ /* 0x000e620000000a00 */
[----:B------:R-:W-:-:S07]  /*28920*/  DSETP.GT.AND P2, PT, |R44|, R8, PT ;  /* 0x000000082c00722a */ /* 0x000fce0003f44200 */
[----:B------:R-:W1:Y:S01]  /*28930*/  LDC.64 R74, c[0x3][R90] ;  /* 0x00c000005a4a7b82 */ /* 0x000e620000000a00 */
[----:B--2---:R-:W-:-:S07]  /*28940*/  DMUL R62, R62, R16 ;  /* 0x000000103e3e7228 */ /* 0x004fce0000000000 */
[----:B------:R-:W2:Y:S01]  /*28950*/  LDC.64 R76, c[0x3][R92] ;  /* 0x00c000005c4c7b82 */ /* 0x000ea20000000a00 */
[----:B---3--:R-:W-:Y:S01]  /*28960*/  DMUL R64, R64, R16 ;  /* 0x0000001040407228 */ /* 0x008fe20000000000 */
[----:B0-----:R-:W-:Y:S01]  /*28970*/  @!P2 IADD3 R8, PT, PT, -R21, R78, RZ ;  /* 0x0000004e1508a210 */ /* 0x001fe20007ffe1ff */
[----:B------:R-:W-:-:S03]  /*28980*/  DSETP.GT.AND P6, PT, |R46|, R62, PT ;  /* 0x0000003e2e00722a */ /* 0x000fc60003fc4200 */
[----:B------:R-:W-:Y:S01]  /*28990*/  @!P2 LEA R9, R8, UR4, 0x3 ;  /* 0x000000040809ac11 */ /* 0x000fe2000f8e18ff */
[-C--:B----4-:R-:W-:Y:S01]  /*289a0*/  DMUL R66, R66, R16.reuse ;  /* 0x0000001042427228 */ /* 0x090fe20000000000 */
[----:B------:R-:W-:Y:S01]  /*289b0*/  @!P5 IADD3 R8, PT, PT, -R21, R2, RZ ;  /* 0x000000021508d210 */ /* 0x000fe20007ffe1ff */
[----:B------:R-:W-:Y:S02]  /*289c0*/  DSETP.GT.AND P3, PT, |R48|, R64, PT ;  /* 0x000000403000722a */ /* 0x000fe40003f64200 */
[----:B------:R0:W-:Y:S04]  /*289d0*/  @!P2 STS.64 [R9], R22 ;  /* 0x000000160900a388 */ /* 0x0001e80000000a00 */
[----:B------:R-:W-:Y:S02]  /*289e0*/  DSETP.GT.AND P4, PT, |R50|, R66, PT ;  /* 0x000000423200722a */ /* 0x000fe40003f84200 */
[----:B-----5:R-:W-:-:S02]  /*289f0*/  DMUL R68, R68, R16 ;  /* 0x0000001044447228 */ /* 0x020fc40000000000 */
[----:B------:R-:W-:-:S04]  /*28a00*/  DMUL R70, R70, R16 ;  /* 0x0000001046467228 */ /* 0x000fc80000000000 */
[----:B------:R-:W-:Y:S02]  /*28a10*/  @!P3 IADD3 R19, PT, PT, -R21, R19, RZ ;  /* 0x000000131513b210 */ /* 0x000fe40007ffe1ff */
[----:B------:R-:W-:Y:S02]  /*28a20*/  DSETP.GT.AND P0, PT, |R52|, R68, PT ;  /* 0x000000443400722a */ /* 0x000fe40003f04200 */
[----:B------:R-:W-:Y:S02]  /*28a30*/  @!P3 LEA R19, R19, UR4, 0x3 ;  /* 0x000000041313bc11 */ /* 0x000fe4000f8e18ff */
[----:B------:R-:W-:Y:S01]  /*28a40*/  @!P4 IMAD.IADD R18, R18, 0x1, -R21 ;  /* 0x000000011212c824 */ /* 0x000fe200078e0a15 */
[-C--:B-1----:R-:W-:Y:S02]  /*28a50*/  DMUL R72, R72, R16.reuse ;  /* 0x0000001048487228 */ /* 0x082fe40000000000 */
[----:B------:R-:W-:Y:S02]  /*28a60*/  DSETP.GT.AND P1, PT, |R54|, R70, PT ;  /* 0x000000463600722a */ /* 0x000fe40003f24200 */
[----:B------:R-:W-:Y:S01]  /*28a70*/  @!P4 LEA R45, R18, UR4, 0x3 ;  /* 0x00000004122dcc11 */ /* 0x000fe2000f8e18ff */
[----:B------:R-:W-:-:S04]  /*28a80*/  DMUL R74, R74, R16 ;  /* 0x000000104a4a7228 */ /* 0x000fc80000000000 */
[----:B------:R-:W-:Y:S01]  /*28a90*/  @!P0 IADD3 R11, PT, PT, -R21, R11, RZ ;  /* 0x0000000b150b8210 */ /* 0x000fe20007ffe1ff */
[----:B------:R-:W-:-:S03]  /*28aa0*/  DSETP.GT.AND P2, PT, |R56|, R72, PT ;  /* 0x000000483800722a */ /* 0x000fc60003f44200 */
[----:B------:R-:W-:Y:S01]  /*28ab0*/  @!P0 LEA R11, R11, UR4, 0x3 ;  /* 0x000000040b0b8c11 */ /* 0x000fe2000f8e18ff */
[----:B--2---:R-:W-:Y:S02]  /*28ac0*/  DMUL R76, R76, R16 ;  /* 0x000000104c4c7228 */ /* 0x004fe40000000000 */
[--C-:B------:R-:W-:Y:S02]  /*28ad0*/  @!P1 IMAD.IADD R10, R10, 0x1, -R21.reuse ;  /* 0x000000010a0a9824 */ /* 0x100fe400078e0a15 */
[----:B------:R-:W-:-:S03]  /*28ae0*/  @!P6 IMAD.IADD R16, R79, 0x1, -R21 ;  /* 0x000000014f10e824 */ /* 0x000fc600078e0a15 */
[----:B0-----:R-:W-:Y:S02]  /*28af0*/  @!P1 LEA R9, R10, UR4, 0x3 ;  /* 0x000000040a099c11 */ /* 0x001fe4000f8e18ff */
[----:B------:R-:W-:Y:S01]  /*28b00*/  @!P6 LEA R17, R16, UR4, 0x3 ;  /* 0x000000041011ec11 */ /* 0x000fe2000f8e18ff */
[----:B------:R-:W-:-:S04]  /*28b10*/  @!P2 IMAD.IADD R7, R7, 0x1, -R21 ;  /* 0x000000010707a824 */ /* 0x000fc800078e0a15 */
[----:B------:R-:W-:Y:S01]  /*28b20*/  @!P6 STS.64 [R17], R24 ;  /* 0x000000181100e388 */ /* 0x000fe20000000a00 */
[----:B------:R-:W-:Y:S01]  /*28b30*/  DSETP.GT.AND P6, PT, |R60|, R76, PT ;  /* 0x0000004c3c00722a */ /* 0x000fe20003fc4200 */
[----:B------:R-:W-:Y:S02]  /*28b40*/  @!P2 LEA R7, R7, UR4, 0x3 ;  /* 0x000000040707ac11 */ /* 0x000fe4000f8e18ff */
[----:B------:R-:W-:Y:S01]  /*28b50*/  @!P3 STS.64 [R19], R26 ;  /* 0x0000001a1300b388 */ /* 0x000fe20000000a00 */
[----:B------:R-:W-:-:S03]  /*28b60*/  DSETP.GT.AND P3, PT, |R58|, R74, PT ;  /* 0x0000004a3a00722a */ /* 0x000fc60003f64200 */
[----:B------:R-:W-:Y:S01]  /*28b70*/  @!P4 STS.64 [R45], R28 ;  /* 0x0000001c2d00c388 */ /* 0x000fe20000000a00 */
[----:B------:R-:W-:-:S03]  /*28b80*/  DSETP.GT.AND P4, PT, |R12|, R14, PT ;  /* 0x0000000e0c00722a */ /* 0x000fc60003f84200 */
[----:B------:R0:W-:Y:S01]  /*28b90*/  @!P0 STS.64 [R11], R30 ;  /* 0x0000001e0b008388 */ /* 0x0001e20000000a00 */
[----:B------:R-:W-:Y:S02]  /*28ba0*/  ISETP.GE.AND P0, PT, R5, R6, PT ;  /* 0x000000060500720c */ /* 0x000fe40003f06270 */
[----:B------:R-:W-:Y:S01]  /*28bb0*/  @!P6 IMAD.IADD R2, R3, 0x1, -R21 ;  /* 0x000000010302e824 */ /* 0x000fe200078e0a15 */
[----:B------:R1:W-:Y:S03]  /*28bc0*/  @!P1 STS.64 [R9], R32 ;  /* 0x0000002009009388 */ /* 0x0003e60000000a00 */
[C---:B------:R-:W-:Y:S01]  /*28bd0*/  @!P3 IADD3 R4, PT, PT, -R21.reuse, R4, RZ ;  /* 0x000000041504b210 */ /* 0x040fe20007ffe1ff */
[----:B------:R2:W-:Y:S01]  /*28be0*/  @!P2 STS.64 [R7], R34 ;  /* 0x000000220700a388 */ /* 0x0005e20000000a00 */
[----:B------:R-:W-:Y:S02]  /*28bf0*/  @!P6 LEA R13, R2, UR4, 0x3 ;  /* 0x00000004020dec11 */ /* 0x000fe4000f8e18ff */
[----:B------:R-:W-:-:S02]  /*28c00*/  @!P4 IADD3 R0, PT, PT, -R21, R0, RZ ;  /* 0x000000001500c210 */ /* 0x000fc40007ffe1ff */
[----:B------:R-:W-:Y:S02]  /*28c10*/  @!P3 LEA R3, R4, UR4, 0x3 ;  /* 0x000000040403bc11 */ /* 0x000fe4000f8e18ff */
[----:B0-----:R-:W-:Y:S02]  /*28c20*/  @!P5 LEA R11, R8, UR4, 0x3 ;  /* 0x00000004080bdc11 */ /* 0x001fe4000f8e18ff */
[----:B-1----:R-:W-:Y:S01]  /*28c30*/  @!P4 LEA R9, R0, UR4, 0x3 ;  /* 0x000000040009cc11 */ /* 0x002fe2000f8e18ff */
[----:B------:R2:W-:Y:S04]  /*28c40*/  @!P3 STS.64 [R3], R36 ;  /* 0x000000240300b388 */ /* 0x0005e80000000a00 */
[----:B------:R2:W-:Y:S04]  /*28c50*/  @!P6 STS.64 [R13], R38 ;  /* 0x000000260d00e388 */ /* 0x0005e80000000a00 */
[----:B------:R2:W-:Y:S04]  /*28c60*/  @!P5 STS.64 [R11], R40 ;  /* 0x000000280b00d388 */ /* 0x0005e80000000a00 */
[----:B------:R2:W-:Y:S01]  /*28c70*/  @!P4 STS.64 [R9], R42 ;  /* 0x0000002a0900c388 */ /* 0x0005e20000000a00 */
[----:B------:R-:W-:Y:S06]  /*28c80*/  BAR.SYNC.DEFER_BLOCKING 0x0 ;  /* 0x0000000000007b1d */ /* 0x000fec0000010000 */
[----:B------:R-:W-:Y:S05]  /*28c90*/  @P0 EXIT ;  /* 0x000000000000094d */ /* 0x000fea0003800000 */
[----:B------:R-:W-:Y:S01]  /*28ca0*/  IMAD.MOV.U32 R0, RZ, RZ, R5 ;  /* 0x000000ffff007224 */ /* 0x000fe200078e0005 */
[----:B------:R-:W0:Y:S01]  /*28cb0*/  LDCU.U8 UR6, c[0x0][0x3e8] ;  /* 0x00007d00ff0677ac */ /* 0x000e220008000000 */
[----:B------:R-:W-:Y:S03]  /*28cc0*/  BSSY.RECONVERGENT B0, `(.L_x_729) ;  /* 0x000001f000007945 */ /* 0x000fe60003800200 */
[----:B--2---:R-:W-:Y:S01]  /*28cd0*/  LOP3.LUT R3, RZ, R0, RZ, 0x33, !PT ;  /* 0x00000000ff037212 */ /* 0x004fe200078e33ff */
[----:B------:R-:W1:Y:S03]  /*28ce0*/  LDCU.64 UR8, c[0x0][0x390] ;  /* 0x00007200ff0877ac */ /* 0x000e660008000a00 */
[----:B------:R-:W-:-:S04]  /*28cf0*/  IADD3 R3, PT, PT, R6, R3, RZ ;  /* 0x0000000306037210 */ /* 0x000fc80007ffe0ff */
[C---:B------:R-:W-:Y:S01]  /*28d00*/  ISETP.GE.U32.AND P1, PT, R3.reuse, 0x480, PT ;  /* 0x000004800300780c */ /* 0x040fe20003f26070 */
[----:B------:R-:W-:-:S05]  /*28d10*/  IMAD.HI.U32 R2, R3, -0x55555555, RZ ;  /* 0xaaaaaaab03027827 */ /* 0x000fca00078e00ff */
[----:B------:R-:W-:-:S04]  /*28d20*/  SHF.R.U32.HI R2, RZ, 0x8, R2 ;  /* 0x00000008ff027819 */ /* 0x000fc80000011602 */
[----:B------:R-:W-:-:S04]  /*28d30*/  LOP3.LUT R4, R2, 0x3, RZ, 0xc0, !PT ;  /* 0x0000000302047812 */ /* 0x000fc800078ec0ff */
[----:B------:R-:W-:-:S13]  /*28d40*/  ISETP.NE.AND P0, PT, R4, 0x3, PT ;  /* 0x000000030400780c */ /* 0x000fda0003f05270 */
[----:B01----:R-:W-:Y:S05]  /*28d50*/  @!P0 BRA `(.L_x_730) ;  /* 0x0000000000548947 */ /* 0x003fea0003800000 */
[----:B------:R-:W-:Y:S01]  /*28d60*/  VIADD R3, R2, 0x1 ;  /* 0x0000000102037836 */ /* 0x000fe20000000000 */
[----:B------:R-:W-:Y:S02]  /*28d70*/  IADD3 R7, PT, PT, R21, R0, RZ ;  /* 0x0000000015077210 */ /* 0x000fe40007ffe0ff */
[----:B------:R-:W-:Y:S02]  /*28d80*/  LEA R10, R0, UR4, 0x3 ;  /* 0x00000004000a7c11 */ /* 0x000fe4000f8e18ff */
[----:B------:R-:W-:Y:S02]  /*28d90*/  LOP3.LUT R3, R3, 0x3, RZ, 0xc0, !PT ;  /* 0x0000000303037812 */ /* 0x000fe400078ec0ff */
[----:B------:R-:W-:-:S03]  /*28da0*/  ISETP.NE.AND P2, PT, RZ, UR6, PT ;  /* 0x00000006ff007c0c */ /* 0x000fc6000bf45270 */
[----:B------:R-:W-:Y:S02]  /*28db0*/  IMAD R0, R3, 0x180, R0 ;  /* 0x0000018003007824 */ /* 0x000fe400078e0200 */
[----:B------:R-:W-:-:S08]  /*28dc0*/  IMAD.MOV R11, RZ, RZ, -R3 ;  /* 0x000000ffff0b7224 */ /* 0x000fd000078e0a03 */
.L_x_731:
[----:B0-----:R-:W0:Y:S01]  /*28dd0*/  @!P2 LDC.64 R8, c[0x0][0x400] ;  /* 0x00010000ff08ab82 */ /* 0x001e220000000a00 */
[----:B------:R-:W-:Y:S01]  /*28de0*/  CS2R R2, SRZ ;  /* 0x0000000000027805 */ /* 0x000fe2000001ff00 */
[----:B------:R1:W2:Y:S05]  /*28df0*/  LDS.64 R4, [R10] ;  /* 0x000000000a047984 */ /* 0x0002aa0000000a00 */
[----:B0-----:R-:W3:Y:S01]  /*28e00*/  @!P2 LDG.E.64 R2, desc[UR12][R8.64] ;  /* 0x0000000c0802a981 */ /* 0x001ee2000c1e1b00 */
[----:B------:R-:W-:Y:S01]  /*28e10*/  IADD3 R11, PT, PT, R11, 0x1, RZ ;  /* 0x000000010b0b7810 */ /* 0x000fe20007ffe0ff */
[----:B-1----:R-:W-:Y:S01]  /*28e20*/  VIADD R10, R10, 0xc00 ;  /* 0x00000c000a0a7836 */ /* 0x002fe20000000000 */
[----:B---3--:R-:W-:-:S04]  /*28e30*/  IADD3 R12, P0, PT, R7, R2, RZ ;  /* 0x00000002070c7210 */ /* 0x008fc80007f1e0ff */
[C---:B------:R-:W-:Y:S02]  /*28e40*/  LEA.HI.X.SX32 R3, R7.reuse, R3, 0x1, P0 ;  /* 0x0000000307037211 */ /* 0x040fe400000f0eff */
[C---:B------:R-:W-:Y:S02]  /*28e50*/  LEA R2, P0, R12.reuse, UR8, 0x3 ;  /* 0x000000080c027c11 */ /* 0x040fe4000f8018ff */
[----:B------:R-:W-:Y:S02]  /*28e60*/  IADD3 R7, PT, PT, R7, 0x180, RZ ;  /* 0x0000018007077810 */ /* 0x000fe40007ffe0ff */
[----:B------:R-:W-:Y:S02]  /*28e70*/  LEA.HI.X R3, R12, UR9, R3, 0x3, P0 ;  /* 0x000000090c037c11 */ /* 0x000fe400080f1c03 */
[----:B------:R-:W-:-:S03]  /*28e80*/  ISETP.NE.AND P0, PT, R11, RZ, PT ;  /* 0x000000ff0b00720c */ /* 0x000fc60003f05270 */
[----:B--2---:R0:W-:Y:S10]  /*28e90*/  STG.E.64 desc[UR12][R2.64], R4 ;  /* 0x0000000402007986 */ /* 0x0041f4000c101b0c */
[----:B------:R-:W-:Y:S05]  /*28ea0*/  @P0 BRA `(.L_x_731) ;  /* 0xfffffffc00c80947 */ /* 0x000fea000383ffff */
.L_x_730:
[----:B------:R-:W-:Y:S05]  /*28eb0*/  BSYNC.RECONVERGENT B0 ;  /* 0x0000000000007941 */ /* 0x000fea0003800200 */
.L_x_729:
[----:B------:R-:W-:Y:S05]  /*28ec0*/  @!P1 EXIT ;  /* 0x000000000000994d */ /* 0x000fea0003800000 */
[----:B------:R-:W1:Y:S01]  /*28ed0*/  S2UR UR5, SR_CgaCtaId ;  /* 0x00000000000579c3 */ /* 0x000e620000008800 */
[----:B------:R-:W-:Y:S01]  /*28ee0*/  UMOV UR4, 0x400 ;  /* 0x0000040000047882 */ /* 0x000fe20000000000 */
[----:B------:R-:W-:Y:S01]  /*28ef0*/  UISETP.NE.AND UP0, UPT, UR6, URZ, UPT ;  /* 0x000000ff0600728c */ /* 0x000fe2000bf05270 */
[----:B------:R-:W-:Y:S01]  /*28f00*/  IMAD.IADD R21, R21, 0x1, R0 ;  /* 0x0000000115157824 */ /* 0x000fe200078e0200 */
[----:B------:R-:W2:Y:S04]  /*28f10*/  LDCU.64 UR8, c[0x0][0x390] ;  /* 0x00007200ff0877ac */ /* 0x000ea80008000a00 */
[----:B------:R-:W-:Y:S01]  /*28f20*/  PLOP3.LUT P0, PT, PT, PT, UP0, 0x80, 0x8 ;  /* 0x000000000008781c */ /* 0x000fe20003f0f008 */
[----:B-1----:R-:W-:-:S06]  /*28f30*/  ULEA UR4, UR5, UR4, 0x18 ;  /* 0x0000000405047291 */ /* 0x002fcc000f8ec0ff */
[----:B------:R-:W-:-:S04]  /*28f40*/  LEA R7, R0, UR4, 0x3 ;  /* 0x0000000400077c11 */ /* 0x000fc8000f8e18ff */
[----:B--2---:R-:W-:-:S07]  /*28f50*/  IADD3 R7, PT, PT, R7, 0x1800, RZ ;  /* 0x0000180007077810 */ /* 0x004fce0007ffe0ff */
.L_x_732:
[----:B--2---:R-:W1:Y:S01]  /*28f60*/  @!P0 LDC.64 R8, c[0x0][0x400] ;  /* 0x00010000ff088b82 */ /* 0x004e620000000a00 */
[----:B0-----:R-:W-:Y:S01]  /*28f70*/  CS2R R2, SRZ ;  /* 0x0000000000027805 */ /* 0x001fe2000001ff00 */
[----:B------:R-:W-:Y:S01]  /*28f80*/  UISETP.NE.AND UP0, UPT, UR6, URZ, UPT ;  /* 0x000000ff0600728c */ /* 0x000fe2000bf05270 */
[----:B------:R-:W0:Y:S04]  /*28f90*/  LDS.64 R4, [R7+-0x1800] ;  /* 0xffe8000007047984 */ /* 0x000e280000000a00 */
[----:B-1----:R1:W2:Y:S01]  /*28fa0*/  @!P0 LDG.E.64 R2, desc[UR12][R8.64] ;  /* 0x0000000c08028981 */ /* 0x0022a2000c1e1b00 */
[----:B------:R-:W-:Y:S02]  /*28fb0*/  PLOP3.LUT P0, PT, PT, PT, UP0, 0x80, 0x8 ;  /* 0x000000000008781c */ /* 0x000fe40003f0f008 */
[----:B------:R-:W-:Y:S01]  /*28fc0*/  SHF.R.S32.HI R19, RZ, 0x1f, R21 ;  /* 0x0000001fff137819 */ /* 0x000fe20000011415 */
[----:B-1----:R-:W1:Y:S10]  /*28fd0*/  LDS.64 R8, [R7+-0xc00] ;  /* 0xfff4000007087984 */ /* 0x002e740000000a00 */
[----:B------:R-:W3:Y:S01]  /*28fe0*/  @!P0 LDC.64 R14, c[0x0][0x400] ;  /* 0x00010000ff0e8b82 */ /* 0x000ee20000000a00 */
[----:B--2---:R-:W-:-:S05]  /*28ff0*/  IADD3 R2, P1, PT, R21, R2, RZ ;  /* 0x0000000215027210 */ /* 0x004fca0007f3e0ff */
[----:B------:R-:W-:Y:S01]  /*29000*/  IMAD.X R3, R19, 0x1, R3, P1 ;  /* 0x0000000113037824 */ /* 0x000fe200008e0603 */
[----:B------:R-:W-:-:S04]  /*29010*/  LEA R10, P1, R2, UR8, 0x3 ;  /* 0x00000008020a7c11 */ /* 0x000fc8000f8218ff */
[----:B------:R-:W-:Y:S02]  /*29020*/  LEA.HI.X R11, R2, UR9, R3, 0x3, P1 ;  /* 0x00000009020b7c11 */ /* 0x000fe400088f1c03 */
[----:B------:R-:W-:-:S03]  /*29030*/  CS2R R2, SRZ ;  /* 0x0000000000027805 */ /* 0x000fc6000001ff00 */
[----:B0-----:R0:W-:Y:S04]  /*29040*/  STG.E.64 desc[UR12][R10.64], R4 ;  /* 0x000000040a007986 */ /* 0x0011e8000c101b0c */
[----:B---3--:R-:W2:Y:S01]  /*29050*/  @!P0 LDG.E.64 R2, desc[UR12][R14.64] ;  /* 0x0000000c0e028981 */ /* 0x008ea2000c1e1b00 */
[----:B------:R-:W3:Y:S03]  /*29060*/  @!P0 LDC.64 R16, c[0x0][0x400] ;  /* 0x00010000ff108b82 */ /* 0x000ee60000000a00 */
[----:B------:R-:W4:Y:S01]  /*29070*/  LDS.64 R4, [R7] ;  /* 0x0000000007047984 */ /* 0x000f220000000a00 */
[----:B--2---:R-:W-:-:S04]  /*29080*/  IADD3 R2, P1, PT, R21, R2, RZ ;  /* 0x0000000215027210 */ /* 0x004fc80007f3e0ff */
[----:B------:R-:W-:Y:S02]  /*29090*/  IADD3.X R3, PT, PT, R19, R3, RZ, P1, !PT ;  /* 0x0000000313037210 */ /* 0x000fe40000ffe4ff */
[----:B------:R-:W-:-:S04]  /*290a0*/  LEA R12, P1, R2, UR8, 0x3 ;  /* 0x00000008020c7c11 */ /* 0x000fc8000f8218ff */
[----:B------:R-:W-:Y:S02]  /*290b0*/  LEA.HI.X R13, R2, UR9, R3, 0x3, P1 ;  /* 0x00000009020d7c11 */ /* 0x000fe400088f1c03 */
[----:B------:R-:W-:-:S03]  /*290c0*/  CS2R R2, SRZ ;  /* 0x0000000000027805 */ /* 0x000fc6000001ff00 */
[----:B-1----:R-:W-:Y:S04]  /*290d0*/  STG.E.64 desc[UR12][R12.64+0xc00], R8 ;  /* 0x000c00080c007986 */ /* 0x002fe8000c101b0c */
[----:B---3--:R-:W2:Y:S01]  /*290e0*/  @!P0 LDG.E.64 R2, desc[UR12][R16.64] ;  /* 0x0000000c10028981 */ /* 0x008ea2000c1e1b00 */
[----:B------:R-:W1:Y:S03]  /*290f0*/  @!P0 LDC.64 R14, c[0x0][0x400] ;  /* 0x00010000ff0e8b82 */ /* 0x000e660000000a00 */
[----:B------:R3:W5:Y:S01]  /*29100*/  LDS.64 R8, [R7+0xc00] ;  /* 0x000c000007087984 */ /* 0x0007620000000a00 */
[----:B--2---:R-:W-:-:S05]  /*29110*/  IADD3 R2, P1, PT, R21, R2, RZ ;  /* 0x0000000215027210 */ /* 0x004fca0007f3e0ff */
[----:B------:R-:W-:Y:S01]  /*29120*/  IMAD.X R3, R19, 0x1, R3, P1 ;  /* 0x0000000113037824 */ /* 0x000fe200008e0603 */
[----:B0-----:R-:W-:-:S04]  /*29130*/  LEA R10, P1, R2, UR8, 0x3 ;  /* 0x00000008020a7c11 */ /* 0x001fc8000f8218ff */
[----:B------:R-:W-:Y:S02]  /*29140*/  LEA.HI.X R11, R2, UR9, R3, 0x3, P1 ;  /* 0x00000009020b7c11 */ /* 0x000fe400088f1c03 */
[----:B------:R-:W-:-:S03]  /*29150*/  CS2R R2, SRZ ;  /* 0x0000000000027805 */ /* 0x000fc6000001ff00 */
[----:B----4-:R2:W-:Y:S04]  /*29160*/  STG.E.64 desc[UR12][R10.64+0x1800], R4 ;  /* 0x001800040a007986 */ /* 0x0105e8000c101b0c */
[----:B-1----:R-:W4:Y:S01]  /*29170*/  @!P0 LDG.E.64 R2, desc[UR12][R14.64] ;  /* 0x0000000c0e028981 */ /* 0x002f22000c1e1b00 */
[----:B------:R-:W-:Y:S01]  /*29180*/  VIADD R0, R0, 0x600 ;  /* 0x0000060000007836 */ /* 0x000fe20000000000 */
[----:B---3--:R-:W-:Y:S02]  /*29190*/  IADD3 R7, PT, PT, R7, 0x3000, RZ ;  /* 0x0000300007077810 */ /* 0x008fe40007ffe0ff */
[C---:B----4-:R-:W-:Y:S01]  /*291a0*/  IADD3 R12, P1, PT, R21.reuse, R2, RZ ;  /* 0x00000002150c7210 */ /* 0x050fe20007f3e0ff */
[----:B------:R-:W-:-:S03]  /*291b0*/  VIADD R21, R21, 0x600 ;  /* 0x0000060015157836 */ /* 0x000fc60000000000 */
[----:B------:R-:W-:Y:S02]  /*291c0*/  IADD3.X R3, PT, PT, R19, R3, RZ, P1, !PT ;  /* 0x0000000313037210 */ /* 0x000fe40000ffe4ff */
[----:B------:R-:W-:-:S04]  /*291d0*/  LEA R2, P1, R12, UR8, 0x3 ;  /* 0x000000080c027c11 */ /* 0x000fc8000f8218ff */
[----:B------:R-:W-:Y:S02]  /*291e0*/  LEA.HI.X R3, R12, UR9, R3, 0x3, P1 ;  /* 0x000000090c037c11 */ /* 0x000fe400088f1c03 */
[----:B------:R-:W-:-:S03]  /*291f0*/  ISETP.GE.AND P1, PT, R0, R6, PT ;  /* 0x000000060000720c */ /* 0x000fc60003f26270 */
[----:B-----5:R2:W-:Y:S10]  /*29200*/  STG.E.64 desc[UR12][R2.64+0x2400], R8 ;  /* 0x0024000802007986 */ /* 0x0205f4000c101b0c */
[----:B------:R-:W-:Y:S05]  /*29210*/  @!P1 BRA `(.L_x_732) ;  /* 0xfffffffc00509947 */ /* 0x000fea000383ffff */
[----:B------:R-:W-:Y:S05]  /*29220*/  EXIT ;  /* 0x000000000000794d */ /* 0x000fea0003800000 */
.L_x_0:
[----:B------:R-:W-:Y:S01]  /*29230*/  UISETP.NE.AND UP0, UPT, UR5, URZ, UPT ;  /* 0x000000ff0500728c */ /* 0x000fe2000bf05270 */
[----:B------:R-:W-:Y:S08]  /*29240*/  BSSY.RECONVERGENT B0, `(.L_x_733) ;  /* 0x00028fa000007945 */ /* 0x000ff00003800200 */
        /* <DEDUP_REMOVED lines=16> */
[----:B------:R-:W-:-:S05]  /*29350*/  LOP3.LUT R3, R0, 0x3e0, RZ, 0xc0, !PT ;  /* 0x000003e000037812 */ /* 0x000fca00078ec0ff */
[----:B------:R-:W-:Y:S01]  /*29360*/  IMAD R8, R3, 0xb, R2 ;  /* 0x0000000b03087824 */ /* 0x000fe200078e0202 */
[----:B------:R-:W-:Y:S01]  /*29370*/  SHF.R.U32.HI R2, RZ, 0x5, R0 ;  /* 0x00000005ff027819 */ /* 0x000fe20000011600 */
[----:B------:R-:W-:Y:S02]  /*29380*/  IMAD R0, R0, 0xb, RZ ;  /* 0x0000000b00007824 */ /* 0x000fe400078e02ff */
[C---:B------:R-:W-:Y:S01]  /*29390*/  VIADD R10, R8.reuse, 0x60 ;  /* 0x00000060080a7836 */ /* 0x040fe20000000000 */
[----:B------:R-:W-:Y:S01]  /*293a0*/  IADD3 R4, PT, PT, R8, 0x20, RZ ;  /* 0x0000002008047810 */ /* 0x000fe20007ffe0ff */
[----:B---3--:R-:W-:Y:S01]  /*293b0*/  IMAD R5, R2, 0x160, R9 ;  /* 0x0000016002057824 */ /* 0x008fe200078e0209 */
[C---:B------:R-:W-:Y:S02]  /*293c0*/  IADD3 R2, P0, PT, R8.reuse, UR6, RZ ;  /* 0x0000000608027c10 */ /* 0x040fe4000ff1e0ff */
[----:B------:R-:W-:Y:S02]  /*293d0*/  IADD3 R6, PT, PT, R8, 0x40, RZ ;  /* 0x0000004008067810 */ /* 0x000fe40007ffe0ff */
[----:B------:R-:W-:Y:S01]  /*293e0*/  LEA R17, R5, UR5, 0x3 ;  /* 0x0000000505117c11 */ /* 0x000fe2000f8e18ff */
[----:B------:R-:W-:Y:S01]  /*293f0*/  IMAD.X R3, RZ, RZ, UR7, P0 ;  /* 0x00000007ff037e24 */ /* 0x000fe200080e06ff */
[----:B------:R-:W-:Y:S01]  /*29400*/  IADD3 R4, P0, PT, R4, UR6, RZ ;  /* 0x0000000604047c10 */ /* 0x000fe2000ff1e0ff */
[----:B------:R-:W0:Y:S01]  /*29410*/  LDCU UR5, c[0x0][0x3dc] ;  /* 0x00007b80ff0577ac */ /* 0x000e220008000800 */
[----:B------:R-:W-:-:S02]  /*29420*/  IADD3 R6, P1, PT, R6, UR6, RZ ;  /* 0x0000000606067c10 */ /* 0x000fc4000ff3e0ff */
[C---:B------:R-:W-:Y:S01]  /*29430*/  IADD3 R12, PT, PT, R8.reuse, 0x80, RZ ;  /* 0x00000080080c7810 */ /* 0x040fe20007ffe0ff */
[----:B------:R1:W-:Y:S01]  /*29440*/  STS.64 [R17], R2 ;  /* 0x0000000211007388 */ /* 0x0003e20000000a00 */
[----:B------:R-:W-:Y:S01]  /*29450*/  IADD3 R14, PT, PT, R8, 0xa0, RZ ;  /* 0x000000a0080e7810 */ /* 0x000fe20007ffe0ff */
[----:B------:R-:W-:Y:S01]  /*29460*/  IMAD.X R5, RZ, RZ, UR7, P0 ;  /* 0x00000007ff057e24 */ /* 0x000fe200080e06ff */
[----:B------:R-:W-:Y:S01]  /*29470*/  IADD3 R10, P0, PT, R10, UR6, RZ ;  /* 0x000000060a0a7c10 */ /* 0x000fe2000ff1e0ff */
[----:B------:R-:W-:Y:S01]  /*29480*/  IMAD.X R7, RZ, RZ, UR7, P1 ;  /* 0x00000007ff077e24 */ /* 0x000fe200088e06ff */
[----:B------:R-:W-:Y:S02]  /*29490*/  IADD3 R12, P2, PT, R12, UR6, RZ ;  /* 0x000000060c0c7c10 */ /* 0x000fe4000ff5e0ff */
[----:B------:R-:W-:Y:S01]  /*294a0*/  IADD3 R14, P1, PT, R14, UR6, RZ ;  /* 0x000000060e0e7c10 */ /* 0x000fe2000ff3e0ff */
[----:B------:R2:W-:Y:S01]  /*294b0*/  STS.64 [R17+0x100], R4 ;  /* 0x0001000411007388 */ /* 0x0005e20000000a00 */
[----:B------:R-:W-:Y:S01]  /*294c0*/  IADD3.X R11, PT, PT, RZ, UR7, RZ, P0, !PT ;  /* 0x00000007ff0b7c10 */ /* 0x000fe200087fe4ff */
[----:B------:R-:W-:Y:S01]  /*294d0*/  IMAD.X R13, RZ, RZ, UR7, P2 ;  /* 0x00000007ff0d7e24 */ /* 0x000fe200090e06ff */
[----:B------:R-:W-:Y:S01]  /*294e0*/  IADD3.X R15, PT, PT, RZ, UR7, RZ, P1, !PT ;  /* 0x00000007ff0f7c10 */ /* 0x000fe20008ffe4ff */
[C---:B-1----:R-:W-:Y:S01]  /*294f0*/  VIADD R2, R8.reuse, 0xc0 ;  /* 0x000000c008027836 */ /* 0x042fe20000000000 */
[C---:B------:R-:W-:Y:S01]  /*29500*/  IADD3 R3, PT, PT, R8.reuse, 0xe0, RZ ;  /* 0x000000e008037810 */ /* 0x040fe20007ffe0ff */
[----:B------:R1:W-:Y:S01]  /*29510*/  STS.64 [R17+0x200], R6 ;  /* 0x0002000611007388 */ /* 0x0003e20000000a00 */
[----:B------:R-:W-:-:S02]  /*29520*/  IADD3 R16, PT, PT, R8, 0x120, RZ ;  /* 0x0000012008107810 */ /* 0x000fc40007ffe0ff */
[----:B------:R-:W-:Y:S01]  /*29530*/  IADD3 R2, P0, PT, R2, UR6, RZ ;  /* 0x0000000602027c10 */ /* 0x000fe2000ff1e0ff */
[----:B------:R3:W-:Y:S01]  /*29540*/  STS.64 [R17+0x300], R10 ;  /* 0x0003000a11007388 */ /* 0x0007e20000000a00 */
[C---:B--2---:R-:W-:Y:S01]  /*29550*/  VIADD R5, R8.reuse, 0x100 ;  /* 0x0000010008057836 */ /* 0x044fe20000000000 */
[----:B------:R-:W-:Y:S02]  /*29560*/  IADD3 R4, P1, PT, R3, UR6, RZ ;  /* 0x0000000603047c10 */ /* 0x000fe4000ff3e0ff */
[----:B------:R-:W-:Y:S01]  /*29570*/  IMAD.X R3, RZ, RZ, UR7, P0 ;  /* 0x00000007ff037e24 */ /* 0x000fe200080e06ff */
[----:B------:R-:W-:Y:S01]  /*29580*/  IADD3 R8, PT, PT, R8, 0x140, RZ ;  /* 0x0000014008087810 */ /* 0x000fe20007ffe0ff */
[----:B------:R2:W-:Y:S01]  /*29590*/  STS.64 [R17+0x400], R12 ;  /* 0x0004000c11007388 */ /* 0x0005e20000000a00 */
[----:B-1----:R-:W-:Y:S01]  /*295a0*/  IADD3 R6, P0, PT, R5, UR6, RZ ;  /* 0x0000000605067c10 */ /* 0x002fe2000ff1e0ff */
[----:B------:R-:W-:Y:S02]  /*295b0*/  IMAD.X R5, RZ, RZ, UR7, P1 ;  /* 0x00000007ff057e24 */ /* 0x000fe400088e06ff */
[----:B------:R1:W-:Y:S01]  /*295c0*/  STS.64 [R17+0x500], R14 ;  /* 0x0005000e11007388 */ /* 0x0003e20000000a00 */
[----:B---3--:R-:W-:-:S02]  /*295d0*/  IADD3 R10, P2, PT, R16, UR6, RZ ;  /* 0x00000006100a7c10 */ /* 0x008fc4000ff5e0ff */
[----:B------:R-:W-:Y:S01]  /*295e0*/  IADD3.X R7, PT, PT, RZ, UR7, RZ, P0, !PT ;  /* 0x00000007ff077c10 */ /* 0x000fe200087fe4ff */
[----:B------:R3:W-:Y:S01]  /*295f0*/  STS.64 [R17+0x600], R2 ;  /* 0x0006000211007388 */ /* 0x0007e20000000a00 */
[----:B0-----:R-:W-:Y:S01]  /*29600*/  ISETP.GE.AND P0, PT, R0, UR5, PT ;  /* 0x0000000500007c0c */ /* 0x001fe2000bf06270 */
[----:B------:R-:W-:Y:S01]  /*29610*/  IMAD.X R11, RZ, RZ, UR7, P2 ;  /* 0x00000007ff0b7e24 */ /* 0x000fe200090e06ff */
[----:B--2---:R-:W-:Y:S01]  /*29620*/  IADD3 R12, P1, PT, R8, UR6, RZ ;  /* 0x00000006080c7c10 */ /* 0x004fe2000ff3e0ff */
[----:B------:R3:W-:Y:S01]  /*29630*/  STS.64 [R17+0x700], R4 ;  /* 0x0007000411007388 */ /* 0x0007e20000000a00 */
[----:B------:R-:W-:Y:S02]  /*29640*/  IMAD.MOV.U32 R8, RZ, RZ, 0x1 ;  /* 0x00000001ff087424 */ /* 0x000fe400078e00ff */
[----:B------:R-:W-:Y:S01]  /*29650*/  IADD3.X R13, PT, PT, RZ, UR7, RZ, P1, !PT ;  /* 0x00000007ff0d7c10 */ /* 0x000fe20008ffe4ff */
[----:B-1----:R-:W-:Y:S01]  /*29660*/  IMAD R14, R9, 0x50, R17 ;  /* 0x00000050090e7824 */ /* 0x002fe200078e0211 */
[----:B------:R3:W-:Y:S04]  /*29670*/  STS.64 [R17+0x800], R6 ;  /* 0x0008000611007388 */ /* 0x0007e80000000a00 */
[----:B------:R3:W-:Y:S04]  /*29680*/  STS.64 [R17+0x900], R10 ;  /* 0x0009000a11007388 */ /* 0x0007e80000000a00 */
[----:B------:R3:W-:Y:S01]  /*29690*/  STS.64 [R17+0xa00], R12 ;  /* 0x000a000c11007388 */ /* 0x0007e20000000a00 */
[----:B------:R-:W-:-:S03]  /*296a0*/  NOP ;  /* 0x0000000000007918 */ /* 0x000fc60000000000 */
[----:B------:R3:W0:Y:S04]  /*296b0*/  LDS.64 R42, [R14] ;  /* 0x000000000e2a7984 */ /* 0x0006280000000a00 */
[----:B------:R3:W1:Y:S04]  /*296c0*/  LDS.64 R40, [R14+0x8] ;  /* 0x000008000e287984 */ /* 0x0006680000000a00 */
[----:B------:R3:W2:Y:S04]  /*296d0*/  LDS.64 R38, [R14+0x10] ;  /* 0x000010000e267984 */ /* 0x0006a80000000a00 */
[----:B------:R3:W4:Y:S04]  /*296e0*/  LDS.64 R36, [R14+0x18] ;  /* 0x000018000e247984 */ /* 0x0007280000000a00 */
[----:B------:R3:W0:Y:S04]  /*296f0*/  LDS.64 R34, [R14+0x20] ;  /* 0x000020000e227984 */ /* 0x0006280000000a00 */
[----:B------:R3:W0:Y:S04]  /*29700*/  LDS.64 R32, [R14+0x28] ;  /* 0x000028000e207984 */ /* 0x0006280000000a00 */
[----:B------:R3:W0:Y:S04]  /*29710*/  LDS.64 R30, [R14+0x30] ;  /* 0x000030000e1e7984 */ /* 0x0006280000000a00 */
[----:B------:R3:W0:Y:S04]  /*29720*/  LDS.64 R28, [R14+0x38] ;  /* 0x000038000e1c7984 */ /* 0x0006280000000a00 */
[----:B------:R3:W0:Y:S04]  /*29730*/  LDS.64 R26, [R14+0x40] ;  /* 0x000040000e1a7984 */ /* 0x0006280000000a00 */
[----:B------:R3:W0:Y:S04]  /*29740*/  LDS.64 R24, [R14+0x48] ;  /* 0x000048000e187984 */ /* 0x0006280000000a00 */
[----:B------:R3:W0:Y:S01]  /*29750*/  LDS.64 R22, [R14+0x50] ;  /* 0x000050000e167984 */ /* 0x0006220000000a00 */
[----:B------:R-:W-:Y:S05]  /*29760*/  @P0 BRA `(.L_x_736) ;  /* 0x0000001800880947 */ /* 0x000fea0003800000 */
[----:B0-----:R-:W-:Y:S01]  /*29770*/  ISETP.NE.U32.AND P0, PT, R43, RZ, PT ;  /* 0x000000ff2b00720c */ /* 0x001fe20003f05070 */
[----:B------:R-:W-:-:S12]  /*29780*/  BSSY.RECONVERGENT B2, `(.L_x_737) ;  /* 0x0000024000027945 */ /* 0x000fd80003800200 */
[----:B------:R-:W-:Y:S05]  /*29790*/  @P0 BRA `(.L_x_738) ;  /* 0x00000000005c0947 */ /* 0x000fea0003800000 */
[----:B------:R-:W3:Y:S02]  /*297a0*/  LDCU UR5, c[0x0][0x3d4] ;  /* 0x00007a80ff0577ac */ /* 0x000ee40008000800 */
[----:B---3--:R-:W0:Y:S01]  /*297b0*/  I2F.U32.RP R5, UR5 ;  /* 0x0000000500057d06 */ /* 0x008e220008209000 */
[----:B------:R-:W-:-:S07]  /*297c0*/  ISETP.NE.U32.AND P2, PT, RZ, UR5, PT ;  /* 0x00000005ff007c0c */ /* 0x000fce000bf45070 */
[----:B0-----:R-:W0:Y:S02]  /*297d0*/  MUFU.RCP R5, R5 ;  /* 0x0000000500057308 */ /* 0x001e240000001000 */
[----:B0-----:R-:W-:Y:S02]  /*297e0*/  IADD3 R2, PT, PT, R5, 0xffffffe, RZ ;  /* 0x0ffffffe05027810 */ /* 0x001fe40007ffe0ff */
[----:B------:R-:W-:-:S04]  /*297f0*/  MOV R5, RZ ;  /* 0x000000ff00057202 */ /* 0x000fc80000000f00 */
[----:B------:R0:W3:Y:S02]  /*29800*/  F2I.FTZ.U32.TRUNC.NTZ R3, R2 ;  /* 0x0000000200037305 */ /* 0x0000e4000021f000 */
[----:B0-----:R-:W-:Y:S02]  /*29810*/  HFMA2 R2, -RZ, RZ, 0, 0 ;  /* 0x00000000ff027431 */ /* 0x001fe400000001ff */
[----:B---3--:R-:W-:-:S04]  /*29820*/  IMAD.MOV R7, RZ, RZ, -R3 ;  /* 0x000000ffff077224 */ /* 0x008fc800078e0a03 */
        /* <DEDUP_REMOVED lines=14> */
.L_x_738:
[----:B------:R-:W0:Y:S01]  /*29910*/  LDCU UR5, c[0x0][0x3d4] ;  /* 0x00007a80ff0577ac */ /* 0x000e220008000800 */
[----:B---3--:R-:W-:Y:S01]  /*29920*/  IMAD.MOV.U32 R14, RZ, RZ, R42 ;  /* 0x000000ffff0e7224 */ /* 0x008fe200078e002a */
[----:B------:R-:W-:Y:S02]  /*29930*/  MOV R17, R43 ;  /* 0x0000002b00117202 */ /* 0x000fe40000000f00 */
[----:B------:R-:W-:Y:S01]  /*29940*/  MOV R0, 0x29970 ;  /* 0x0002997000007802 */ /* 0x000fe20000000f00 */
[----:B0-----:R-:W-:-:S07]  /*29950*/  IMAD.U32 R12, RZ, RZ, UR5 ;  /* 0x00000005ff0c7e24 */ /* 0x001fce000f8e00ff */
[----:B-12-4-:R-:W-:Y:S05]  /*29960*/  CALL.REL.NOINC `($__internal_0_$__cuda_sm20_div_u64) ;  /* 0x0000029c00c07944 */ /* 0x016fea0003c00000 */
[----:B------:R-:W0:Y:S01]  /*29970*/  LDCU UR5, c[0x0][0x3d4] ;  /* 0x00007a80ff0577ac */ /* 0x000e220008000800 */
[----:B------:R-:W-:Y:S01]  /*29980*/  IADD3 R3, PT, PT, -R12, RZ, RZ ;  /* 0x000000ff0c037210 */ /* 0x000fe20007ffe1ff */
[----:B------:R-:W-:Y:S01]  /*29990*/  IMAD.MOV.U32 R4, RZ, RZ, R12 ;  /* 0x000000ffff047224 */ /* 0x000fe200078e000c */
[----:B------:R-:W-:-:S03]  /*299a0*/  MOV R5, R11 ;  /* 0x0000000b00057202 */ /* 0x000fc60000000f00 */
[----:B0-----:R-:W-:-:S07]  /*299b0*/  IMAD R2, R3, UR5, R42 ;  /* 0x0000000503027c24 */ /* 0x001fce000f8e022a */
.L_x_739:
[----:B------:R-:W-:Y:S05]  /*299c0*/  BSYNC.RECONVERGENT B2 ;  /* 0x0000000000027941 */ /* 0x000fea0003800200 */
.L_x_737:
        /* <DEDUP_REMOVED lines=8> */
[----:B------:R-:W-:-:S04]  /*29a50*/  HFMA2 R5, -RZ, RZ, 0, 0 ;  /* 0x00000000ff057431 */ /* 0x000fc800000001ff */
[----:B------:R0:W3:Y:S02]  /*29a60*/  F2I.FTZ.U32.TRUNC.NTZ R7, R6 ;  /* 0x0000000600077305 */ /* 0x0000e4000021f000 */
[----:B0-----:R-:W-:Y:S01]  /*29a70*/  IMAD.MOV.U32 R6, RZ, RZ, RZ ;  /* 0x000000ffff067224 */ /* 0x001fe200078e00ff */
[----:B---3--:R-:W-:-:S05]  /*29a80*/  IADD3 R3, PT, PT, RZ, -R7, RZ ;  /* 0x80000007ff037210 */ /* 0x008fca0007ffe0ff */
        /* <DEDUP_REMOVED lines=15> */
.L_x_741:
[----:B------:R-:W0:Y:S01]  /*29b80*/  LDCU UR5, c[0x0][0x3d0] ;  /* 0x00007a00ff0577ac */ /* 0x000e220008000800 */
[----:B------:R-:W-:Y:S01]  /*29b90*/  IMAD.MOV.U32 R14, RZ, RZ, R4 ;  /* 0x000000ffff0e7224 */ /* 0x000fe200078e0004 */
[----:B------:R-:W-:Y:S02]  /*29ba0*/  MOV R17, R5 ;  /* 0x0000000500117202 */ /* 0x000fe40000000f00 */
[----:B------:R-:W-:Y:S01]  /*29bb0*/  MOV R0, 0x29be0 ;  /* 0x00029be000007802 */ /* 0x000fe20000000f00 */
[----:B0-----:R-:W-:-:S07]  /*29bc0*/  IMAD.U32 R12, RZ, RZ, UR5 ;  /* 0x00000005ff0c7e24 */ /* 0x001fce000f8e00ff */
[----:B-12-4-:R-:W-:Y:S05]  /*29bd0*/  CALL.REL.NOINC `($__internal_0_$__cuda_sm20_div_u64) ;  /* 0x0000029c00247944 */ /* 0x016fea0003c00000 */
[----:B------:R-:W0:Y:S01]  /*29be0*/  LDCU UR5, c[0x0][0x3d0] ;  /* 0x00007a00ff0577ac */ /* 0x000e220008000800 */
[----:B------:R-:W-:Y:S02]  /*29bf0*/  IADD3 R3, PT, PT, -R12, RZ, RZ ;  /* 0x000000ff0c037210 */ /* 0x000fe40007ffe1ff */
[----:B------:R-:W-:-:S03]  /*29c00*/  MOV R5, R11 ;  /* 0x0000000b00057202 */ /* 0x000fc60000000f00 */
[----:B0-----:R-:W-:Y:S02]  /*29c10*/  IMAD R3, R3, UR5, R4 ;  /* 0x0000000503037c24 */ /* 0x001fe4000f8e0204 */
[----:B------:R-:W-:-:S07]  /*29c20*/  IMAD.MOV.U32 R4, RZ, RZ, R12 ;  /* 0x000000ffff047224 */ /* 0x000fce00078e000c */
.L_x_742:
[----:B------:R-:W-:Y:S05]  /*29c30*/  BSYNC.RECONVERGENT B2 ;  /* 0x0000000000027941 */ /* 0x000fea0003800200 */
.L_x_740:
        /* <DEDUP_REMOVED lines=24> */
[----:B------:R-:W-:Y:S02]  /*29dc0*/  HFMA2 R5, -RZ, RZ, 0, 0 ;  /* 0x00000000ff057431 */ /* 0x000fe400000001ff */
[----:B------:R-:W-:Y:S01]  /*29dd0*/  IMAD.MOV.U32 R4, RZ, RZ, R0 ;  /* 0x000000ffff047224 */ /* 0x000fe200078e0000 */
[----:B------:R-:W-:Y:S06]  /*29de0*/  BRA `(.L_x_745) ;  /* 0x00000000002c7947 */ /* 0x000fec0003800000 */
.L_x_744:
[----:B------:R-:W0:Y:S01]  /*29df0*/  LDCU UR5, c[0x0][0x3cc] ;  /* 0x00007980ff0577ac */ /* 0x000e220008000800 */
[----:B------:R-:W-:Y:S01]  /*29e00*/  IMAD.MOV.U32 R14, RZ, RZ, R4 ;  /* 0x000000ffff0e7224 */ /* 0x000fe200078e0004 */
[----:B------:R-:W-:Y:S02]  /*29e10*/  MOV R17, R5 ;  /* 0x0000000500117202 */ /* 0x000fe40000000f00 */
[----:B------:R-:W-:Y:S01]  /*29e20*/  MOV R0, 0x29e50 ;  /* 0x00029e5000007802 */ /* 0x000fe20000000f00 */
[----:B0-----:R-:W-:-:S07]  /*29e30*/  IMAD.U32 R12, RZ, RZ, UR5 ;  /* 0x00000005ff0c7e24 */ /* 0x001fce000f8e00ff */
[----:B-12-4-:R-:W-:Y:S05]  /*29e40*/  CALL.REL.NOINC `($__internal_0_$__cuda_sm20_div_u64) ;  /* 0x0000029800887944 */ /* 0x016fea0003c00000 */
[----:B------:R-:W0:Y:S01]  /*29e50*/  LDCU UR5, c[0x0][0x3cc] ;  /* 0x00007980ff0577ac */ /* 0x000e220008000800 */
[----:B------:R-:W-:-:S05]  /*29e60*/  IADD3 R5, PT, PT, -R12, RZ, RZ ;  /* 0x000000ff0c057210 */ /* 0x000fca0007ffe1ff */
[----:B0-----:R-:W-:Y:S01]  /*29e70*/  IMAD R6, R5, UR5, R4 ;  /* 0x0000000505067c24 */ /* 0x001fe2000f8e0204 */
[----:B------:R-:W-:Y:S01]  /*29e80*/  MOV R5, R11 ;  /* 0x0000000b00057202 */ /* 0x000fe20000000f00 */
[----:B------:R-:W-:-:S07]  /*29e90*/  IMAD.MOV.U32 R4, RZ, RZ, R12 ;  /* 0x000000ffff047224 */ /* 0x000fce00078e000c */
.L_x_745:
[----:B------:R-:W-:Y:S05]  /*29ea0*/  BSYNC.RECONVERGENT B2 ;  /* 0x0000000000027941 */ /* 0x000fea0003800200 */
.L_x_743:
        /* <DEDUP_REMOVED lines=19> */
[----:B------:R-:W-:Y:S01]  /*29fe0*/  ISETP.GE.U32.AND P1, PT, R5, UR5, PT ;  /* 0x0000000505007c0c */ /* 0x000fe2000bf26070 */
[----:B------:R-:W-:-:S12]  /*29ff0*/  HFMA2 R5, -RZ, RZ, 0, 0 ;  /* 0x00000000ff057431 */ /* 0x000fd800000001ff */
[----:B------:R-:W-:Y:S01]  /*2a000*/  @P1 VIADD R0, R0, 0x1 ;  /* 0x0000000100001836 */ /* 0x000fe20000000000 */
[----:B------:R-:W-:-:S04]  /*2a010*/  @!P2 LOP3.LUT R0, RZ, UR5, RZ, 0x33, !PT ;  /* 0x00000005ff00ac12 */ /* 0x000fc8000f8e33ff */
[----:B------:R-:W-:-:S05]  /*2a020*/  IADD3 R7, PT, PT, -R0, RZ, RZ ;  /* 0x000000ff00077210 */ /* 0x000fca0007ffe1ff */
[----:B------:R-:W-:Y:S02]  /*2a030*/  IMAD R7, R7, UR5, R4 ;  /* 0x0000000507077c24 */ /* 0x000fe4000f8e0204 */
[----:B------:R-:W-:Y:S01]  /*2a040*/  IMAD.MOV.U32 R4, RZ, RZ, R0 ;  /* 0x000000ffff047224 */ /* 0x000fe200078e0000 */
[----:B------:R-:W-:Y:S06]  /*2a050*/  BRA `(.L_x_748) ;  /* 0x00000000002c7947 */ /* 0x000fec0003800000 */
.L_x_747:
        /* <DEDUP_REMOVED lines=11> */
.L_x_748:
[----:B------:R-:W-:Y:S05]  /*2a110*/  BSYNC.RECONVERGENT B2 ;  /* 0x0000000000027941 */ /* 0x000fea0003800200 */
.L_x_746:
        /* <DEDUP_REMOVED lines=27> */
.L_x_750:
        /* <DEDUP_REMOVED lines=11> */
.L_x_751:
[----:B------:R-:W-:Y:S05]  /*2a380*/  BSYNC.RECONVERGENT B2 ;  /* 0x0000000000027941 */ /* 0x000fea0003800200 */
.L_x_749:
        /* <DEDUP_REMOVED lines=27> */
.L_x_753:
        /* <DEDUP_REMOVED lines=11> */
.L_x_754:
[----:B------:R-:W-:Y:S05]  /*2a5f0*/  BSYNC.RECONVERGENT B2 ;  /* 0x0000000000027941 */ /* 0x000fea0003800200 */
.L_x_752:
        /* <DEDUP_REMOVED lines=27> */
.L_x_756:
        /* <DEDUP_REMOVED lines=11> */
.L_x_757:
[----:B------:R-:W-:Y:S05]  /*2a860*/  BSYNC.RECONVERGENT B2 ;  /* 0x0000000000027941 */ /* 0x000fea0003800200 */
.L_x_755:
        /* <DEDUP_REMOVED lines=27> */
.L_x_759:
        /* <DEDUP_REMOVED lines=11> */
.L_x_760:
[----:B------:R-:W-:Y:S05]  /*2aad0*/  BSYNC.RECONVERGENT B2 ;  /* 0x0000000000027941 */ /* 0x000fea0003800200 */
.L_x_758:
        /* <DEDUP_REMOVED lines=25> */
.L_x_762:
[----:B------:R-:W0:Y:S01]  /*2ac70*/  LDCU UR5, c[0x0][0x3b4] ;  /* 0x00007680ff0577ac */ /* 0x000e220008000800 */
[----:B------:R-:W-:Y:S01]  /*2ac80*/  IMAD.MOV.U32 R14, RZ, RZ, R4 ;  /* 0x000000ffff0e7224 */ /* 0x000fe200078e0004 */
[----:B------:R-:W-:Y:S02]  /*2ac90*/  MOV R17, R5 ;  /* 0x0000000500117202 */ /* 0x000fe40000000f00 */
[----:B------:R-:W-:Y:S01]  /*2aca0*/  MOV R0, 0x2acd0 ;  /* 0x0002acd000007802 */ /* 0x000fe20000000f00 */
[----:B0-----:R-:W-:-:S07]  /*2acb0*/  IMAD.U32 R12, RZ, RZ, UR5 ;  /* 0x00000005ff0c7e24 */ /* 0x001fce000f8e00ff */
[----:B-12-4-:R-:W-:Y:S05]  /*2acc0*/  CALL.REL.NOINC `($__internal_0_$__cuda_sm20_div_u64) ;  /* 0x0000028800e87944 */ /* 0x016fea0003c00000 */
[----:B------:R-:W0:Y:S01]  /*2acd0*/  LDCU UR5, c[0x0][0x3b4] ;  /* 0x00007680ff0577ac */ /* 0x000e220008000800 */
[----:B------:R-:W-:Y:S01]  /*2ace0*/  IADD3 R5, PT, PT, -R12, RZ, RZ ;  /* 0x000000ff0c057210 */ /* 0x000fe20007ffe1ff */
[----:B------:R-:W-:-:S04]  /*2acf0*/  IMAD.MOV.U32 R0, RZ, RZ, R12 ;  /* 0x000000ffff007224 */ /* 0x000fc800078e000c */
[----:B0-----:R-:W-:-:S07]  /*2ad00*/  IMAD R12, R5, UR5, R4 ;  /* 0x00000005050c7c24 */ /* 0x001fce000f8e0204 */
.L_x_763:
[----:B------:R-:W-:Y:S05]  /*2ad10*/  BSYNC.RECONVERGENT B2 ;  /* 0x0000000000027941 */ /* 0x000fea0003800200 */
.L_x_761:
[----:B------:R-:W0:Y:S01]  /*2ad20*/  LDC.64 R60, c[0x3][0x450] ;  /* 0x00c11400ff3c7b82 */ /* 0x000e220000000a00 */
[----:B------:R-:W0:Y:S01]  /*2ad30*/  LDCU.128 UR24, c[0x3][0x460] ;  /* 0x00c08c00ff1877ac */ /* 0x000e220008000c00 */
[----:B------:R-:W-:Y:S01]  /*2ad40*/  I2F.F64.U32 R14, R46 ;  /* 0x0000002e000e7312 */ /* 0x000fe20000201800 */
[----:B------:R-:W-:Y:S01]  /*2ad50*/  BSSY.RECONVERGENT B2, `(.L_x_764) ;  /* 0x0000041000027945 */ /* 0x000fe20003800200 */
[----:B------:R-:W3:Y:S04]  /*2ad60*/  LDCU.128 UR8, c[0x3][0x3d0] ;  /* 0x00c07a00ff0877ac */ /* 0x000ee80008000c00 */
[----:B------:R-:W3:Y:S01]  /*2ad70*/  LDC.64 R48, c[0x3][0x3c0] ;  /* 0x00c0f000ff307b82 */ /* 0x000ee20000000a00 */
[----:B------:R-:W5:Y:S01]  /*2ad80*/  LDCU.128 UR16, c[0x3][0x400] ;  /* 0x00c08000ff1077ac */ /* 0x000f620008000c00 */
[----:B------:R-:W-:Y:S01]  /*2ad90*/  I2F.F64.U32 R16, R47 ;  /* 0x0000002f00107312 */ /* 0x000fe20000201800 */
[----:B------:R-:W1:Y:S05]  /*2ada0*/  LDCU.128 UR20, c[0x3][0x430] ;  /* 0x00c08600ff1477ac */ /* 0x000e6a0008000c00 */
[----:B------:R-:W2:Y:S01]  /*2adb0*/  LDC.64 R50, c[0x3][0x3e8] ;  /* 0x00c0fa00ff327b82 */ /* 0x000ea20000000a00 */
[----:B------:R-:W4:Y:S01]  /*2adc0*/  LDCU.128 UR28, c[0x3][0x490] ;  /* 0x00c09200ff1c77ac */ /* 0x000f220008000c00 */
[----:B------:R-:W0:Y:S06]  /*2add0*/  I2F.F64.U32 R20, R7 ;  /* 0x0000000700147312 */ /* 0x000e2c0000201800 */
[----:B------:R-:W5:Y:S02]  /*2ade0*/  LDC.64 R52, c[0x3][0x3f0] ;  /* 0x00c0fc00ff347b82 */ /* 0x000f640000000a00 */
[----:B------:R-:W-:Y:S06]  /*2adf0*/  I2F.F64.U32 R44, R6 ;  /* 0x00000006002c7312 */ /* 0x000fec0000201800 */
[----:B------:R-:W1:Y:S01]  /*2ae00*/  LDC.64 R54, c[0x3][0x418] ;  /* 0x00c10600ff367b82 */ /* 0x000e620000000a00 */
[----:B0-----:R-:W-:Y:S01]  /*2ae10*/  DFMA R20, R20, UR24, R60 ;  /* 0x0000001814147c2b */ /* 0x001fe2000800003c */
[----:B------:R0:W3:Y:S06]  /*2ae20*/  I2F.F64.U32 R4, R0 ;  /* 0x0000000000047312 */ /* 0x0000ec0000201800 */
[----:B------:R-:W4:Y:S02]  /*2ae30*/  LDC.64 R56, c[0x3][0x420] ;  /* 0x00c10800ff387b82 */ /* 0x000f240000000a00 */
[----:B------:R-:W2:Y:S01]  /*2ae40*/  I2F.F64.U32 R12, R12 ;  /* 0x0000000c000c7312 */ /* 0x000ea20000201800 */
[----:B0-----:R-:W-:-:S05]  /*2ae50*/  MOV R0, RZ ;  /* 0x000000ff00007202 */ /* 0x001fca0000000f00 */
[----:B------:R-:W0:Y:S01]  /*2ae60*/  LDC.64 R58, c[0x3][0x448] ;  /* 0x00c11200ff3a7b82 */ /* 0x000e220000000a00 */
[----:B---3--:R-:W-:Y:S01]  /*2ae70*/  DFMA R48, R4, UR8, R48 ;  /* 0x0000000804307c2b */ /* 0x008fe20008000030 */
[----:B------:R-:W4:Y:S01]  /*2ae80*/  I2F.F64.U32 R10, R10 ;  /* 0x0000000a000a7312 */ /* 0x000f220000201800 */
[----:B-----5:R-:W-:-:S05]  /*2ae90*/  DFMA R52, R14, UR16, R52 ;  /* 0x000000100e347c2b */ /* 0x020fca0008000034 */
[----:B------:R-:W3:Y:S01]  /*2aea0*/  LDC.64 R62, c[0x3][0x478] ;  /* 0x00c11e00ff3e7b82 */ /* 0x000ee20000000a00 */
[----:B--2---:R-:W-:Y:S01]  /*2aeb0*/  DFMA R50, R12, R50, UR10 ;  /* 0x0000000a0c327e2b */ /* 0x004fe20008000032 */
[----:B------:R-:W0:Y:S01]  /*2aec0*/  I2F.F64.U32 R18, R8 ;  /* 0x0000000800127312 */ /* 0x000e220000201800 */
[----:B-1----:R-:W-:-:S05]  /*2aed0*/  DFMA R54, R16, R54, UR18 ;  /* 0x0000001210367e2b */ /* 0x002fca0008000036 */
[----:B------:R-:W1:Y:S01]  /*2aee0*/  LDC.64 R64, c[0x3][0x480] ;  /* 0x00c12000ff407b82 */ /* 0x000e620000000a00 */
[----:B----4-:R-:W-:Y:S01]  /*2aef0*/  DFMA R56, R10, UR20, R56 ;  /* 0x000000140a387c2b */ /* 0x010fe20008000038 */
[----:B------:R-:W1:Y:S06]  /*2af00*/  I2F.F64.U32 R6, R3 ;  /* 0x0000000300067312 */ /* 0x000e6c0000201800 */
[----:B------:R-:W2:Y:S01]  /*2af10*/  LDC.64 R66, c[0x3][0x4a8] ;  /* 0x00c12a00ff427b82 */ /* 0x000ea20000000a00 */
[----:B0-----:R-:W-:Y:S01]  /*2af20*/  DFMA R58, R18, R58, UR22 ;  /* 0x00000016123a7e2b */ /* 0x001fe2000800003a */
[----:B------:R-:W2:Y:S01]  /*2af30*/  I2F.F64.U32 R46, R2 ;  /* 0x00000002002e7312 */ /* 0x000ea20000201800 */
[----:B---3--:R-:W-:-:S02]  /*2af40*/  DFMA R44, R44, R62, UR26 ;  /* 0x0000001a2c2c7e2b */ /* 0x008fc4000800003e */
[----:B-1----:R-:W-:Y:S02]  /*2af50*/  DFMA R60, R6, UR28, R64 ;  /* 0x0000001c063c7c2b */ /* 0x002fe40008000040 */
[----:B--2---:R-:W-:-:S11]  /*2af60*/  DFMA R46, R46, R66, UR30 ;  /* 0x0000001e2e2e7e2b */ /* 0x004fd60008000042 */
.L_x_765:
[C---:B------:R-:W-:Y:S01]  /*2af70*/  IMAD R2, R0.reuse, 0xc, RZ ;  /* 0x0000000c00027824 */ /* 0x040fe200078e02ff */
[----:B------:R-:W0:Y:S01]  /*2af80*/  LDCU.64 UR6, c[0x0][0x3a8] ;  /* 0x00007500ff0677ac */ /* 0x000e220008000a00 */
[----:B------:R-:W-:Y:S02]  /*2af90*/  ISETP.GE.U32.AND P0, PT, R0, 0x9, PT ;  /* 0x000000090000780c */ /* 0x000fe40003f06070 */
[----:B------:R-:W-:Y:S01]  /*2afa0*/  IMAD.SHL.U32 R8, R2, 0x8, RZ ;  /* 0x0000000802087824 */ /* 0x000fe200078e00ff */
[----:B------:R-:W-:-:S03]  /*2afb0*/  IADD3 R0, PT, PT, R0, 0x1, RZ ;  /* 0x0000000100007810 */ /* 0x000fc60007ffe0ff */
[----:B------:R-:W1:Y:S08]  /*2afc0*/  LDC.64 R4, c[0x3][R8+0x8] ;  /* 0x00c0020008047b82 */ /* 0x000e700000000a00 */
[----:B------:R-:W2:Y:S08]  /*2afd0*/  LDC.64 R2, c[0x3][R8] ;  /* 0x00c0000008027b82 */ /* 0x000eb00000000a00 */
[----:B------:R-:W3:Y:S08]  /*2afe0*/  LDC.64 R6, c[0x3][R8+0x10] ;  /* 0x00c0040008067b82 */ /* 0x000ef00000000a00 */
[----:B------:R-:W4:Y:S08]  /*2aff0*/  LDC.64 R10, c[0x3][R8+0x18] ;  /* 0x00c00600080a7b82 */ /* 0x000f300000000a00 */
[----:B------:R-:W5:Y:S08]  /*2b000*/  LDC.64 R12, c[0x3][R8+0x20] ;  /* 0x00c00800080c7b82 */ /* 0x000f700000000a00 */
[----:B------:R-:W0:Y:S01]  /*2b010*/  LDC.64 R14, c[0x3][R8+0x28] ;  /* 0x00c00a00080e7b82 */ /* 0x000e220000000a00 */
[----:B-1----:R-:W-:-:S07]  /*2b020*/  DMUL R4, R50, R4 ;  /* 0x0000000432047228 */ /* 0x002fce0000000000 */
        /* <DEDUP_REMOVED lines=9> */
[----:B0-----:R-:W-:-:S07]  /*2b0c0*/  DFMA R2, R58, R14, R2 ;  /* 0x0000000e3a02722b */ /* 0x001fce0000000002 */
[----:B------:R-:W0:Y:S01]  /*2b0d0*/  LDC.64 R12, c[0x3][R8+0x50] ;  /* 0x00c01400080c7b82 */ /* 0x000e220000000a00 */
[----:B-1----:R-:W-:Y:S02]  /*2b0e0*/  DFMA R2, R20, R16, R2 ;  /* 0x000000101402722b */ /* 0x002fe40000000002 */
[----:B--2---:R-:W-:-:S06]  /*2b0f0*/  DMUL R18, R18, UR6 ;  /* 0x0000000612127c28 */ /* 0x004fcc0008000000 */
[----:B---3--:R-:W-:-:S08]  /*2b100*/  DFMA R2, R44, R4, R2 ;  /* 0x000000042c02722b */ /* 0x008fd00000000002 */
[----:B----4-:R-:W-:-:S08]  /*2b110*/  DFMA R2, R60, R6, R2 ;  /* 0x000000063c02722b */ /* 0x010fd00000000002 */
[----:B-----5:R-:W-:-:S08]  /*2b120*/  DFMA R2, R46, R10, R2 ;  /* 0x0000000a2e02722b */ /* 0x020fd00000000002 */
[----:B0-----:R-:W-:-:S08]  /*2b130*/  DADD R2, R2, -R12 ;  /* 0x0000000002027229 */ /* 0x001fd0000000080c */
[----:B------:R-:W-:-:S14]  /*2b140*/  DSETP.LEU.AND P1, PT, |R2|, R18, PT ;  /* 0x000000120200722a */ /* 0x000fdc0003f2b200 */
[----:B------:R-:W-:Y:S05]  /*2b150*/  @!P0 BRA P1, `(.L_x_765) ;  /* 0xfffffffc00848947 */ /* 0x000fea000083ffff */
[----:B------:R-:W-:Y:S05]  /*2b160*/  BSYNC.RECONVERGENT B2 ;  /* 0x0000000000027941 */ /* 0x000fea0003800200 */
.L_x_764:
[----:B------:R-:W-:-:S06]  /*2b170*/  DSETP.GT.AND P0, PT, |R2|, R18, PT ;  /* 0x000000120200722a */ /* 0x000fcc0003f04200 */
[----:B------:R-:W-:-:S08]  /*2b180*/  SEL R8, RZ, 0x1, P0 ;  /* 0x00000001ff087807 */ /* 0x000fd00000000000 */
.L_x_736:
[----:B------:R-:W-:Y:S05]  /*2b190*/  BSYNC.RECONVERGENT B1 ;  /* 0x0000000000017941 */ /* 0x000fea0003800200 */
.L_x_735:
[----:B---3--:R-:W3:Y:S01]  /*2b1a0*/  S2R R3, SR_TID.X ;  /* 0x0000000000037919 */ /* 0x008ee20000002100 */
[----:B------:R-:W5:Y:S01]  /*2b1b0*/  LDCU UR5, c[0x0][0x3dc] ;  /* 0x00007b80ff0577ac */ /* 0x000f620008000800 */
[----:B------:R-:W-:Y:S01]  /*2b1c0*/  IMAD.MOV.U32 R0, RZ, RZ, 0x1 ;  /* 0x00000001ff007424 */ /* 0x000fe200078e00ff */
[----:B------:R-:W-:Y:S01]  /*2b1d0*/  BSSY.RECONVERGENT B1, `(.L_x_766) ;  /* 0x00001a7000017945 */ /* 0x000fe20003800200 */
[----:B------:R-:W-:Y:S02]  /*2b1e0*/  MOV R7, 0x1 ;  /* 0x0000000100077802 */ /* 0x000fe40000000f00 */
[----:B---3--:R-:W-:-:S05]  /*2b1f0*/  IMAD R0, R3, 0xb, R0 ;  /* 0x0000000b03007824 */ /* 0x008fca00078e0200 */
[----:B-----5:R-:W-:-:S13]  /*2b200*/  ISETP.GE.AND P0, PT, R0, UR5, PT ;  /* 0x0000000500007c0c */ /* 0x020fda000bf06270 */
[----:B------:R-:W-:Y:S05]  /*2b210*/  @P0 BRA `(.L_x_767) ;  /* 0x0000001800880947 */ /* 0x000fea0003800000 */
[----:B-1----:R-:W-:Y:S01]  /*2b220*/  ISETP.NE.U32.AND P0, PT, R41, RZ, PT ;  /* 0x000000ff2900720c */ /* 0x002fe20003f05070 */
[----:B------:R-:W-:-:S12]  /*2b230*/  BSSY.RECONVERGENT B2, `(.L_x_768) ;  /* 0x0000024000027945 */ /* 0x000fd80003800200 */
[----:B------:R-:W-:Y:S05]  /*2b240*/  @P0 BRA `(.L_x_769) ;  /* 0x00000000005c0947 */ /* 0x000fea0003800000 */
[----:B------:R-:W1:Y:S01]  /*2b250*/  LDCU UR5, c[0x0][0x3d4] ;  /* 0x00007a80ff0577ac */ /* 0x000e620008000800 */
[----:B------:R-:W-:Y:S01]  /*2b260*/  IMAD.MOV.U32 R2, RZ, RZ, RZ ;  /* 0x000000ffff027224 */ /* 0x000fe200078e00ff */
[----:B-1----:R-:W1:Y:S01]  /*2b270*/  I2F.U32.RP R4, UR5 ;  /* 0x0000000500047d06 */ /* 0x002e620008209000 */
[----:B------:R-:W-:-:S07]  /*2b280*/  ISETP.NE.U32.AND P2, PT, RZ, UR5, PT ;  /* 0x00000005ff007c0c */ /* 0x000fce000bf45070 */
[----:B-1----:R-:W1:Y:S02]  /*2b290*/  MUFU.RCP R4, R4 ;  /* 0x0000000400047308 */ /* 0x002e640000001000 */
[----:B-1----:R-:W-:-:S06]  /*2b2a0*/  VIADD R5, R4, 0xffffffe ;  /* 0x0ffffffe04057836 */ /* 0x002fcc0000000000 */
[----:B------:R-:W1:Y:S02]  /*2b2b0*/  F2I.FTZ.U32.TRUNC.NTZ R3, R5 ;  /* 0x0000000500037305 */ /* 0x000e64000021f000 */
        /* <DEDUP_REMOVED lines=14> */
[----:B------:R-:W-:Y:S01]  /*2b3a0*/  IMAD.MOV.U32 R3, RZ, RZ, RZ ;  /* 0x000000ffff037224 */ /* 0x000fe200078e00ff */
[----:B------:R-:W-:Y:S06]  /*2b3b0*/  BRA `(.L_x_770) ;  /* 0x00000000002c7947 */ /* 0x000fec0003800000 */
.L_x_769:
[----:B------:R-:W1:Y:S01]  /*2b3c0*/  LDCU UR5, c[0x0][0x3d4] ;  /* 0x00007a80ff0577ac */ /* 0x000e620008000800 */
[----:B------:R-:W-:Y:S01]  /*2b3d0*/  MOV R14, R40 ;  /* 0x00000028000e7202 */ /* 0x000fe20000000f00 */
[----:B------:R-:W-:Y:S01]  /*2b3e0*/  IMAD.MOV.U32 R17, RZ, RZ, R41 ;  /* 0x000000ffff117224 */ /* 0x000fe200078e0029 */
[----:B------:R-:W-:Y:S02]  /*2b3f0*/  MOV R0, 0x2b420 ;  /* 0x0002b42000007802 */ /* 0x000fe40000000f00 */
[----:B-1----:R-:W-:-:S07]  /*2b400*/  MOV R12, UR5 ;  /* 0x00000005000c7c02 */ /* 0x002fce0008000f00 */
[----:B0-2-4-:R-:W-:Y:S05]  /*2b410*/  CALL.REL.NOINC `($__internal_0_$__cuda_sm20_div_u64) ;  /* 0x0000028400147944 */ /* 0x015fea0003c00000 */
[----:B------:R-:W0:Y:S01]  /*2b420*/  LDCU UR5, c[0x0][0x3d4] ;  /* 0x00007a80ff0577ac */ /* 0x000e220008000800 */
[----:B------:R-:W-:Y:S01]  /*2b430*/  IMAD.MOV R3, RZ, RZ, -R12 ;  /* 0x000000ffff037224 */ /* 0x000fe200078e0a0c */
[----:B------:R-:W-:-:S03]  /*2b440*/  MOV R2, R12 ;  /* 0x0000000c00027202 */ /* 0x000fc60000000f00 */
[----:B0-----:R-:W-:Y:S02]  /*2b450*/  IMAD R4, R3, UR5, R40 ;  /* 0x0000000503047c24 */ /* 0x001fe4000f8e0228 */
[----:B------:R-:W-:-:S07]  /*2b460*/  IMAD.MOV.U32 R3, RZ, RZ, R11 ;  /* 0x000000ffff037224 */ /* 0x000fce00078e000b */
.L_x_770:
[----:B------:R-:W-:Y:S05]  /*2b470*/  BSYNC.RECONVERGENT B2 ;  /* 0x0000000000027941 */ /* 0x000fea0003800200 */
.L_x_768:
[----:B------:R-:W-:Y:S01]  /*2b480*/  ISETP.NE.U32.AND P0, PT, R3, RZ, PT ;  /* 0x000000ff0300720c */ /* 0x000fe20003f05070 */
[----:B------:R-:W-:-:S12]  /*2b490*/  BSSY.RECONVERGENT B2, `(.L_x_771) ;  /* 0x0000025000027945 */ /* 0x000fd80003800200 */
[----:B------:R-:W-:Y:S05]  /*2b4a0*/  @P0 BRA `(.L_x_772) ;  /* 0x0000000000600947 */ /* 0x000fea0003800000 */
[----:B------:R-:W1:Y:S02]  /*2b4b0*/  LDCU UR5, c[0x0][0x3d0] ;  /* 0x00007a00ff0577ac */ /* 0x000e640008000800 */
[----:B-1----:R-:W1:Y:S01]  /*2b4c0*/  I2F.U32.RP R5, UR5 ;  /* 0x0000000500057d06 */ /* 0x002e620008209000 */
[----:B------:R-:W-:-:S07]  /*2b4d0*/  ISETP.NE.U32.AND P2, PT, RZ, UR5, PT ;  /* 0x00000005ff007c0c */ /* 0x000fce000bf45070 */
[----:B-1----:R-:W1:Y:S02]  /*2b4e0*/  MUFU.RCP R5, R5 ;  /* 0x0000000500057308 */ /* 0x002e640000001000 */
[----:B-1----:R-:W-:-:S06]  /*2b4f0*/  IADD3 R6, PT, PT, R5, 0xffffffe, RZ ;  /* 0x0ffffffe05067810 */ /* 0x002fcc0007ffe0ff */
[----:B------:R1:W3:Y:S02]  /*2b500*/  F2I.FTZ.U32.TRUNC.NTZ R7, R6 ;  /* 0x0000000600077305 */ /* 0x0002e4000021f000 */
[----:B-1----:R-:W-:Y:S02]  /*2b510*/  HFMA2 R6, -RZ, RZ, 0, 0 ;  /* 0x00000000ff067431 */ /* 0x002fe400000001ff */
        /* <DEDUP_REMOVED lines=11> */
[----:B------:R-:W-:Y:S02]  /*2b5d0*/  @P1 IADD3 R0, PT, PT, R0, 0x1, RZ ;  /* 0x0000000100001810 */ /* 0x000fe40007ffe0ff */
[----:B------:R-:W-:-:S05]  /*2b5e0*/  @!P2 LOP3.LUT R0, RZ, UR5, RZ, 0x33, !PT ;  /* 0x00000005ff00ac12 */ /* 0x000fca000f8e33ff */
[----:B------:R-:W-:-:S04]  /*2b5f0*/  IMAD.MOV R5, RZ, RZ, -R0 ;  /* 0x000000ffff057224 */ /* 0x000fc800078e0a00 */
[----:B------:R-:W-:Y:S01]  /*2b600*/  IMAD R5, R5, UR5, R2 ;  /* 0x0000000505057c24 */ /* 0x000fe2000f8e0202 */
[----:B------:R-:W-:Y:S01]  /*2b610*/  MOV R2, R0 ;  /* 0x0000000000027202 */ /* 0x000fe20000000f00 */
[----:B------:R-:W-:Y:S06]  /*2b620*/  BRA `(.L_x_773) ;  /* 0x00000000002c7947 */ /* 0x000fec0003800000 */
.L_x_772:
[----:B------:R-:W1:Y:S01]  /*2b630*/  LDCU UR5, c[0x0][0x3d0] ;  /* 0x00007a00ff0577ac */ /* 0x000e620008000800 */
[----:B------:R-:W-:Y:S01]  /*2b640*/  MOV R14, R2 ;  /* 0x00000002000e7202 */ /* 0x000fe20000000f00 */
[----:B------:R-:W-:Y:S01]  /*2b650*/  IMAD.MOV.U32 R17, RZ, RZ, R3 ;  /* 0x000000ffff117224 */ /* 0x000fe200078e0003 */
[----:B------:R-:W-:Y:S02]  /*2b660*/  MOV R0, 0x2b690 ;  /* 0x0002b69000007802 */ /* 0x000fe40000000f00 */
[----:B-1----:R-:W-:-:S07]  /*2b670*/  MOV R12, UR5 ;  /* 0x00000005000c7c02 */ /* 0x002fce0008000f00 */
[----:B0-2-4-:R-:W-:Y:S05]  /*2b680*/  CALL.REL.NOINC `($__internal_0_$__cuda_sm20_div_u64) ;  /* 0x0000028000787944 */ /* 0x015fea0003c00000 */
[----:B------:R-:W0:Y:S01]  /*2b690*/  LDCU UR5, c[0x0][0x3d0] ;  /* 0x00007a00ff0577ac */ /* 0x000e220008000800 */
[----:B------:R-:W-:Y:S02]  /*2b6a0*/  IMAD.MOV R5, RZ, RZ, -R12 ;  /* 0x000000ffff057224 */ /* 0x000fe400078e0a0c */
[----:B------:R-:W-:Y:S02]  /*2b6b0*/  IMAD.MOV.U32 R3, RZ, RZ, R11 ;  /* 0x000000ffff037224 */ /* 0x000fe400078e000b */
[----:B0-----:R-:W-:Y:S01]  /*2b6c0*/  IMAD R5, R5, UR5, R2 ;  /* 0x0000000505057c24 */ /* 0x001fe2000f8e0202 */
[----:B------:R-:W-:-:S07]  /*2b6d0*/  MOV R2, R12 ;  /* 0x0000000c00027202 */ /* 0x000fce0000000f00 */
.L_x_773:
[----:B------:R-:W-:Y:S05]  /*2b6e0*/  BSYNC.RECONVERGENT B2 ;  /* 0x0000000000027941 */ /* 0x000fea0003800200 */
.L_x_771:
        /* <DEDUP_REMOVED lines=25> */
[----:B------:R-:W-:Y:S01]  /*2b880*/  IMAD.MOV.U32 R3, RZ, RZ, RZ ;  /* 0x000000ffff037224 */ /* 0x000fe200078e00ff */
[----:B------:R-:W-:Y:S06]  /*2b890*/  BRA `(.L_x_776) ;  /* 0x00000000002c7947 */ /* 0x000fec0003800000 */
.L_x_775:
[----:B------:R-:W1:Y:S01]  /*2b8a0*/  LDCU UR5, c[0x0][0x3cc] ;  /* 0x00007980ff0577ac */ /* 0x000e620008000800 */
[----:B------:R-:W-:Y:S01]  /*2b8b0*/  MOV R14, R2 ;  /* 0x00000002000e7202 */ /* 0x000fe20000000f00 */
[----:B------:R-:W-:Y:S01]  /*2b8c0*/  IMAD.MOV.U32 R17, RZ, RZ, R3 ;  /* 0x000000ffff117224 */ /* 0x000fe200078e0003 */
[----:B------:R-:W-:Y:S02]  /*2b8d0*/  MOV R0, 0x2b900 ;  /* 0x0002b90000007802 */ /* 0x000fe40000000f00 */
[----:B-1----:R-:W-:-:S07]  /*2b8e0*/  MOV R12, UR5 ;  /* 0x00000005000c7c02 */ /* 0x002fce0008000f00 */
[----:B0-2-4-:R-:W-:Y:S05]  /*2b8f0*/  CALL.REL.NOINC `($__internal_0_$__cuda_sm20_div_u64) ;  /* 0x0000027c00dc7944 */ /* 0x015fea0003c00000 */
[----:B------:R-:W0:Y:S01]  /*2b900*/  LDCU UR5, c[0x0][0x3cc] ;  /* 0x00007980ff0577ac */ /* 0x000e220008000800 */
[----:B------:R-:W-:-:S04]  /*2b910*/  IMAD.MOV R3, RZ, RZ, -R12 ;  /* 0x000000ffff037224 */ /* 0x000fc800078e0a0c */
[----:B0-----:R-:W-:Y:S01]  /*2b920*/  IMAD R6, R3, UR5, R2 ;  /* 0x0000000503067c24 */ /* 0x001fe2000f8e0202 */
[----:B------:R-:W-:Y:S01]  /*2b930*/  MOV R2, R12 ;  /* 0x0000000c00027202 */ /* 0x000fe20000000f00 */
[----:B------:R-:W-:-:S07]  /*2b940*/  IMAD.MOV.U32 R3, RZ, RZ, R11 ;  /* 0x000000ffff037224 */ /* 0x000fce00078e000b */
.L_x_776:
[----:B------:R-:W-:Y:S05]  /*2b950*/  BSYNC.RECONVERGENT B2 ;  /* 0x0000000000027941 */ /* 0x000fea0003800200 */
.L_x_774:
        /* <DEDUP_REMOVED lines=27> */
.L_x_778:
        /* <DEDUP_REMOVED lines=11> */
.L_x_779:
[----:B------:R-:W-:Y:S05]  /*2bbc0*/  BSYNC.RECONVERGENT B2 ;  /* 0x0000000000027941 */ /* 0x000fea0003800200 */
.L_x_777:
        /* <DEDUP_REMOVED lines=27> */
.L_x_781:
        /* <DEDUP_REMOVED lines=11> */
.L_x_782:
[----:B------:R-:W-:Y:S05]  /*2be30*/  BSYNC.RECONVERGENT B2 ;  /* 0x0000000000027941 */ /* 0x000fea0003800200 */
.L_x_780:
        /* <DEDUP_REMOVED lines=27> */
.L_x_784:
        /* <DEDUP_REMOVED lines=11> */
.L_x_785:
[----:B------:R-:W-:Y:S05]  /*2c0a0*/  BSYNC.RECONVERGENT B2 ;  /* 0x0000000000027941 */ /* 0x000fea0003800200 */
.L_x_783:
        /* <DEDUP_REMOVED lines=27> */
.L_x_787:
        /* <DEDUP_REMOVED lines=11> */
.L_x_788:
[----:B------:R-:W-:Y:S05]  /*2c310*/  BSYNC.RECONVERGENT B2 ;  /* 0x0000000000027941 */ /* 0x000fea0003800200 */
.L_x_786:
        /* <DEDUP_REMOVED lines=27> */
.L_x_790:
        /* <DEDUP_REMOVED lines=11> */
.L_x_791:
[----:B------:R-:W-:Y:S05]  /*2c580*/  BSYNC.RECONVERGENT B2 ;  /* 0x0000000000027941 */ /* 0x000fea0003800200 */
.L_x_789:
        /* <DEDUP_REMOVED lines=25> */
.L_x_793:
        /* <DEDUP_REMOVED lines=9> */
[----:B0-----:R-:W-:-:S07]  /*2c7b0*/  IMAD R12, R3, UR5, R2 ;  /* 0x00000005030c7c24 */ /* 0x001fce000f8e0202 */
.L_x_794:
[----:B------:R-:W-:Y:S05]  /*2c7c0*/  BSYNC.RECONVERGENT B2 ;  /* 0x0000000000027941 */ /* 0x000fea0003800200 */
.L_x_792:
[----:B------:R-:W1:Y:S01]  /*2c7d0*/  LDC.64 R56, c[0x3][0x420] ;  /* 0x00c10800ff387b82 */ /* 0x000e620000000a00 */
[----:B------:R-:W1:Y:S01]  /*2c7e0*/  LDCU.128 UR20, c[0x3][0x430] ;  /* 0x00c08600ff1477ac */ /* 0x000e620008000c00 */
[----:B------:R-:W1:Y:S01]  /*2c7f0*/  I2F.F64.U32 R44, R44 ;  /* 0x0000002c002c7312 */ /* 0x000e620000201800 */
[----:B------:R-:W-:Y:S01]  /*2c800*/  BSSY.RECONVERGENT B2, `(.L_x_795) ;  /* 0x0000041000027945 */ /* 0x000fe20003800200 */
[----:B------:R-:W3:Y:S04]  /*2c810*/  LDCU.128 UR24, c[0x3][0x460] ;  /* 0x00c08c00ff1877ac */ /* 0x000ee80008000c00 */
[----:B------:R-:W5:Y:S01]  /*2c820*/  LDC.64 R58, c[0x3][0x448] ;  /* 0x00c11200ff3a7b82 */ /* 0x000f620000000a00 */
[----:B------:R-:W0:Y:S01]  /*2c830*/  LDCU.128 UR8, c[0x3][0x3d0] ;  /* 0x00c07a00ff0877ac */ /* 0x000e220008000c00 */
[----:B------:R-:W5:Y:S01]  /*2c840*/  I2F.F64.U32 R10, R10 ;  /* 0x0000000a000a7312 */ /* 0x000f620000201800 */
[----:B------:R-:W2:Y:S05]  /*2c850*/  LDCU.128 UR16, c[0x3][0x400] ;  /* 0x00c08000ff1077ac */ /* 0x000eaa0008000c00 */
[----:B------:R-:W3:Y:S01]  /*2c860*/  LDC.64 R60, c[0x3][0x450] ;  /* 0x00c11400ff3c7b82 */ /* 0x000ee20000000a00 */
[----:B------:R-:W4:Y:S01]  /*2c870*/  LDCU.128 UR28, c[0x3][0x490] ;  /* 0x00c09200ff1c77ac */ /* 0x000f220008000c00 */
[----:B------:R-:W-:Y:S06]  /*2c880*/  I2F.F64.U32 R14, R46 ;  /* 0x0000002e000e7312 */ /* 0x000fec0000201800 */
[----:B------:R-:W0:Y:S01]  /*2c890*/  LDC.64 R48, c[0x3][0x3c0] ;  /* 0x00c0f000ff307b82 */ /* 0x000e220000000a00 */
[----:B-1----:R-:W-:Y:S01]  /*2c8a0*/  DFMA R44, R44, UR20, R56 ;  /* 0x000000142c2c7c2b */ /* 0x002fe20008000038 */
[----:B------:R-:W-:Y:S06]  /*2c8b0*/  I2F.F64.U32 R16, R47 ;  /* 0x0000002f00107312 */ /* 0x000fec0000201800 */
[----:B------:R-:W1:Y:S01]  /*2c8c0*/  LDC.64 R50, c[0x3][0x3e8] ;  /* 0x00c0fa00ff327b82 */ /* 0x000e620000000a00 */
[----:B-----5:R-:W-:Y:S01]  /*2c8d0*/  DFMA R56, R10, R58, UR22 ;  /* 0x000000160a387e2b */ /* 0x020fe2000800003a */
[----:B------:R-:W3:Y:S06]  /*2c8e0*/  I2F.F64.U32 R18, R7 ;  /* 0x0000000700127312 */ /* 0x000eec0000201800 */
[----:B------:R-:W2:Y:S02]  /*2c8f0*/  LDC.64 R52, c[0x3][0x3f0] ;  /* 0x00c0fc00ff347b82 */ /* 0x000ea40000000a00 */
[----:B------:R-:W-:Y:S06]  /*2c900*/  I2F.F64.U32 R20, R6 ;  /* 0x0000000600147312 */ /* 0x000fec0000201800 */
[----:B------:R-:W5:Y:S01]  /*2c910*/  LDC.64 R54, c[0x3][0x418] ;  /* 0x00c10600ff367b82 */ /* 0x000f620000000a00 */
[----:B---3--:R-:W-:Y:S01]  /*2c920*/  DFMA R58, R18, UR24, R60 ;  /* 0x00000018123a7c2b */ /* 0x008fe2000800003c */
[----:B------:R3:W0:Y:S06]  /*2c930*/  I2F.F64.U32 R2, R0 ;  /* 0x0000000000027312 */ /* 0x00062c0000201800 */
[----:B------:R-:W4:Y:S02]  /*2c940*/  LDC.64 R62, c[0x3][0x478] ;  /* 0x00c11e00ff3e7b82 */ /* 0x000f240000000a00 */
[----:B------:R-:W1:Y:S01]  /*2c950*/  I2F.F64.U32 R12, R12 ;  /* 0x0000000c000c7312 */ /* 0x000e620000201800 */
[----:B---3--:R-:W-:-:S05]  /*2c960*/  IMAD.MOV.U32 R0, RZ, RZ, RZ ;  /* 0x000000ffff007224 */ /* 0x008fca00078e00ff */
[----:B------:R-:W3:Y:S01]  /*2c970*/  LDC.64 R64, c[0x3][0x480] ;  /* 0x00c12000ff407b82 */ /* 0x000ee20000000a00 */
[----:B0-----:R-:W-:Y:S01]  /*2c980*/  DFMA R48, R2, UR8, R48 ;  /* 0x0000000802307c2b */ /* 0x001fe20008000030 */
[----:B------:R-:W3:Y:S01]  /*2c990*/  I2F.F64.U32 R6, R5 ;  /* 0x0000000500067312 */ /* 0x000ee20000201800 */
[----:B--2---:R-:W-:-:S05]  /*2c9a0*/  DFMA R52, R14, UR16, R52 ;  /* 0x000000100e347c2b */ /* 0x004fca0008000034 */
[----:B------:R-:W0:Y:S01]  /*2c9b0*/  LDC.64 R66, c[0x3][0x4a8] ;  /* 0x00c12a00ff427b82 */ /* 0x000e220000000a00 */
[----:B-1----:R-:W-:Y:S01]  /*2c9c0*/  DFMA R50, R12, R50, UR10 ;  /* 0x0000000a0c327e2b */ /* 0x002fe20008000032 */
[----:B------:R-:W0:Y:S01]  /*2c9d0*/  I2F.F64.U32 R46, R4 ;  /* 0x00000004002e7312 */ /* 0x000e220000201800 */
[----:B-----5:R-:W-:Y:S02]  /*2c9e0*/  DFMA R54, R16, R54, UR18 ;  /* 0x0000001210367e2b */ /* 0x020fe40008000036 */
[----:B----4-:R-:W-:Y:S02]  /*2c9f0*/  DFMA R20, R20, R62, UR26 ;  /* 0x0000001a14147e2b */ /* 0x010fe4000800003e */
[----:B---3--:R-:W-:Y:S02]  /*2ca00*/  DFMA R60, R6, UR28, R64 ;  /* 0x0000001c063c7c2b */ /* 0x008fe40008000040 */
[----:B0-----:R-:W-:-:S11]  /*2ca10*/  DFMA R46, R46, R66, UR30 ;  /* 0x0000001e2e2e7e2b */ /* 0x001fd60008000042 */
.L_x_796:
[C---:B------:R-:W-:Y:S01]  /*2ca20*/  IMAD R2, R0.reuse, 0xc, RZ ;  /* 0x0000000c00027824 */ /* 0x040fe200078e02ff */
[----:B------:R-:W0:Y:S01]  /*2ca30*/  LDCU.64 UR6, c[0x0][0x3a8] ;  /* 0x00007500ff0677ac */ /* 0x000e220008000a00 */
[C---:B------:R-:W-:Y:S01]  /*2ca40*/  ISETP.GE.U32.AND P0, PT, R0.reuse, 0x9, PT ;  /* 0x000000090000780c */ /* 0x040fe20003f06070 */
[----:B------:R-:W-:Y:S02]  /*2ca50*/  VIADD R0, R0, 0x1 ;  /* 0x0000000100007836 */ /* 0x000fe40000000000 */
[----:B------:R-:W-:-:S04]  /*2ca60*/  SHF.L.U32 R62, R2, 0x3, RZ ;  /* 0x00000003023e7819 */ /* 0x000fc800000006ff */
        /* <DEDUP_REMOVED lines=27> */
.L_x_795:
[----:B------:R-:W-:-:S06]  /*2cc20*/  DSETP.GT.AND P0, PT, |R2|, R18, PT ;  /* 0x000000120200722a */ /* 0x000fcc0003f04200 */
[----:B------:R-:W-:-:S08]  /*2cc30*/  SEL R7, RZ, 0x1, P0 ;  /* 0x00000001ff077807 */ /* 0x000fd00000000000 */
.L_x_767:
[----:B------:R-:W-:Y:S05]  /*2cc40*/  BSYNC.RECONVERGENT B1 ;  /* 0x0000000000017941 */ /* 0x000fea0003800200 */
.L_x_766:
[----:B------:R-:W3:Y:S01]  /*2cc50*/  S2R R3, SR_TID.X ;  /* 0x0000000000037919 */ /* 0x000ee20000002100 */
[----:B------:R-:W5:Y:S01]  /*2cc60*/  LDCU UR5, c[0x0][0x3dc] ;  /* 0x00007b80ff0577ac */ /* 0x000f620008000800 */
[----:B------:R-:W-:Y:S01]  /*2cc70*/  MOV R0, 0xb ;  /* 0x0000000b00007802 */ /* 0x000fe20000000f00 */
[----:B------:R-:W-:Y:S01]  /*2cc80*/  BSSY.RECONVERGENT B1, `(.L_x_797) ;  /* 0x00001a7000017945 */ /* 0x000fe20003800200 */
[----:B------:R-:W-:-:S03]  /*2cc90*/  IMAD.MOV.U32 R6, RZ, RZ, 0x1 ;  /* 0x00000001ff067424 */ /* 0x000fc600078e00ff */
[----:B---3--:R-:W-:-:S05]  /*2cca0*/  IMAD R0, R3, R0, 0x2 ;  /* 0x0000000203007424 */ /* 0x008fca00078e0200 */
[----:B-----5:R-:W-:-:S13]  /*2ccb0*/  ISETP.GE.AND P0, PT, R0, UR5, PT ;  /* 0x0000000500007c0c */ /* 0x020fda000bf06270 */
[----:B------:R-:W-:Y:S05]  /*2ccc0*/  @P0 BRA `(.L_x_798) ;  /* 0x0000001800880947 */ /* 0x000fea0003800000 */
[----:B--2---:R-:W-:Y:S01]  /*2ccd0*/  ISETP.NE.U32.AND P0, PT, R39, RZ, PT ;  /* 0x000000ff2700720c */ /* 0x004fe20003f05070 */
[----:B------:R-:W-:-:S12]  /*2cce0*/  BSSY.RECONVERGENT B2, `(.L_x_799) ;  /* 0x0000024000027945 */ /* 0x000fd80003800200 */
[----:B------:R-:W-:Y:S05]  /*2ccf0*/  @P0 BRA `(.L_x_800) ;  /* 0x00000000005c0947 */ /* 0x000fea0003800000 */
[----:B------:R-:W2:Y:S01]  /*2cd00*/  LDCU UR5, c[0x0][0x3d4] ;  /* 0x00007a80ff0577ac */ /* 0x000ea20008000800 */
[----:B------:R-:W-:Y:S01]  /*2cd10*/  HFMA2 R2, -RZ, RZ, 0, 0 ;  /* 0x00000000ff027431 */ /* 0x000fe200000001ff */
[----:B--2---:R-:W2:Y:S01]  /*2cd20*/  I2F.U32.RP R4, UR5 ;  /* 0x0000000500047d06 */ /* 0x004ea20008209000 */
[----:B------:R-:W-:-:S07]  /*2cd30*/  ISETP.NE.U32.AND P2, PT, RZ, UR5, PT ;  /* 0x00000005ff007c0c */ /* 0x000fce000bf45070 */
[----:B--2---:R-:W2:Y:S02]  /*2cd40*/  MUFU.RCP R4, R4 ;  /* 0x0000000400047308 */ /* 0x004ea40000001000 */
[----:B--2---:R-:W-:-:S06]  /*2cd50*/  IADD3 R5, PT, PT, R4, 0xffffffe, RZ ;  /* 0x0ffffffe04057810 */ /* 0x004fcc0007ffe0ff */
[----:B------:R-:W2:Y:S02]  /*2cd60*/  F2I.FTZ.U32.TRUNC.NTZ R3, R5 ;  /* 0x0000000500037305 */ /* 0x000ea4000021f000 */
[----:B--2---:R-:W-:-:S04]  /*2cd70*/  IMAD.MOV R11, RZ, RZ, -R3 ;  /* 0x000000ffff0b7224 */ /* 0x004fc800078e0a03 */
        /* <DEDUP_REMOVED lines=13> */
[----:B------:R-:W-:Y:S01]  /*2ce50*/  MOV R3, RZ ;  /* 0x000000ff00037202 */ /* 0x000fe20000000f00 */
[----:B------:R-:W-:Y:S06]  /*2ce60*/  BRA `(.L_x_801) ;  /* 0x00000000002c7947 */ /* 0x000fec0003800000 */
.L_x_800:
[----:B------:R-:W2:Y:S01]  /*2ce70*/  LDCU UR5, c[0x0][0x3d4] ;  /* 0x00007a80ff0577ac */ /* 0x000ea20008000800 */
[----:B------:R-:W-:Y:S01]  /*2ce80*/  IMAD.MOV.U32 R14, RZ, RZ, R38 ;  /* 0x000000ffff0e7224 */ /* 0x000fe200078e0026 */
[----:B------:R-:W-:Y:S02]  /*2ce90*/  MOV R17, R39 ;  /* 0x0000002700117202 */ /* 0x000fe40000000f00 */
[----:B------:R-:W-:Y:S01]  /*2cea0*/  MOV R0, 0x2ced0 ;  /* 0x0002ced000007802 */ /* 0x000fe20000000f00 */
[----:B--2---:R-:W-:-:S07]  /*2ceb0*/  IMAD.U32 R12, RZ, RZ, UR5 ;  /* 0x00000005ff0c7e24 */ /* 0x004fce000f8e00ff */
[----:B01--4-:R-:W-:Y:S05]  /*2cec0*/  CALL.REL.NOINC `($__internal_0_$__cuda_sm20_div_u64) ;  /* 0x0000026800687944 */ /* 0x013fea0003c00000 */
[----:B------:R-:W0:Y:S01]  /*2ced0*/  LDCU UR5, c[0x0][0x3d4] ;  /* 0x00007a80ff0577ac */ /* 0x000e220008000800 */
[----:B------:R-:W-:Y:S01]  /*2cee0*/  IADD3 R3, PT, PT, -R12, RZ, RZ ;  /* 0x000000ff0c037210 */ /* 0x000fe20007ffe1ff */
[----:B------:R-:W-:-:S04]  /*2cef0*/  IMAD.MOV.U32 R2, RZ, RZ, R12 ;  /* 0x000000ffff027224 */ /* 0x000fc800078e000c */
[----:B0-----:R-:W-:Y:S01]  /*2cf00*/  IMAD R4, R3, UR5, R38 ;  /* 0x0000000503047c24 */ /* 0x001fe2000f8e0226 */
[----:B------:R-:W-:-:S07]  /*2cf10*/  MOV R3, R11 ;  /* 0x0000000b00037202 */ /* 0x000fce0000000f00 */
.L_x_801:
[----:B------:R-:W-:Y:S05]  /*2cf20*/  BSYNC.RECONVERGENT B2 ;  /* 0x0000000000027941 */ /* 0x000fea0003800200 */
.L_x_799:
[----:B------:R-:W-:Y:S01]  /*2cf30*/  ISETP.NE.U32.AND P0, PT, R3, RZ, PT ;  /* 0x000000ff0300720c */ /* 0x000fe20003f05070 */
[----:B------:R-:W-:-:S12]  /*2cf40*/  BSSY.RECONVERGENT B2, `(.L_x_802) ;  /* 0x0000025000027945 */ /* 0x000fd80003800200 */
[----:B------:R-:W-:Y:S05]  /*2cf50*/  @P0 BRA `(.L_x_803) ;  /* 0x0000000000600947 */ /* 0x000fea0003800000 */
[----:B------:R-:W2:Y:S02]  /*2cf60*/  LDCU UR5, c[0x0][0x3d0] ;  /* 0x00007a00ff0577ac */ /* 0x000ea40008000800 */
[----:B--2---:R-:W2:Y:S01]  /*2cf70*/  I2F.U32.RP R5, UR5 ;  /* 0x0000000500057d06 */ /* 0x004ea20008209000 */
[----:B------:R-:W-:-:S07]  /*2cf80*/  ISETP.NE.U32.AND P2, PT, RZ, UR5, PT ;  /* 0x00000005ff007c0c */ /* 0x000fce000bf45070 */
[----:B--2---:R-:W2:Y:S02]  /*2cf90*/  MUFU.RCP R5, R5 ;  /* 0x0000000500057308 */ /* 0x004ea40000001000 */
[----:B--2---:R-:W-:-:S06]  /*2cfa0*/  VIADD R10, R5, 0xffffffe ;  /* 0x0ffffffe050a7836 */ /* 0x004fcc0000000000 */
[----:B------:R2:W3:Y:S02]  /*2cfb0*/  F2I.FTZ.U32.TRUNC.NTZ R11, R10 ;  /* 0x0000000a000b7305 */ /* 0x0004e4000021f000 */
[----:B--2---:R-:W-:Y:S01]  /*2cfc0*/  IMAD.MOV.U32 R10, RZ, RZ, RZ ;  /* 0x000000ffff0a7224 */ /* 0x004fe200078e00ff */
        /* <DEDUP_REMOVED lines=17> */
.L_x_803:
[----:B------:R-:W2:Y:S01]  /*2d0e0*/  LDCU UR5, c[0x0][0x3d0] ;  /* 0x00007a00ff0577ac */ /* 0x000ea20008000800 */
[----:B------:R-:W-:Y:S01]  /*2d0f0*/  IMAD.MOV.U32 R14, RZ, RZ, R2 ;  /* 0x000000ffff0e7224 */ /* 0x000fe200078e0002 */
[----:B------:R-:W-:Y:S02]  /*2d100*/  MOV R17, R3 ;  /* 0x0000000300117202 */ /* 0x000fe40000000f00 */
[----:B------:R-:W-:Y:S01]  /*2d110*/  MOV R0, 0x2d140 ;  /* 0x0002d14000007802 */ /* 0x000fe20000000f00 */
[----:B--2---:R-:W-:-:S07]  /*2d120*/  IMAD.U32 R12, RZ, RZ, UR5 ;  /* 0x00000005ff0c7e24 */ /* 0x004fce000f8e00ff */
[----:B01--4-:R-:W-:Y:S05]  /*2d130*/  CALL.REL.NOINC `($__internal_0_$__cuda_sm20_div_u64) ;  /* 0x0000026400cc7944 */ /* 0x013fea0003c00000 */
[----:B------:R-:W0:Y:S01]  /*2d140*/  LDCU UR5, c[0x0][0x3d0] ;  /* 0x00007a00ff0577ac */ /* 0x000e220008000800 */
[----:B------:R-:W-:Y:S02]  /*2d150*/  IADD3 R5, PT, PT, -R12, RZ, RZ ;  /* 0x000000ff0c057210 */ /* 0x000fe40007ffe1ff */
[----:B------:R-:W-:-:S03]  /*2d160*/  MOV R3, R11 ;  /* 0x0000000b00037202 */ /* 0x000fc60000000f00 */
[----:B0-----:R-:W-:Y:S02]  /*2d170*/  IMAD R5, R5, UR5, R2 ;  /* 0x0000000505057c24 */ /* 0x001fe4000f8e0202 */
[----:B------:R-:W-:-:S07]  /*2d180*/  IMAD.MOV.U32 R2, RZ, RZ, R12 ;  /* 0x000000ffff027224 */ /* 0x000fce00078e000c */
.L_x_804:
[----:B------:R-:W-:Y:S05]  /*2d190*/  BSYNC.RECONVERGENT B2 ;  /* 0x0000000000027941 */ /* 0x000fea0003800200 */
.L_x_802:
        /* <DEDUP_REMOVED lines=27> */
.L_x_806:
[----:B------:R-:W2:Y:S01]  /*2d350*/  LDCU UR5, c[0x0][0x3cc] ;  /* 0x00007980ff0577ac */ /* 0x000ea20008000800 */
[----:B------:R-:W-:Y:S01]  /*2d360*/  IMAD.MOV.U32 R14, RZ, RZ, R2 ;  /* 0x000000ffff0e7224 */ /* 0x000fe200078e0002 */
[----:B------:R-:W-:Y:S02]  /*2d370*/  MOV R17, R3 ;  /* 0x0000000300117202 */ /* 0x000fe40000000f00 */
[----:B------:R-:W-:Y:S01]  /*2d380*/  MOV R0, 0x2d3b0 ;  /* 0x0002d3b000007802 */ /* 0x000fe20000000f00 */
[----:B--2---:R-:W-:-:S07]  /*2d390*/  IMAD.U32 R12, RZ, RZ, UR5 ;  /* 0x00000005ff0c7e24 */ /* 0x004fce000f8e00ff */
[----:B01--4-:R-:W-:Y:S05]  /*2d3a0*/  CALL.REL.NOINC `($__internal_0_$__cuda_sm20_div_u64) ;  /* 0x0000026400307944 */ /* 0x013fea0003c00000 */
[----:B------:R-:W0:Y:S01]  /*2d3b0*/  LDCU UR5, c[0x0][0x3cc] ;  /* 0x00007980ff0577ac */ /* 0x000e220008000800 */
[----:B------:R-:W-:-:S05]  /*2d3c0*/  IADD3 R3, PT, PT, -R12, RZ, RZ ;  /* 0x000000ff0c037210 */ /* 0x000fca0007ffe1ff */
[----:B0-----:R-:W-:Y:S01]  /*2d3d0*/  IMAD R6, R3, UR5, R2 ;  /* 0x0000000503067c24 */ /* 0x001fe2000f8e0202 */
[----:B------:R-:W-:Y:S01]  /*2d3e0*/  MOV R3, R11 ;  /* 0x0000000b00037202 */ /* 0x000fe20000000f00 */
[----:B------:R-:W-:-:S07]  /*2d3f0*/  IMAD.MOV.U32 R2, RZ, RZ, R12 ;  /* 0x000000ffff027224 */ /* 0x000fce00078e000c */
.L_x_807:
[----:B------:R-:W-:Y:S05]  /*2d400*/  BSYNC.RECONVERGENT B2 ;  /* 0x0000000000027941 */ /* 0x000fea0003800200 */
.L_x_805:
        /* <DEDUP_REMOVED lines=27> */
.L_x_809:
        /* <DEDUP_REMOVED lines=11> */
.L_x_810:
[----:B------:R-:W-:Y:S05]  /*2d670*/  BSYNC.RECONVERGENT B2 ;  /* 0x0000000000027941 */ /* 0x000fea0003800200 */
.L_x_808:
        /* <DEDUP_REMOVED lines=27> */
.L_x_812:
        /* <DEDUP_REMOVED lines=11> */
.L_x_813:
[----:B------:R-:W-:Y:S05]  /*2d8e0*/  BSYNC.RECONVERGENT B2 ;  /* 0x0000000000027941 */ /* 0x000fea0003800200 */
.L_x_811:
        /* <DEDUP_REMOVED lines=27> */
.L_x_815:
        /* <DEDUP_REMOVED lines=11> */
.L_x_816:
[----:B------:R-:W-:Y:S05]  /*2db50*/  BSYNC.RECONVERGENT B2 ;  /* 0x0000000000027941 */ /* 0x000fea0003800200 */
.L_x_814:
        /* <DEDUP_REMOVED lines=27> */
.L_x_818:
        /* <DEDUP_REMOVED lines=11> */
.L_x_819:
[----:B------:R-:W-:Y:S05]  /*2ddc0*/  BSYNC.RECONVERGENT B2 ;  /* 0x0000000000027941 */ /* 0x000fea0003800200 */
.L_x_817:
        /* <DEDUP_REMOVED lines=27> */
.L_x_821:
        /* <DEDUP_REMOVED lines=11> */
.L_x_822:
[----:B------:R-:W-:Y:S05]  /*2e030*/  BSYNC.RECONVERGENT B2 ;  /* 0x0000000000027941 */ /* 0x000fea0003800200 */
.L_x_820:
        /* <DEDUP_REMOVED lines=25> */
.L_x_824:
        /* <DEDUP_REMOVED lines=9> */
[----:B0-----:R-:W-:-:S07]  /*2e260*/  IMAD R12, R3, UR5, R2 ;  /* 0x00000005030c7c24 */ /* 0x001fce000f8e0202 */
.L_x_825:
[----:B------:R-:W-:Y:S05]  /*2e270*/  BSYNC.RECONVERGENT B2 ;  /* 0x0000000000027941 */ /* 0x000fea0003800200 */
.L_x_823:
[----:B------:R-:W2:Y:S01]  /*2e280*/  LDC.64 R50, c[0x3][0x3c0] ;  /* 0x00c0f000ff327b82 */ /* 0x000ea20000000a00 */
[----:B------:R-:W2:Y:S01]  /*2e290*/  LDCU.128 UR8, c[0x3][0x3d0] ;  /* 0x00c07a00ff0877ac */ /* 0x000ea20008000c00 */
[----:B------:R-:W3:Y:S01]  /*2e2a0*/  I2F.F64.U32 R14, R48 ;  /* 0x00000030000e7312 */ /* 0x000ee20000201800 */
[----:B------:R-:W-:Y:S01]  /*2e2b0*/  BSSY.RECONVERGENT B2, `(.L_x_826) ;  /* 0x0000041000027945 */ /* 0x000fe20003800200 */
[----:B------:R-:W3:Y:S04]  /*2e2c0*/  LDCU.128 UR16, c[0x3][0x400] ;  /* 0x00c08000ff1077ac */ /* 0x000ee80008000c00 */
[----:B------:R-:W5:Y:S01]  /*2e2d0*/  LDC.64 R52, c[0x3][0x3e8] ;  /* 0x00c0fa00ff347b82 */ /* 0x000f620000000a00 */
[----:B------:R-:W0:Y:S01]  /*2e2e0*/  LDCU.128 UR20, c[0x3][0x430] ;  /* 0x00c08600ff1477ac */ /* 0x000e220008000c00 */
[----:B------:R-:W-:Y:S01]  /*2e2f0*/  I2F.F64.U32 R16, R49 ;  /* 0x0000003100107312 */ /* 0x000fe20000201800 */
[----:B------:R-:W1:Y:S05]  /*2e300*/  LDCU.128 UR24, c[0x3][0x460] ;  /* 0x00c08c00ff1877ac */ /* 0x000e6a0008000c00 */
[----:B------:R-:W3:Y:S01]  /*2e310*/  LDC.64 R54, c[0x3][0x3f0] ;  /* 0x00c0fc00ff367b82 */ /* 0x000ee20000000a00 */
[----:B------:R-:W4:Y:S01]  /*2e320*/  LDCU.128 UR28, c[0x3][0x490] ;  /* 0x00c09200ff1c77ac */ /* 0x000f220008000c00 */
[----:B------:R-:W-:Y:S06]  /*2e330*/  I2F.F64.U32 R18, R45 ;  /* 0x0000002d00127312 */ /* 0x000fec0000201800 */
[----:B------:R-:W0:Y:S02]  /*2e340*/  LDC.64 R56, c[0x3][0x418] ;  /* 0x00c10600ff387b82 */ /* 0x000e240000000a00 */
[----:B------:R-:W-:Y:S06]  /*2e350*/  I2F.F64.U32 R20, R44 ;  /* 0x0000002c00147312 */ /* 0x000fec0000201800 */
[----:B------:R-:W1:Y:S02]  /*2e360*/  LDC.64 R58, c[0x3][0x420] ;  /* 0x00c10800ff3a7b82 */ /* 0x000e640000000a00 */
[----:B------:R4:W2:Y:S06]  /*2e370*/  I2F.F64.U32 R2, R0 ;  /* 0x0000000000027312 */ /* 0x0008ac0000201800 */
[----:B------:R-:W1:Y:S01]  /*2e380*/  LDC.64 R60, c[0x3][0x448] ;  /* 0x00c11200ff3c7b82 */ /* 0x000e620000000a00 */
[----:B---3--:R-:W-:Y:S01]  /*2e390*/  DFMA R54, R14, UR16, R54 ;  /* 0x000000100e367c2b */ /* 0x008fe20008000036 */
[----:B------:R-:W5:Y:S01]  /*2e3a0*/  I2F.F64.U32 R12, R12 ;  /* 0x0000000c000c7312 */ /* 0x000f620000201800 */
[----:B----4-:R-:W-:-:S05]  /*2e3b0*/  MOV R0, RZ ;  /* 0x000000ff00007202 */ /* 0x010fca0000000f00 */
[----:B------:R-:W3:Y:S01]  /*2e3c0*/  LDC.64 R62, c[0x3][0x450] ;  /* 0x00c11400ff3e7b82 */ /* 0x000ee20000000a00 */
[----:B--2---:R-:W-:Y:S01]  /*2e3d0*/  DFMA R50, R2, UR8, R50 ;  /* 0x0000000802327c2b */ /* 0x004fe20008000032 */
[----:B------:R-:W3:Y:S01]  /*2e3e0*/  I2F.F64.U32 R10, R10 ;  /* 0x0000000a000a7312 */ /* 0x000ee20000201800 */
[----:B0-----:R-:W-:-:S05]  /*2e3f0*/  DFMA R56, R16, R56, UR18 ;  /* 0x0000001210387e2b */ /* 0x001fca0008000038 */
[----:B------:R-:W0:Y:S01]  /*2e400*/  LDC.64 R64, c[0x3][0x478] ;  /* 0x00c11e00ff407b82 */ /* 0x000e220000000a00 */
[----:B-----5:R-:W-:Y:S01]  /*2e410*/  DFMA R52, R12, R52, UR10 ;  /* 0x0000000a0c347e2b */ /* 0x020fe20008000034 */
[----:B------:R-:W0:Y:S01]  /*2e420*/  I2F.F64.U32 R46, R6 ;  /* 0x00000006002e7312 */ /* 0x000e220000201800 */
[----:B-1----:R-:W-:-:S05]  /*2e430*/  DFMA R58, R18, UR20, R58 ;  /* 0x00000014123a7c2b */ /* 0x002fca000800003a */
[----:B------:R-:W1:Y:S01]  /*2e440*/  LDC.64 R66, c[0x3][0x480] ;  /* 0x00c12000ff427b82 */ /* 0x000e620000000a00 */
[----:B------:R-:W-:Y:S01]  /*2e450*/  DFMA R60, R20, R60, UR22 ;  /* 0x00000016143c7e2b */ /* 0x000fe2000800003c */
[----:B------:R-:W1:Y:S06]  /*2e460*/  I2F.F64.U32 R44, R5 ;  /* 0x00000005002c7312 */ /* 0x000e6c0000201800 */
[----:B------:R-:W2:Y:S01]  /*2e470*/  LDC.64 R68, c[0x3][0x4a8] ;  /* 0x00c12a00ff447b82 */ /* 0x000ea20000000a00 */
[----:B---3--:R-:W-:Y:S01]  /*2e480*/  DFMA R62, R10, UR24, R62 ;  /* 0x000000180a3e7c2b */ /* 0x008fe2000800003e */
[----:B------:R-:W2:Y:S01]  /*2e490*/  I2F.F64.U32 R48, R4 ;  /* 0x0000000400307312 */ /* 0x000ea20000201800 */
[----:B0-----:R-:W-:-:S02]  /*2e4a0*/  DFMA R46, R46, R64, UR26 ;  /* 0x0000001a2e2e7e2b */ /* 0x001fc40008000040 */
[----:B-1----:R-:W-:Y:S02]  /*2e4b0*/  DFMA R44, R44, UR28, R66 ;  /* 0x0000001c2c2c7c2b */ /* 0x002fe40008000042 */
[----:B--2---:R-:W-:-:S11]  /*2e4c0*/  DFMA R48, R48, R68, UR30 ;  /* 0x0000001e30307e2b */ /* 0x004fd60008000044 */
.L_x_827:
        /* <DEDUP_REMOVED lines=32> */
.L_x_826:
[----:B------:R-:W-:-:S06]  /*2e6d0*/  DSETP.GT.AND P0, PT, |R2|, R20, PT ;  /* 0x000000140200722a */ /* 0x000fcc0003f04200 */
[----:B------:R-:W-:-:S08]  /*2e6e0*/  SEL R6, RZ, 0x1, P0 ;  /* 0x00000001ff067807 */ /* 0x000fd00000000000 */
.L_x_798:
[----:B------:R-:W-:Y:S05]  /*2e6f0*/  BSYNC.RECONVERGENT B1 ;  /* 0x0000000000017941 */ /* 0x000fea0003800200 */
.L_x_797:
[----:B------:R-:W3:Y:S01]  /*2e700*/  S2R R0, SR_TID.X ;  /* 0x0000000000007919 */ /* 0x000ee20000002100 */
[----:B------:R-:W5:Y:S01]  /*2e710*/  LDCU UR5, c[0x0][0x3dc] ;  /* 0x00007b80ff0577ac */ /* 0x000f620008000800 */
[----:B------:R-:W-:Y:S01]  /*2e720*/  IMAD.MOV.U32 R3, RZ, RZ, 0xb ;  /* 0x0000000bff037424 */ /* 0x000fe200078e00ff */
[----:B------:R-:W-:Y:S01]  /*2e730*/  BSSY.RECONVERGENT B1, `(.L_x_828) ;  /* 0x00001a7000017945 */ /* 0x000fe20003800200 */
[----:B------:R-:W-:Y:S02]  /*2e740*/  MOV R5, 0x1 ;  /* 0x0000000100057802 */ /* 0x000fe40000000f00 */
[----:B---3--:R-:W-:-:S05]  /*2e750*/  IMAD R0, R0, R3, 0x3 ;  /* 0x0000000300007424 */ /* 0x008fca00078e0203 */
[----:B-----5:R-:W-:-:S13]  /*2e760*/  ISETP.GE.AND P0, PT, R0, UR5, PT ;  /* 0x0000000500007c0c */ /* 0x020fda000bf06270 */
[----:B------:R-:W-:Y:S05]  /*2e770*/  @P0 BRA `(.L_x_829) ;  /* 0x0000001800880947 */ /* 0x000fea0003800000 */
[----:B----4-:R-:W-:Y:S01]  /*2e780*/  ISETP.NE.U32.AND P0, PT, R37, RZ, PT ;  /* 0x000000ff2500720c */ /* 0x010fe20003f05070 */
[----:B------:R-:W-:-:S12]  /*2e790*/  BSSY.RECONVERGENT B2, `(.L_x_830) ;  /* 0x0000024000027945 */ /* 0x000fd80003800200 */
[----:B------:R-:W-:Y:S05]  /*2e7a0*/  @P0 BRA `(.L_x_831) ;  /* 0x00000000005c0947 */ /* 0x000fea0003800000 */
[----:B------:R-:W3:Y:S01]  /*2e7b0*/  LDCU UR5, c[0x0][0x3d4] ;  /* 0x00007a80ff0577ac */ /* 0x000ee20008000800 */
[----:B------:R-:W-:Y:S01]  /*2e7c0*/  IMAD.MOV.U32 R2, RZ, RZ, RZ ;  /* 0x000000ffff027224 */ /* 0x000fe200078e00ff */
[----:B---3--:R-:W3:Y:S01]  /*2e7d0*/  I2F.U32.RP R4, UR5 ;  /* 0x0000000500047d06 */ /* 0x008ee20008209000 */
[----:B------:R-:W-:-:S07]  /*2e7e0*/  ISETP.NE.U32.AND P2, PT, RZ, UR5, PT ;  /* 0x00000005ff007c0c */ /* 0x000fce000bf45070 */
[----:B---3--:R-:W3:Y:S02]  /*2e7f0*/  MUFU.RCP R4, R4 ;  /* 0x0000000400047308 */ /* 0x008ee40000001000 */
[----:B---3--:R-:W-:-:S06]  /*2e800*/  VIADD R5, R4, 0xffffffe ;  /* 0x0ffffffe04057836 */ /* 0x008fcc0000000000 */
[----:B------:R-:W3:Y:S02]  /*2e810*/  F2I.FTZ.U32.TRUNC.NTZ R3, R5 ;  /* 0x0000000500037305 */ /* 0x000ee4000021f000 */
        /* <DEDUP_REMOVED lines=16> */
.L_x_831:
[----:B------:R-:W3:Y:S01]  /*2e920*/  LDCU UR5, c[0x0][0x3d4] ;  /* 0x00007a80ff0577ac */ /* 0x000ee20008000800 */
[----:B------:R-:W-:Y:S01]  /*2e930*/  MOV R14, R36 ;  /* 0x00000024000e7202 */ /* 0x000fe20000000f00 */
[----:B------:R-:W-:Y:S01]  /*2e940*/  IMAD.MOV.U32 R17, RZ, RZ, R37 ;  /* 0x000000ffff117224 */ /* 0x000fe200078e0025 */
[----:B------:R-:W-:Y:S02]  /*2e950*/  MOV R0, 0x2e980 ;  /* 0x0002e98000007802 */ /* 0x000fe40000000f00 */
[----:B---3--:R-:W-:-:S07]  /*2e960*/  MOV R12, UR5 ;  /* 0x00000005000c7c02 */ /* 0x008fce0008000f00 */
[----:B012---:R-:W-:Y:S05]  /*2e970*/  CALL.REL.NOINC `($__internal_0_$__cuda_sm20_div_u64) ;  /* 0x0000024c00bc7944 */ /* 0x007fea0003c00000 */
[----:B------:R-:W0:Y:S01]  /*2e980*/  LDCU UR5, c[0x0][0x3d4] ;  /* 0x00007a80ff0577ac */ /* 0x000e220008000800 */
[----:B------:R-:W-:Y:S01]  /*2e990*/  IMAD.MOV R3, RZ, RZ, -R12 ;  /* 0x000000ffff037224 */ /* 0x000fe200078e0a0c */
[----:B------:R-:W-:-:S03]  /*2e9a0*/  MOV R2, R12 ;  /* 0x0000000c00027202 */ /* 0x000fc60000000f00 */
[----:B0-----:R-:W-:Y:S02]  /*2e9b0*/  IMAD R4, R3, UR5, R36 ;  /* 0x0000000503047c24 */ /* 0x001fe4000f8e0224 */
[----:B------:R-:W-:-:S07]  /*2e9c0*/  IMAD.MOV.U32 R3, RZ, RZ, R11 ;  /* 0x000000ffff037224 */ /* 0x000fce00078e000b */
.L_x_832:
[----:B------:R-:W-:Y:S05]  /*2e9d0*/  BSYNC.RECONVERGENT B2 ;  /* 0x0000000000027941 */ /* 0x000fea0003800200 */
.L_x_830:
[----:B------:R-:W-:Y:S01]  /*2e9e0*/  ISETP.NE.U32.AND P0, PT, R3, RZ, PT ;  /* 0x000000ff0300720c */ /* 0x000fe20003f05070 */
[----:B------:R-:W-:-:S12]  /*2e9f0*/  BSSY.RECONVERGENT B2, `(.L_x_833) ;  /* 0x0000025000027945 */ /* 0x000fd80003800200 */
[----:B------:R-:W-:Y:S05]  /*2ea00*/  @P0 BRA `(.L_x_834) ;  /* 0x0000000000600947 */ /* 0x000fea0003800000 */
[----:B------:R-:W3:Y:S02]  /*2ea10*/  LDCU UR5, c[0x0][0x3d0] ;  /* 0x00007a00ff0577ac */ /* 0x000ee40008000800 */
[----:B---3--:R-:W3:Y:S01]  /*2ea20*/  I2F.U32.RP R5, UR5 ;  /* 0x0000000500057d06 */ /* 0x008ee20008209000 */
[----:B------:R-:W-:-:S07]  /*2ea30*/  ISETP.NE.U32.AND P2, PT, RZ, UR5, PT ;  /* 0x00000005ff007c0c */ /* 0x000fce000bf45070 */
[----:B---3--:R-:W3:Y:S02]  /*2ea40*/  MUFU.RCP R5, R5 ;  /* 0x0000000500057308 */ /* 0x008ee40000001000 */
[----:B---3--:R-:W-:-:S06]  /*2ea50*/  IADD3 R10, PT, PT, R5, 0xffffffe, RZ ;  /* 0x0ffffffe050a7810 */ /* 0x008fcc0007ffe0ff */
[----:B------:R3:W4:Y:S02]  /*2ea60*/  F2I.FTZ.U32.TRUNC.NTZ R11, R10 ;  /* 0x0000000a000b7305 */ /* 0x000724000021f000 */
[----:B---3--:R-:W-:Y:S02]  /*2ea70*/  HFMA2 R10, -RZ, RZ, 0, 0 ;  /* 0x00000000ff0a7431 */ /* 0x008fe400000001ff */
[----:B----4-:R-:W-:-:S04]  /*2ea80*/  IMAD.MOV R3, RZ, RZ, -R11 ;  /* 0x000000ffff037224 */ /* 0x010fc800078e0a0b */
        /* <DEDUP_REMOVED lines=16> */
.L_x_834:
[----:B------:R-:W3:Y:S01]  /*2eb90*/  LDCU UR5, c[0x0][0x3d0] ;  /* 0x00007a00ff0577ac */ /* 0x000ee20008000800 */
[----:B------:R-:W-:Y:S01]  /*2eba0*/  MOV R14, R2 ;  /* 0x00000002000e7202 */ /* 0x000fe20000000f00 */
[----:B------:R-:W-:Y:S01]  /*2ebb0*/  IMAD.MOV.U32 R17, RZ, RZ, R3 ;  /* 0x000000ffff117224 */ /* 0x000fe200078e0003 */
[----:B------:R-:W-:Y:S02]  /*2ebc0*/  MOV R0, 0x2ebf0 ;  /* 0x0002ebf000007802 */ /* 0x000fe40000000f00 */
[----:B---3--:R-:W-:-:S07]  /*2ebd0*/  MOV R12, UR5 ;  /* 0x00000005000c7c02 */ /* 0x008fce0008000f00 */
[----:B012---:R-:W-:Y:S05]  /*2ebe0*/  CALL.REL.NOINC `($__internal_0_$__cuda_sm20_div_u64) ;  /* 0x0000024c00207944 */ /* 0x007fea0003c00000 */
[----:B------:R-:W0:Y:S01]  /*2ebf0*/  LDCU UR5, c[0x0][0x3d0] ;  /* 0x00007a00ff0577ac */ /* 0x000e220008000800 */
[----:B------:R-:W-:Y:S02]  /*2ec00*/  IMAD.MOV R5, RZ, RZ, -R12 ;  /* 0x000000ffff057224 */ /* 0x000fe400078e0a0c */
[----:B------:R-:W-:Y:S02]  /*2ec10*/  IMAD.MOV.U32 R3, RZ, RZ, R11 ;  /* 0x000000ffff037224 */ /* 0x000fe400078e000b */
[----:B0-----:R-:W-:Y:S01]  /*2ec20*/  IMAD R5, R5, UR5, R2 ;  /* 0x0000000505057c24 */ /* 0x001fe2000f8e0202 */
[----:B------:R-:W-:-:S07]  /*2ec30*/  MOV R2, R12 ;  /* 0x0000000c00027202 */ /* 0x000fce0000000f00 */
.L_x_835:
[----:B------:R-:W-:Y:S05]  /*2ec40*/  BSYNC.RECONVERGENT B2 ;  /* 0x0000000000027941 */ /* 0x000fea0003800200 */
.L_x_833:
        /* <DEDUP_REMOVED lines=27> */
.L_x_837:
[----:B------:R-:W3:Y:S01]  /*2ee00*/  LDCU UR5, c[0x0][0x3cc] ;  /* 0x00007980ff0577ac */ /* 0x000ee20008000800 */
[----:B------:R-:W-:Y:S01]  /*2ee10*/  MOV R14, R2 ;  /* 0x00000002000e7202 */ /* 0x000fe20000000f00 */
[----:B------:R-:W-:Y:S01]  /*2ee20*/  IMAD.MOV.U32 R17, RZ, RZ, R3 ;  /* 0x000000ffff117224 */ /* 0x000fe200078e0003 */
[----:B------:R-:W-:Y:S02]  /*2ee30*/  MOV R0, 0x2ee60 ;  /* 0x0002ee6000007802 */ /* 0x000fe40000000f00 */
[----:B---3--:R-:W-:-:S07]  /*2ee40*/  MOV R12, UR5 ;  /* 0x00000005000c7c02 */ /* 0x008fce0008000f00 */
[----:B012---:R-:W-:Y:S05]  /*2ee50*/  CALL.REL.NOINC `($__internal_0_$__cuda_sm20_div_u64) ;  /* 0x0000024800847944 */ /* 0x007fea0003c00000 */
[----:B------:R-:W0:Y:S01]  /*2ee60*/  LDCU UR5, c[0x0][0x3cc] ;  /* 0x00007980ff0577ac */ /* 0x000e220008000800 */
[----:B------:R-:W-:-:S04]  /*2ee70*/  IMAD.MOV R3, RZ, RZ, -R12 ;  /* 0x000000ffff037224 */ /* 0x000fc800078e0a0c */
[----:B0-----:R-:W-:Y:S01]  /*2ee80*/  IMAD R10, R3, UR5, R2 ;  /* 0x00000005030a7c24 */ /* 0x001fe2000f8e0202 */
[----:B------:R-:W-:Y:S01]  /*2ee90*/  MOV R2, R12 ;  /* 0x0000000c00027202 */ /* 0x000fe20000000f00 */
[----:B------:R-:W-:-:S07]  /*2eea0*/  IMAD.MOV.U32 R3, RZ, RZ, R11 ;  /* 0x000000ffff037224 */ /* 0x000fce00078e000b */
.L_x_838:
[----:B------:R-:W-:Y:S05]  /*2eeb0*/  BSYNC.RECONVERGENT B2 ;  /* 0x0000000000027941 */ /* 0x000fea0003800200 */
.L_x_836:
        /* <DEDUP_REMOVED lines=27> */
.L_x_840:
        /* <DEDUP_REMOVED lines=11> */
.L_x_841:
[----:B------:R-:W-:Y:S05]  /*2f120*/  BSYNC.RECONVERGENT B2 ;  /* 0x0000000000027941 */ /* 0x000fea0003800200 */
.L_x_839:
        /* <DEDUP_REMOVED lines=27> */
.L_x_843:
        /* <DEDUP_REMOVED lines=11> */
.L_x_844:
[----:B------:R-:W-:Y:S05]  /*2f390*/  BSYNC.RECONVERGENT B2 ;  /* 0x0000000000027941 */ /* 0x000fea0003800200 */
.L_x_842:
        /* <DEDUP_REMOVED lines=27> */
.L_x_846:
        /* <DEDUP_REMOVED lines=11> */
.L_x_847:
[----:B------:R-:W-:Y:S05]  /*2f600*/  BSYNC.RECONVERGENT B2 ;  /* 0x0000000000027941 */ /* 0x000fea0003800200 */
.L_x_845:
        /* <DEDUP_REMOVED lines=27> */
.L_x_849:
        /* <DEDUP_REMOVED lines=11> */
.L_x_850:
[----:B------:R-:W-:Y:S05]  /*2f870*/  BSYNC.RECONVERGENT B2 ;  /* 0x0000000000027941 */ /* 0x000fea0003800200 */
.L_x_848:
        /* <DEDUP_REMOVED lines=27> */
.L_x_852:
        /* <DEDUP_REMOVED lines=11> */
.L_x_853:
[----:B------:R-:W-:Y:S05]  /*2fae0*/  BSYNC.RECONVERGENT B2 ;  /* 0x0000000000027941 */ /* 0x000fea0003800200 */
.L_x_851:
        /* <DEDUP_REMOVED lines=25> */
.L_x_855:
        /* <DEDUP_REMOVED lines=9> */
[----:B0-----:R-:W-:-:S07]  /*2fd10*/  IMAD R12, R3, UR5, R2 ;  /* 0x00000005030c7c24 */ /* 0x001fce000f8e0202 */
.L_x_856:
[----:B------:R-:W-:Y:S05]  /*2fd20*/  BSYNC.RECONVERGENT B2 ;  /* 0x0000000000027941 */ /* 0x000fea0003800200 */
.L_x_854:
[----:B------:R-:W3:Y:S01]  /*2fd30*/  LDC.64 R58, c[0x3][0x420] ;  /* 0x00c10800ff3a7b82 */ /* 0x000ee20000000a00 */
[----:B------:R-:W3:Y:S01]  /*2fd40*/  LDCU.128 UR20, c[0x3][0x430] ;  /* 0x00c08600ff1477ac */ /* 0x000ee20008000c00 */
[----:B------:R-:W3:Y:S01]  /*2fd50*/  I2F.F64.U32 R46, R46 ;  /* 0x0000002e002e7312 */ /* 0x000ee20000201800 */
[----:B------:R-:W-:Y:S01]  /*2fd60*/  BSSY.RECONVERGENT B2, `(.L_x_857) ;  /* 0x0000041000027945 */ /* 0x000fe20003800200 */
[----:B------:R-:W4:Y:S04]  /*2fd70*/  LDCU.128 UR24, c[0x3][0x460] ;  /* 0x00c08c00ff1877ac */ /* 0x000f280008000c00 */
[----:B------:R-:W5:Y:S01]  /*2fd80*/  LDC.64 R60, c[0x3][0x448] ;  /* 0x00c11200ff3c7b82 */ /* 0x000f620000000a00 */
[----:B------:R-:W0:Y:S01]  /*2fd90*/  LDCU.128 UR8, c[0x3][0x3d0] ;  /* 0x00c07a00ff0877ac */ /* 0x000e220008000c00 */
[----:B------:R-:W5:Y:S01]  /*2fda0*/  I2F.F64.U32 R18, R45 ;  /* 0x0000002d00127312 */ /* 0x000f620000201800 */
[----:B------:R-:W1:Y:S05]  /*2fdb0*/  LDCU.128 UR16, c[0x3][0x400] ;  /* 0x00c08000ff1077ac */ /* 0x000e6a0008000c00 */
[----:B------:R-:W4:Y:S01]  /*2fdc0*/  LDC.64 R62, c[0x3][0x450] ;  /* 0x00c11400ff3e7b82 */ /* 0x000f220000000a00 */
[----:B------:R-:W2:Y:S01]  /*2fdd0*/  LDCU.128 UR28, c[0x3][0x490] ;  /* 0x00c09200ff1c77ac */ /* 0x000ea20008000c00 */
[----:B------:R-:W-:Y:S06]  /*2fde0*/  I2F.F64.U32 R14, R48 ;  /* 0x00000030000e7312 */ /* 0x000fec0000201800 */
[----:B------:R-:W0:Y:S01]  /*2fdf0*/  LDC.64 R50, c[0x3][0x3c0] ;  /* 0x00c0f000ff327b82 */ /* 0x000e220000000a00 */
[----:B---3--:R-:W-:Y:S01]  /*2fe00*/  DFMA R46, R46, UR20, R58 ;  /* 0x000000142e2e7c2b */ /* 0x008fe2000800003a */
[----:B------:R-:W-:Y:S06]  /*2fe10*/  I2F.F64.U32 R16, R49 ;  /* 0x0000003100107312 */ /* 0x000fec0000201800 */
[----:B------:R-:W3:Y:S01]  /*2fe20*/  LDC.64 R52, c[0x3][0x3e8] ;  /* 0x00c0fa00ff347b82 */ /* 0x000ee20000000a00 */
[----:B-----5:R-:W-:Y:S01]  /*2fe30*/  DFMA R58, R18, R60, UR22 ;  /* 0x00000016123a7e2b */ /* 0x020fe2000800003c */
[----:B------:R-:W4:Y:S06]  /*2fe40*/  I2F.F64.U32 R20, R44 ;  /* 0x0000002c00147312 */ /* 0x000f2c0000201800 */
[----:B------:R-:W1:Y:S02]  /*2fe50*/  LDC.64 R54, c[0x3][0x3f0] ;  /* 0x00c0fc00ff367b82 */ /* 0x000e640000000a00 */
[----:B------:R5:W0:Y:S06]  /*2fe60*/  I2F.F64.U32 R2, R0 ;  /* 0x0000000000027312 */ /* 0x000a2c0000201800 */
[----:B------:R-:W2:Y:S01]  /*2fe70*/  LDC.64 R56, c[0x3][0x418] ;  /* 0x00c10600ff387b82 */ /* 0x000ea20000000a00 */
[----:B----4-:R-:W-:Y:S01]  /*2fe80*/  DFMA R60, R20, UR24, R62 ;  /* 0x00000018143c7c2b */ /* 0x010fe2000800003e */
[----:B------:R-:W3:Y:S01]  /*2fe90*/  I2F.F64.U32 R12, R12 ;  /* 0x0000000c000c7312 */ /* 0x000ee20000201800 */
[----:B-----5:R-:W-:-:S05]  /*2fea0*/  IMAD.MOV.U32 R0, RZ, RZ, RZ ;  /* 0x000000ffff007224 */ /* 0x020fca00078e00ff */
[----:B------:R-:W4:Y:S01]  /*2feb0*/  LDC.64 R64, c[0x3][0x478] ;  /* 0x00c11e00ff407b82 */ /* 0x000f220000000a00 */
[----:B0-----:R-:W-:Y:S01]  /*2fec0*/  DFMA R50, R2, UR8, R50 ;  /* 0x0000000802327c2b */ /* 0x001fe20008000032 */
[----:B------:R-:W4:Y:S06]  /*2fed0*/  I2F.F64.U32 R10, R10 ;  /* 0x0000000a000a7312 */ /* 0x000f2c0000201800 */
[----:B------:R-:W0:Y:S01]  /*2fee0*/  LDC.64 R66, c[0x3][0x480] ;  /* 0x00c12000ff427b82 */ /* 0x000e220000000a00 */
[----:B---3--:R-:W-:Y:S01]  /*2fef0*/  DFMA R52, R12, R52, UR10 ;  /* 0x0000000a0c347e2b */ /* 0x008fe20008000034 */
[----:B------:R-:W0:Y:S01]  /*2ff00*/  I2F.F64.U32 R44, R5 ;  /* 0x00000005002c7312 */ /* 0x000e220000201800 */
[----:B-1----:R-:W-:-:S05]  /*2ff10*/  DFMA R54, R14, UR16, R54 ;  /* 0x000000100e367c2b */ /* 0x002fca0008000036 */
[----:B------:R-:W1:Y:S01]  /*2ff20*/  LDC.64 R68, c[0x3][0x4a8] ;  /* 0x00c12a00ff447b82 */ /* 0x000e620000000a00 */
[----:B--2---:R-:W-:Y:S01]  /*2ff30*/  DFMA R56, R16, R56, UR18 ;  /* 0x0000001210387e2b */ /* 0x004fe20008000038 */
[----:B------:R-:W1:Y:S01]  /*2ff40*/  I2F.F64.U32 R48, R4 ;  /* 0x0000000400307312 */ /* 0x000e620000201800 */
[----:B----4-:R-:W-:Y:S02]  /*2ff50*/  DFMA R62, R10, R64, UR26 ;  /* 0x0000001a0a3e7e2b */ /* 0x010fe40008000040 */
[----:B0-----:R-:W-:Y:S02]  /*2ff60*/  DFMA R44, R44, UR28, R66 ;  /* 0x0000001c2c2c7c2b */ /* 0x001fe40008000042 */
[----:B-1----:R-:W-:-:S11]  /*2ff70*/  DFMA R48, R48, R68, UR30 ;  /* 0x0000001e30307e2b */ /* 0x002fd60008000044 */
.L_x_858:
        /* <DEDUP_REMOVED lines=32> */
.L_x_857:
[----:B------:R-:W-:-:S06]  /*30180*/  DSETP.GT.AND P0, PT, |R2|, R20, PT ;  /* 0x000000140200722a */ /* 0x000fcc0003f04200 */
[----:B------:R-:W-:-:S08]  /*30190*/  SEL R5, RZ, 0x1, P0 ;  /* 0x00000001ff057807 */ /* 0x000fd00000000000 */
.L_x_829:
[----:B------:R-:W-:Y:S05]  /*301a0*/  BSYNC.RECONVERGENT B1 ;  /* 0x0000000000017941 */ /* 0x000fea0003800200 */
.L_x_828:
        /* <DEDUP_REMOVED lines=8> */
[----:B0-----:R-:W-:Y:S01]  /*30230*/  ISETP.NE.U32.AND P0, PT, R35, RZ, PT ;  /* 0x000000ff2300720c */ /* 0x001fe20003f05070 */
        /* <DEDUP_REMOVED lines=25> */
.L_x_862:
        /* <DEDUP_REMOVED lines=9> */
[----:B0-----:R-:W-:Y:S01]  /*30460*/  IMAD R4, R3, UR5, R34 ;  /* 0x0000000503047c24 */ /* 0x001fe2000f8e0222 */
[----:B------:R-:W-:-:S07]  /*30470*/  MOV R3, R11 ;  /* 0x0000000b00037202 */ /* 0x000fce0000000f00 */
.L_x_863:
[----:B------:R-:W-:Y:S05]  /*30480*/  BSYNC.RECONVERGENT B2 ;  /* 0x0000000000027941 */ /* 0x000fea0003800200 */
.L_x_861:
        /* <DEDUP_REMOVED lines=27> */
.L_x_865:
        /* <DEDUP_REMOVED lines=11> */
.L_x_866:
[----:B------:R-:W-:Y:S05]  /*306f0*/  BSYNC.RECONVERGENT B2 ;  /* 0x0000000000027941 */ /* 0x000fea0003800200 */
.L_x_864:
        /* <DEDUP_REMOVED lines=27> */
.L_x_868:
        /* <DEDUP_REMOVED lines=11> */
.L_x_869:
[----:B------:R-:W-:Y:S05]  /*30960*/  BSYNC.RECONVERGENT B2 ;  /* 0x0000000000027941 */ /* 0x000fea0003800200 */
.L_x_867:
        /* <DEDUP_REMOVED lines=27> */
.L_x_871:
        /* <DEDUP_REMOVED lines=11> */
.L_x_872:
[----:B------:R-:W-:Y:S05]  /*30bd0*/  BSYNC.RECONVERGENT B2 ;  /* 0x0000000000027941 */ /* 0x000fea0003800200 */
.L_x_870:
        /* <DEDUP_REMOVED lines=27> */
.L_x_874:
        /* <DEDUP_REMOVED lines=11> */
.L_x_875:
[----:B------:R-:W-:Y:S05]  /*30e40*/  BSYNC.RECONVERGENT B2 ;  /* 0x0000000000027941 */ /* 0x000fea0003800200 */
.L_x_873:
        /* <DEDUP_REMOVED lines=27> */
.L_x_877:
        /* <DEDUP_REMOVED lines=11> */
.L_x_878:
[----:B------:R-:W-:Y:S05]  /*310b0*/  BSYNC.RECONVERGENT B2 ;  /* 0x0000000000027941 */ /* 0x000fea0003800200 */
.L_x_876:
        /* <DEDUP_REMOVED lines=27> */
.L_x_880:
        /* <DEDUP_REMOVED lines=11> */
.L_x_881:
[----:B------:R-:W-:Y:S05]  /*31320*/  BSYNC.RECONVERGENT B2 ;  /* 0x0000000000027941 */ /* 0x000fea0003800200 */
.L_x_879:
        /* <DEDUP_REMOVED lines=27> */
.L_x_883:
        /* <DEDUP_REMOVED lines=11> */
.L_x_884:
[----:B------:R-:W-:Y:S05]  /*31590*/  BSYNC.RECONVERGENT B2 ;  /* 0x0000000000027941 */ /* 0x000fea0003800200 */
.L_x_882:
        /* <DEDUP_REMOVED lines=25> */
.L_x_886:
        /* <DEDUP_REMOVED lines=10> */
.L_x_887:
[----:B------:R-:W-:Y:S05]  /*317d0*/  BSYNC.RECONVERGENT B2 ;  /* 0x0000000000027941 */ /* 0x000fea0003800200 */
.L_x_885:
[----:B------:R-:W0:Y:S01]  /*317e0*/  LDC.64 R52, c[0x3][0x3c0] ;  /* 0x00c0f000ff347b82 */ /* 0x000e220000000a00 */
[----:B------:R-:W-:Y:S01]  /*317f0*/  I2F.F64.U32 R14, R60 ;  /* 0x0000003c000e7312 */ /* 0x000fe20000201800 */
[----:B------:R-:W0:Y:S01]  /*31800*/  LDCU.128 UR8, c[0x3][0x3d0] ;  /* 0x00c07a00ff0877ac */ /* 0x000e220008000c00 */
[----:B------:R-:W-:Y:S01]  /*31810*/  BSSY.RECONVERGENT B2, `(.L_x_888) ;  /* 0x0000041000027945 */ /* 0x000fe20003800200 */
[----:B------:R-:W3:Y:S04]  /*31820*/  LDCU.128 UR16, c[0x3][0x400] ;  /* 0x00c08000ff1077ac */ /* 0x000ee80008000c00 */
[----:B------:R-:W5:Y:S01]  /*31830*/  LDC.64 R54, c[0x3][0x3e8] ;  /* 0x00c0fa00ff367b82 */ /* 0x000f620000000a00 */
[----:B------:R-:W-:Y:S01]  /*31840*/  I2F.F64.U32 R16, R62 ;  /* 0x0000003e00107312 */ /* 0x000fe20000201800 */
[----:B------:R-:W1:Y:S01]  /*31850*/  LDCU.128 UR20, c[0x3][0x430] ;  /* 0x00c08600ff1477ac */ /* 0x000e620008000c00 */
[----:B------:R-:W2:Y:S05]  /*31860*/  LDCU.128 UR24, c[0x3][0x460] ;  /* 0x00c08c00ff1877ac */ /* 0x000eaa0008000c00 */
[----:B------:R-:W3:Y:S01]  /*31870*/  LDC.64 R56, c[0x3][0x3f0] ;  /* 0x00c0fc00ff387b82 */ /* 0x000ee20000000a00 */
[----:B------:R4:W0:Y:S01]  /*31880*/  I2F.F64.U32 R2, R0 ;  /* 0x0000000000027312 */ /* 0x0008220000201800 */
[----:B------:R-:W2:Y:S06]  /*31890*/  LDCU.128 UR28, c[0x3][0x490] ;  /* 0x00c09200ff1c77ac */ /* 0x000eac0008000c00 */
[----:B------:R-:W1:Y:S01]  /*318a0*/  LDC.64 R58, c[0x3][0x418] ;  /* 0x00c10600ff3a7b82 */ /* 0x000e620000000a00 */
[----:B------:R-:W5:Y:S01]  /*318b0*/  I2F.F64.U32 R12, R12 ;  /* 0x0000000c000c7312 */ /* 0x000f620000201800 */
[----:B----4-:R-:W-:-:S06]  /*318c0*/  MOV R0, RZ ;  /* 0x000000ff00007202 */ /* 0x010fcc0000000f00 */
[----:B------:R-:W4:Y:S01]  /*318d0*/  LDC.64 R60, c[0x3][0x420] ;  /* 0x00c10800ff3c7b82 */ /* 0x000f220000000a00 */
[----:B------:R-:W4:Y:S07]  /*318e0*/  I2F.F64.U32 R18, R47 ;  /* 0x0000002f00127312 */ /* 0x000f2e0000201800 */
[----:B------:R-:W2:Y:S01]  /*318f0*/  LDC.64 R62, c[0x3][0x448] ;  /* 0x00c11200ff3e7b82 */ /* 0x000ea20000000a00 */
[----:B------:R0:W2:Y:S07]  /*31900*/  I2F.F64.U32 R20, R46 ;  /* 0x0000002e00147312 */ /* 0x0000ae0000201800 */
[----:B------:R-:W2:Y:S01]  /*31910*/  LDC.64 R64, c[0x3][0x450] ;  /* 0x00c11400ff407b82 */ /* 0x000ea20000000a00 */
[----:B------:R-:W2:Y:S01]  /*31920*/  I2F.F64.U32 R48, R45 ;  /* 0x0000002d00307312 */ /* 0x000ea20000201800 */
[----:B0-----:R-:W-:-:S02]  /*31930*/  DFMA R46, R2, UR8, R52 ;  /* 0x00000008022e7c2b */ /* 0x001fc40008000034 */
[----:B-----5:R-:W-:Y:S02]  /*31940*/  DFMA R52, R12, R54, UR10 ;  /* 0x0000000a0c347e2b */ /* 0x020fe40008000036 */
[----:B---3--:R-:W-:Y:S02]  /*31950*/  DFMA R54, R14, UR16, R56 ;  /* 0x000000100e367c2b */ /* 0x008fe40008000038 */
[----:B------:R-:W0:Y:S01]  /*31960*/  LDC.64 R66, c[0x3][0x478] ;  /* 0x00c11e00ff427b82 */ /* 0x000e220000000a00 */
[----:B------:R-:W0:Y:S01]  /*31970*/  I2F.F64.U32 R50, R44 ;  /* 0x0000002c00327312 */ /* 0x000e220000201800 */
[----:B-1----:R-:W-:Y:S02]  /*31980*/  DFMA R56, R16, R58, UR18 ;  /* 0x0000001210387e2b */ /* 0x002fe4000800003a */
[----:B----4-:R-:W-:-:S04]  /*31990*/  DFMA R58, R18, UR20, R60 ;  /* 0x00000014123a7c2b */ /* 0x010fc8000800003c */
[----:B------:R-:W1:Y:S01]  /*319a0*/  LDC.64 R68, c[0x3][0x480] ;  /* 0x00c12000ff447b82 */ /* 0x000e620000000a00 */
[----:B------:R-:W1:Y:S01]  /*319b0*/  I2F.F64.U32 R10, R10 ;  /* 0x0000000a000a7312 */ /* 0x000e620000201800 */
[----:B--2---:R-:W-:-:S06]  /*319c0*/  DFMA R60, R20, R62, UR22 ;  /* 0x00000016143c7e2b */ /* 0x004fcc000800003e */
[----:B------:R-:W2:Y:S01]  /*319d0*/  LDC.64 R70, c[0x3][0x4a8] ;  /* 0x00c12a00ff467b82 */ /* 0x000ea20000000a00 */
[----:B------:R-:W2:Y:S01]  /*319e0*/  I2F.F64.U32 R44, R4 ;  /* 0x00000004002c7312 */ /* 0x000ea20000201800 */
[----:B------:R-:W-:Y:S02]  /*319f0*/  DFMA R48, R48, UR24, R64 ;  /* 0x0000001830307c2b */ /* 0x000fe40008000040 */
[----:B0-----:R-:W-:Y:S02]  /*31a00*/  DFMA R50, R50, R66, UR26 ;  /* 0x0000001a32327e2b */ /* 0x001fe40008000042 */
[----:B-1----:R-:W-:Y:S02]  /*31a10*/  DFMA R62, R10, UR28, R68 ;  /* 0x0000001c0a3e7c2b */ /* 0x002fe40008000044 */
[----:B--2---:R-:W-:-:S11]  /*31a20*/  DFMA R64, R44, R70, UR30 ;  /* 0x0000001e2c407e2b */ /* 0x004fd60008000046 */
.L_x_889:
        /* <DEDUP_REMOVED lines=32> */
.L_x_888:
[----:B------:R-:W-:-:S06]  /*31c30*/  DSETP.GT.AND P0, PT, |R2|, R44, PT ;  /* 0x0000002c0200722a */ /* 0x000fcc0003f04200 */
[----:B------:R-:W-:-:S08]  /*31c40*/  SEL R4, RZ, 0x1, P0 ;  /* 0x00000001ff047807 */ /* 0x000fd00000000000 */
.L_x_860:
[----:B------:R-:W-:Y:S05]  /*31c50*/  BSYNC.RECONVERGENT B1 ;  /* 0x0000000000017941 */ /* 0x000fea0003800200 */
.L_x_859:
[----:B------:R-:W3:Y:S01]  /*31c60*/  S2R R0, SR_TID.X ;  /* 0x0000000000007919 */ /* 0x000ee20000002100 */
[----:B------:R-:W5:Y:S01]  /*31c70*/  LDCU UR5, c[0x0][0x3dc] ;  /* 0x00007b80ff0577ac */ /* 0x000f620008000800 */
[----:B------:R-:W-:Y:S01]  /*31c80*/  IMAD.MOV.U32 R3, RZ, RZ, 0xb ;  /* 0x0000000bff037424 */ /* 0x000fe200078e00ff */
[----:B------:R-:W-:Y:S03]  /*31c90*/  BSSY.RECONVERGENT B1, `(.L_x_890) ;  /* 0x00001a7000017945 */ /* 0x000fe60003800200 */
[----:B---3--:R-:W-:Y:S01]  /*31ca0*/  IMAD R0, R0, R3, 0x5 ;  /* 0x0000000500007424 */ /* 0x008fe200078e0203 */
[----:B------:R-:W-:-:S04]  /*31cb0*/  MOV R3, 0x1 ;  /* 0x0000000100037802 */ /* 0x000fc80000000f00 */
[----:B-----5:R-:W-:-:S13]  /*31cc0*/  ISETP.GE.AND P0, PT, R0, UR5, PT ;  /* 0x0000000500007c0c */ /* 0x020fda000bf06270 */
[----:B------:R-:W-:Y:S05]  /*31cd0*/  @P0 BRA `(.L_x_891) ;  /* 0x0000001800880947 */ /* 0x000fea0003800000 */
[----:B0-----:R-:W-:Y:S01]  /*31ce0*/  ISETP.NE.U32.AND P0, PT, R33, RZ, PT ;  /* 0x000000ff2100720c */ /* 0x001fe20003f05070 */
        /* <DEDUP_REMOVED lines=25> */
.L_x_893:
[----:B------:R-:W0:Y:S01]  /*31e80*/  LDCU UR5, c[0x0][0x3d4] ;  /* 0x00007a80ff0577ac */ /* 0x000e220008000800 */
[----:B------:R-:W-:Y:S01]  /*31e90*/  MOV R14, R32 ;  /* 0x00000020000e7202 */ /* 0x000fe20000000f00 */
[----:B------:R-:W-:Y:S01]  /*31ea0*/  IMAD.MOV.U32 R17, RZ, RZ, R33 ;  /* 0x000000ffff117224 */ /* 0x000fe200078e0021 */
[----:B------:R-:W-:Y:S02]  /*31eb0*/  MOV R0, 0x31ee0 ;  /* 0x00031ee000007802 */ /* 0x000fe40000000f00 */
[----:B0-----:R-:W-:-:S07]  /*31ec0*/  MOV R12, UR5 ;  /* 0x00000005000c7c02 */ /* 0x001fce0008000f00 */
[----:B-12-4-:R-:W-:Y:S05]  /*31ed0*/  CALL.REL.NOINC `($__internal_0_$__cuda_sm20_div_u64) ;  /* 0x0000021800647944 */ /* 0x016fea0003c00000 */
[----:B------:R-:W0:Y:S01]  /*31ee0*/  LDCU UR5, c[0x0][0x3d4] ;  /* 0x00007a80ff0577ac */ /* 0x000e220008000800 */
[----:B------:R-:W-:Y:S01]  /*31ef0*/  IMAD.MOV R3, RZ, RZ, -R12 ;  /* 0x000000ffff037224 */ /* 0x000fe200078e0a0c */
[----:B------:R-:W-:-:S03]  /*31f00*/  MOV R2, R12 ;  /* 0x0000000c00027202 */ /* 0x000fc60000000f00 */
[----:B0-----:R-:W-:Y:S02]  /*31f10*/  IMAD R10, R3, UR5, R32 ;  /* 0x00000005030a7c24 */ /* 0x001fe4000f8e0220 */
[----:B------:R-:W-:-:S07]  /*31f20*/  IMAD.MOV.U32 R3, RZ, RZ, R11 ;  /* 0x000000ffff037224 */ /* 0x000fce00078e000b */
.L_x_894:
[----:B------:R-:W-:Y:S05]  /*31f30*/  BSYNC.RECONVERGENT B2 ;  /* 0x0000000000027941 */ /* 0x000fea0003800200 */
.L_x_892:
        /* <DEDUP_REMOVED lines=27> */
.L_x_896:
[----:B------:R-:W0:Y:S01]  /*320f0*/  LDCU UR5, c[0x0][0x3d0] ;  /* 0x00007a00ff0577ac */ /* 0x000e220008000800 */
[----:B------:R-:W-:Y:S01]  /*32100*/  MOV R14, R2 ;  /* 0x00000002000e7202 */ /* 0x000fe20000000f00 */
[----:B------:R-:W-:Y:S01]  /*32110*/  IMAD.MOV.U32 R17, RZ, RZ, R3 ;  /* 0x000000ffff117224 */ /* 0x000fe200078e0003 */
[----:B------:R-:W-:Y:S02]  /*32120*/  MOV R0, 0x32150 ;  /* 0x0003215000007802 */ /* 0x000fe40000000f00 */
[----:B0-----:R-:W-:-:S07]  /*32130*/  MOV R12, UR5 ;  /* 0x00000005000c7c02 */ /* 0x001fce0008000f00 */
[----:B-12-4-:R-:W-:Y:S05]  /*32140*/  CALL.REL.NOINC `($__internal_0_$__cuda_sm20_div_u64) ;  /* 0x0000021400c87944 */ /* 0x016fea0003c00000 */
[----:B------:R-:W0:Y:S01]  /*32150*/  LDCU UR5, c[0x0][0x3d0] ;  /* 0x00007a00ff0577ac */ /* 0x000e220008000800 */
[----:B------:R-:W-:-:S04]  /*32160*/  IMAD.MOV R3, RZ, RZ, -R12 ;  /* 0x000000ffff037224 */ /* 0x000fc800078e0a0c */
[----:B0-----:R-:W-:Y:S01]  /*32170*/  IMAD R44, R3, UR5, R2 ;  /* 0x00000005032c7c24 */ /* 0x001fe2000f8e0202 */
[----:B------:R-:W-:Y:S01]  /*32180*/  MOV R2, R12 ;  /* 0x0000000c00027202 */ /* 0x000fe20000000f00 */
[----:B------:R-:W-:-:S07]  /*32190*/  IMAD.MOV.U32 R3, RZ, RZ, R11 ;  /* 0x000000ffff037224 */ /* 0x000fce00078e000b */
.L_x_897:
[----:B------:R-:W-:Y:S05]  /*321a0*/  BSYNC.RECONVERGENT B2 ;  /* 0x0000000000027941 */ /* 0x000fea0003800200 */
.L_x_895:
        /* <DEDUP_REMOVED lines=27> */
.L_x_899:
[----:B------:R-:W0:Y:S01]  /*32360*/  LDCU UR5, c[0x0][0x3cc] ;  /* 0x00007980ff0577ac */ /* 0x000e220008000800 */
[----:B------:R-:W-:Y:S01]  /*32370*/  MOV R14, R2 ;  /* 0x00000002000e7202 */ /* 0x000fe20000000f00 */
[----:B------:R-:W-:Y:S01]  /*32380*/  IMAD.MOV.U32 R17, RZ, RZ, R3 ;  /* 0x000000ffff117224 */ /* 0x000fe200078e0003 */
[----:B------:R-:W-:Y:S02]  /*32390*/  MOV R0, 0x323c0 ;  /* 0x000323c000007802 */ /* 0x000fe40000000f00 */
[----:B0-----:R-:W-:-:S07]  /*323a0*/  MOV R12, UR5 ;  /* 0x00000005000c7c02 */ /* 0x001fce0008000f00 */
[----:B-12-4-:R-:W-:Y:S05]  /*323b0*/  CALL.REL.NOINC `($__internal_0_$__cuda_sm20_div_u64) ;  /* 0x00000214002c7944 */ /* 0x016fea0003c00000 */
[----:B------:R-:W0:Y:S01]  /*323c0*/  LDCU UR5, c[0x0][0x3cc] ;  /* 0x00007980ff0577ac */ /* 0x000e220008000800 */
[----:B------:R-:W-:Y:S02]  /*323d0*/  IMAD.MOV R45, RZ, RZ, -R12 ;  /* 0x000000ffff2d7224 */ /* 0x000fe400078e0a0c */
[----:B------:R-:W-:Y:S02]  /*323e0*/  IMAD.MOV.U32 R3, RZ, RZ, R11 ;  /* 0x000000ffff037224 */ /* 0x000fe400078e000b */
[----:B0-----:R-:W-:Y:S01]  /*323f0*/  IMAD R45, R45, UR5, R2 ;  /* 0x000000052d2d7c24 */ /* 0x001fe2000f8e0202 */
[----:B------:R-:W-:-:S07]  /*32400*/  MOV R2, R12 ;  /* 0x0000000c00027202 */ /* 0x000fce0000000f00 */
.L_x_900:
[----:B------:R-:W-:Y:S05]  /*32410*/  BSYNC.RECONVERGENT B2 ;  /* 0x0000000000027941 */ /* 0x000fea0003800200 */
.L_x_898:
        /* <DEDUP_REMOVED lines=27> */
.L_x_902:
        /* <DEDUP_REMOVED lines=11> */
.L_x_903:
[----:B------:R-:W-:Y:S05]  /*32680*/  BSYNC.RECONVERGENT B2 ;  /* 0x0000000000027941 */ /* 0x000fea0003800200 */
.L_x_901:
        /* <DEDUP_REMOVED lines=27> */
.L_x_905:
        /* <DEDUP_REMOVED lines=11> */
.L_x_906:
[----:B------:R-:W-:Y:S05]  /*328f0*/  BSYNC.RECONVERGENT B2 ;  /* 0x0000000000027941 */ /* 0x000fea0003800200 */
.L_x_904:
        /* <DEDUP_REMOVED lines=27> */
.L_x_908:
        /* <DEDUP_REMOVED lines=11> */
.L_x_909:
[----:B------:R-:W-:Y:S05]  /*32b60*/  BSYNC.RECONVERGENT B2 ;  /* 0x0000000000027941 */ /* 0x000fea0003800200 */
.L_x_907:
        /* <DEDUP_REMOVED lines=27> */
.L_x_911:
        /* <DEDUP_REMOVED lines=11> */
.L_x_912:
[----:B------:R-:W-:Y:S05]  /*32dd0*/  BSYNC.RECONVERGENT B2 ;  /* 0x0000000000027941 */ /* 0x000fea0003800200 */
.L_x_910:
        /* <DEDUP_REMOVED lines=27> */
.L_x_914:
        /* <DEDUP_REMOVED lines=11> */
.L_x_915:
[----:B------:R-:W-:Y:S05]  /*33040*/  BSYNC.RECONVERGENT B2 ;  /* 0x0000000000027941 */ /* 0x000fea0003800200 */
.L_x_913:
        /* <DEDUP_REMOVED lines=25> */
.L_x_917:
        /* <DEDUP_REMOVED lines=9> */
[----:B0-----:R-:W-:-:S07]  /*33270*/  IMAD R12, R3, UR5, R2 ;  /* 0x00000005030c7c24 */ /* 0x001fce000f8e0202 */
.L_x_918:
[----:B------:R-:W-:Y:S05]  /*33280*/  BSYNC.RECONVERGENT B2 ;  /* 0x0000000000027941 */ /* 0x000fea0003800200 */
.L_x_916:
        /* <DEDUP_REMOVED lines=14> */
[----:B----4-:R-:W-:-:S06]  /*33370*/  IMAD.MOV.U32 R0, RZ, RZ, RZ ;  /* 0x000000ffff007224 */ /* 0x010fcc00078e00ff */
[----:B------:R-:W4:Y:S01]  /*33380*/  LDC.64 R60, c[0x3][0x420] ;  /* 0x00c10800ff3c7b82 */ /* 0x000f220000000a00 */
[----:B------:R-:W4:Y:S07]  /*33390*/  I2F.F64.U32 R48, R48 ;  /* 0x0000003000307312 */ /* 0x000f2e0000201800 */
[----:B------:R-:W2:Y:S01]  /*333a0*/  LDC.64 R62, c[0x3][0x448] ;  /* 0x00c11200ff3e7b82 */ /* 0x000ea20000000a00 */
[----:B------:R-:W2:Y:S07]  /*333b0*/  I2F.F64.U32 R18, R47 ;  /* 0x0000002f00127312 */ /* 0x000eae0000201800 */
        /* <DEDUP_REMOVED lines=10> */
[----:B----4-:R-:W-:Y:S02]  /*33460*/  DFMA R48, R48, UR20, R60 ;  /* 0x0000001430307c2b */ /* 0x010fe4000800003c */
[----:B--2---:R-:W-:-:S02]  /*33470*/  DFMA R58, R18, R62, UR22 ;  /* 0x00000016123a7e2b */ /* 0x004fc4000800003e */
[----:B------:R-:W1:Y:S01]  /*33480*/  LDC.64 R70, c[0x3][0x4a8] ;  /* 0x00c12a00ff467b82 */ /* 0x000e620000000a00 */
[----:B------:R-:W1:Y:S01]  /*33490*/  I2F.F64.U32 R10, R10 ;  /* 0x0000000a000a7312 */ /* 0x000e620000201800 */
[----:B------:R-:W-:Y:S02]  /*334a0*/  DFMA R60, R20, UR24, R64 ;  /* 0x00000018143c7c2b */ /* 0x000fe40008000040 */
[----:B------:R-:W-:Y:S02]  /*334b0*/  DFMA R50, R50, R66, UR26 ;  /* 0x0000001a32327e2b */ /* 0x000fe40008000042 */
[----:B0-----:R-:W-:Y:S02]  /*334c0*/  DFMA R62, R44, UR28, R68 ;  /* 0x0000001c2c3e7c2b */ /* 0x001fe40008000044 */
[----:B-1----:R-:W-:-:S11]  /*334d0*/  DFMA R64, R10, R70, UR30 ;  /* 0x0000001e0a407e2b */ /* 0x002fd60008000046 */
.L_x_920:
        /* <DEDUP_REMOVED lines=32> */
.L_x_919:
[----:B------:R-:W-:-:S06]  /*336e0*/  DSETP.GT.AND P0, PT, |R2|, R44, PT ;  /* 0x0000002c0200722a */ /* 0x000fcc0003f04200 */
[----:B------:R-:W-:-:S08]  /*336f0*/  SEL R3, RZ, 0x1, P0 ;  /* 0x00000001ff037807 */ /* 0x000fd00000000000 */
.L_x_891:
[----:B------:R-:W-:Y:S05]  /*33700*/  BSYNC.RECONVERGENT B1 ;  /* 0x0000000000017941 */ /* 0x000fea0003800200 */
.L_x_890:
        /* <DEDUP_REMOVED lines=12> */
[----:B------:R-:W-:Y:S01]  /*337d0*/  MOV R45, RZ ;  /* 0x000000ff002d7202 */ /* 0x000fe20000000f00 */
        /* <DEDUP_REMOVED lines=21> */
.L_x_924:
        /* <DEDUP_REMOVED lines=11> */
.L_x_925:
[----:B------:R-:W-:Y:S05]  /*339e0*/  BSYNC.RECONVERGENT B2 ;  /* 0x0000000000027941 */ /* 0x000fea0003800200 */
.L_x_923:
[----:B------:R-:W-:Y:S01]  /*339f0*/  ISETP.NE.U32.AND P0, PT, R45, RZ, PT ;  /* 0x000000ff2d00720c */ /* 0x000fe20003f05070 */
[----:B------:R-:W-:-:S12]  /*33a00*/  BSSY.RECONVERGENT B2, `(.L_x_926) ;  /* 0x0000025000027945 */ /* 0x000fd80003800200 */
[----:B------:R-:W-:Y:S05]  /*33a10*/  @P0 BRA `(.L_x_927) ;  /* 0x0000000000600947 */ /* 0x000fea0003800000 */
[----:B------:R-:W0:Y:S01]  /*33a20*/  LDCU UR5, c[0x0][0x3d0] ;  /* 0x00007a00ff0577ac */ /* 0x000e220008000800 */
[----:B------:R-:W-:Y:S02]  /*33a30*/  IMAD.MOV.U32 R10, RZ, RZ, RZ ;  /* 0x000000ffff0a7224 */ /* 0x000fe400078e00ff */
[----:B------:R-:W-:Y:S01]  /*33a40*/  HFMA2 R45, -RZ, RZ, 0, 0 ;  /* 0x00000000ff2d7431 */ /* 0x000fe200000001ff */
        /* <DEDUP_REMOVED lines=21> */
.L_x_927:
        /* <DEDUP_REMOVED lines=11> */
.L_x_928:
[----:B------:R-:W-:Y:S05]  /*33c50*/  BSYNC.RECONVERGENT B2 ;  /* 0x0000000000027941 */ /* 0x000fea0003800200 */
.L_x_926:
        /* <DEDUP_REMOVED lines=27> */
.L_x_930:
        /* <DEDUP_REMOVED lines=11> */
.L_x_931:
[----:B------:R-:W-:Y:S05]  /*33ec0*/  BSYNC.RECONVERGENT B2 ;  /* 0x0000000000027941 */ /* 0x000fea0003800200 */
.L_x_929:
        /* <DEDUP_REMOVED lines=27> */
.L_x_933:
        /* <DEDUP_REMOVED lines=11> */
.L_x_934:
[----:B------:R-:W-:Y:S05]  /*34130*/  BSYNC.RECONVERGENT B2 ;  /* 0x0000000000027941 */ /* 0x000fea0003800200 */
.L_x_932:
        /* <DEDUP_REMOVED lines=27> */
.L_x_936:
        /* <DEDUP_REMOVED lines=11> */
.L_x_937:
[----:B------:R-:W-:Y:S05]  /*343a0*/  BSYNC.RECONVERGENT B2 ;  /* 0x0000000000027941 */ /* 0x000fea0003800200 */
.L_x_935:
        /* <DEDUP_REMOVED lines=27> */
.L_x_939:
        /* <DEDUP_REMOVED lines=11> */
.L_x_940:
[----:B------:R-:W-:Y:S05]  /*34610*/  BSYNC.RECONVERGENT B2 ;  /* 0x0000000000027941 */ /* 0x000fea0003800200 */
.L_x_938:
        /* <DEDUP_REMOVED lines=27> */
.L_x_942:
        /* <DEDUP_REMOVED lines=11> */
.L_x_943:
[----:B------:R-:W-:Y:S05]  /*34880*/  BSYNC.RECONVERGENT B2 ;  /* 0x0000000000027941 */ /* 0x000fea0003800200 */
.L_x_941:
        /* <DEDUP_REMOVED lines=27> */
.L_x_945:
        /* <DEDUP_REMOVED lines=11> */
.L_x_946:
[----:B------:R-:W-:Y:S05]  /*34af0*/  BSYNC.RECONVERGENT B2 ;  /* 0x0000000000027941 */ /* 0x000fea0003800200 */
.L_x_944:
        /* <DEDUP_REMOVED lines=26> */
.L_x_948:
        /* <DEDUP_REMOVED lines=8> */
[----:B0-----:R-:W-:-:S07]  /*34d20*/  IMAD R14, R11, UR5, R44 ;  /* 0x000000050b0e7c24 */ /* 0x001fce000f8e022c */
.L_x_949:
[----:B------:R-:W-:Y:S05]  /*34d30*/  BSYNC.RECONVERGENT B2 ;  /* 0x0000000000027941 */ /* 0x000fea0003800200 */
.L_x_947:
[----:B------:R-:W0:Y:S01]  /*34d40*/  LDC.64 R54, c[0x3][0x3c0] ;  /* 0x00c0f000ff367b82 */ /* 0x000e220000000a00 */
[----:B------:R3:W-:Y:S01]  /*34d50*/  I2F.F64.U32 R16, R62 ;  /* 0x0000003e00107312 */ /* 0x0007e20000201800 */
[----:B------:R-:W0:Y:S01]  /*34d60*/  LDCU.128 UR8, c[0x3][0x3d0] ;  /* 0x00c07a00ff0877ac */ /* 0x000e220008000c00 */
[----:B------:R-:W-:Y:S01]  /*34d70*/  BSSY.RECONVERGENT B2, `(.L_x_950) ;  /* 0x0000041000027945 */ /* 0x000fe20003800200 */
[----:B------:R-:W-:Y:S01]  /*34d80*/  MOV R0, RZ ;  /* 0x000000ff00007202 */ /* 0x000fe20000000f00 */
[----:B------:R-:W5:Y:S03]  /*34d90*/  LDCU.128 UR16, c[0x3][0x400] ;  /* 0x00c08000ff1077ac */ /* 0x000f660008000c00 */
[----:B------:R-:W1:Y:S01]  /*34da0*/  LDC.64 R56, c[0x3][0x3e8] ;  /* 0x00c0fa00ff387b82 */ /* 0x000e620000000a00 */
[----:B------:R2:W-:Y:S01]  /*34db0*/  I2F.F64.U32 R18, R64 ;  /* 0x0000004000127312 */ /* 0x0005e20000201800 */
[----:B------:R-:W4:Y:S01]  /*34dc0*/  LDCU.128 UR20, c[0x3][0x430] ;  /* 0x00c08600ff1477ac */ /* 0x000f220008000c00 */
[----:B------:R-:W4:Y:S05]  /*34dd0*/  LDCU.128 UR24, c[0x3][0x460] ;  /* 0x00c08c00ff1877ac */ /* 0x000f2a0008000c00 */
[----:B------:R-:W5:Y:S01]  /*34de0*/  LDC.64 R58, c[0x3][0x3f0] ;  /* 0x00c0fc00ff3a7b82 */ /* 0x000f620000000a00 */
[----:B------:R-:W0:Y:S01]  /*34df0*/  I2F.F64.U32 R12, R12 ;  /* 0x0000000c000c7312 */ /* 0x000e220000201800 */
[----:B------:R-:W4:Y:S06]  /*34e00*/  LDCU.128 UR28, c[0x3][0x490] ;  /* 0x00c09200ff1c77ac */ /* 0x000f2c0008000c00 */
[----:B------:R-:W4:Y:S01]  /*34e10*/  LDC.64 R60, c[0x3][0x418] ;  /* 0x00c10600ff3c7b82 */ /* 0x000f220000000a00 */
[----:B------:R-:W1:Y:S07]  /*34e20*/  I2F.F64.U32 R14, R14 ;  /* 0x0000000e000e7312 */ /* 0x000e6e0000201800 */
[----:B---3--:R-:W3:Y:S01]  /*34e30*/  LDC.64 R62, c[0x3][0x420] ;  /* 0x00c10800ff3e7b82 */ /* 0x008ee20000000a00 */
[----:B------:R-:W3:Y:S07]  /*34e40*/  I2F.F64.U32 R20, R49 ;  /* 0x0000003100147312 */ /* 0x000eee0000201800 */
[----:B--2---:R-:W2:Y:S01]  /*34e50*/  LDC.64 R64, c[0x3][0x448] ;  /* 0x00c11200ff407b82 */ /* 0x004ea20000000a00 */
[----:B------:R0:W2:Y:S07]  /*34e60*/  I2F.F64.U32 R44, R48 ;  /* 0x00000030002c7312 */ /* 0x0000ae0000201800 */
[----:B------:R-:W2:Y:S01]  /*34e70*/  LDC.64 R66, c[0x3][0x450] ;  /* 0x00c11400ff427b82 */ /* 0x000ea20000000a00 */
[----:B------:R-:W2:Y:S01]  /*34e80*/  I2F.F64.U32 R50, R47 ;  /* 0x0000002f00327312 */ /* 0x000ea20000201800 */
[----:B0-----:R-:W-:-:S02]  /*34e90*/  DFMA R48, R12, UR8, R54 ;  /* 0x000000080c307c2b */ /* 0x001fc40008000036 */
[----:B-1----:R-:W-:Y:S02]  /*34ea0*/  DFMA R54, R14, R56, UR10 ;  /* 0x0000000a0e367e2b */ /* 0x002fe40008000038 */
[----:B-----5:R-:W-:Y:S02]  /*34eb0*/  DFMA R56, R16, UR16, R58 ;  /* 0x0000001010387c2b */ /* 0x020fe4000800003a */
[----:B------:R-:W0:Y:S01]  /*34ec0*/  LDC.64 R68, c[0x3][0x478] ;  /* 0x00c11e00ff447b82 */ /* 0x000e220000000a00 */
[----:B------:R-:W0:Y:S01]  /*34ed0*/  I2F.F64.U32 R52, R46 ;  /* 0x0000002e00347312 */ /* 0x000e220000201800 */
[----:B----4-:R-:W-:Y:S02]  /*34ee0*/  DFMA R58, R18, R60, UR18 ;  /* 0x00000012123a7e2b */ /* 0x010fe4000800003c */
[----:B---3--:R-:W-:-:S04]  /*34ef0*/  DFMA R60, R20, UR20, R62 ;  /* 0x00000014143c7c2b */ /* 0x008fc8000800003e */
        /* <DEDUP_REMOVED lines=9> */
.L_x_951:
        /* <DEDUP_REMOVED lines=32> */
.L_x_950:
[----:B------:R-:W-:-:S06]  /*35190*/  DSETP.GT.AND P0, PT, |R10|, R46, PT ;  /* 0x0000002e0a00722a */ /* 0x000fcc0003f04200 */
[----:B------:R-:W-:-:S08]  /*351a0*/  SEL R2, RZ, 0x1, P0 ;  /* 0x00000001ff027807 */ /* 0x000fd00000000000 */
.L_x_922:
[----:B------:R-:W-:Y:S05]  /*351b0*/  BSYNC.RECONVERGENT B1 ;  /* 0x0000000000017941 */ /* 0x000fea0003800200 */
.L_x_921:
        /* <DEDUP_REMOVED lines=34> */
.L_x_955:
        /* <DEDUP_REMOVED lines=8> */
[----:B------:R-:W-:Y:S01]  /*35460*/  MOV R44, R12 ;  /* 0x0000000c002c7202 */ /* 0x000fe20000000f00 */
[----:B------:R-:W-:Y:S02]  /*35470*/  IMAD.MOV.U32 R45, RZ, RZ, R11 ;  /* 0x000000ffff2d7224 */ /* 0x000fe400078e000b */
[----:B0-----:R-:W-:-:S07]  /*35480*/  IMAD R10, R13, UR5, R28 ;  /* 0x000000050d0a7c24 */ /* 0x001fce000f8e021c */
.L_x_956:
[----:B------:R-:W-:Y:S05]  /*35490*/  BSYNC.RECONVERGENT B2 ;  /* 0x0000000000027941 */ /* 0x000fea0003800200 */
.L_x_954:
        /* <DEDUP_REMOVED lines=27> */
.L_x_958:
        /* <DEDUP_REMOVED lines=11> */
.L_x_959:
[----:B------:R-:W-:Y:S05]  /*35700*/  BSYNC.RECONVERGENT B2 ;  /* 0x0000000000027941 */ /* 0x000fea0003800200 */
.L_x_957:
        /* <DEDUP_REMOVED lines=27> */
.L_x_961:
        /* <DEDUP_REMOVED lines=11> */
.L_x_962:
[----:B------:R-:W-:Y:S05]  /*35970*/  BSYNC.RECONVERGENT B2 ;  /* 0x0000000000027941 */ /* 0x000fea0003800200 */
.L_x_960:
        /* <DEDUP_REMOVED lines=27> */
.L_x_964:
        /* <DEDUP_REMOVED lines=11> */
.L_x_965:
[----:B------:R-:W-:Y:S05]  /*35be0*/  BSYNC.RECONVERGENT B2 ;  /* 0x0000000000027941 */ /* 0x000fea0003800200 */
.L_x_963:
        /* <DEDUP_REMOVED lines=27> */
.L_x_967:
        /* <DEDUP_REMOVED lines=11> */
.L_x_968:
[----:B------:R-:W-:Y:S05]  /*35e50*/  BSYNC.RECONVERGENT B2 ;  /* 0x0000000000027941 */ /* 0x000fea0003800200 */
.L_x_966:
        /* <DEDUP_REMOVED lines=27> */
.L_x_970:
        /* <DEDUP_REMOVED lines=11> */
.L_x_971:
[----:B------:R-:W-:Y:S05]  /*360c0*/  BSYNC.RECONVERGENT B2 ;  /* 0x0000000000027941 */ /* 0x000fea0003800200 */
.L_x_969:
        /* <DEDUP_REMOVED lines=27> */
.L_x_973:
        /* <DEDUP_REMOVED lines=11> */
.L_x_974:
[----:B------:R-:W-:Y:S05]  /*36330*/  BSYNC.RECONVERGENT B2 ;  /* 0x0000000000027941 */ /* 0x000fea0003800200 */
.L_x_972:
        /* <DEDUP_REMOVED lines=27> */
.L_x_976:
        /* <DEDUP_REMOVED lines=11> */
.L_x_977:
[----:B------:R-:W-:Y:S05]  /*365a0*/  BSYNC.RECONVERGENT B2 ;  /* 0x0000000000027941 */ /* 0x000fea0003800200 */
.L_x_975:
        /* <DEDUP_REMOVED lines=26> */
.L_x_979:
        /* <DEDUP_REMOVED lines=8> */
[----:B0-----:R-:W-:-:S07]  /*367d0*/  IMAD R14, R11, UR5, R44 ;  /* 0x000000050b0e7c24 */ /* 0x001fce000f8e022c */
.L_x_980:
[----:B------:R-:W-:Y:S05]  /*367e0*/  BSYNC.RECONVERGENT B2 ;  /* 0x0000000000027941 */ /* 0x000fea0003800200 */
.L_x_978:
[----:B------:R-:W0:Y:S01]  /*367f0*/  LDC.64 R54, c[0x3][0x3c0] ;  /* 0x00c0f000ff367b82 */ /* 0x000e220000000a00 */
[----:B------:R3:W-:Y:S01]  /*36800*/  I2F.F64.U32 R16, R62 ;  /* 0x0000003e00107312 */ /* 0x0007e20000201800 */
[----:B------:R-:W0:Y:S01]  /*36810*/  LDCU.128 UR8, c[0x3][0x3d0] ;  /* 0x00c07a00ff0877ac */ /* 0x000e220008000c00 */
[----:B------:R-:W-:Y:S01]  /*36820*/  BSSY.RECONVERGENT B2, `(.L_x_981) ;  /* 0x0000041000027945 */ /* 0x000fe20003800200 */
[----:B------:R-:W-:Y:S01]  /*36830*/  IMAD.MOV.U32 R0, RZ, RZ, RZ ;  /* 0x000000ffff007224 */ /* 0x000fe200078e00ff */
        /* <DEDUP_REMOVED lines=13> */
[----:B------:R-:W2:Y:S07]  /*36910*/  I2F.F64.U32 R20, R49 ;  /* 0x0000003100147312 */ /* 0x000eae0000201800 */
[----:B------:R-:W2:Y:S01]  /*36920*/  LDC.64 R66, c[0x3][0x450] ;  /* 0x00c11400ff427b82 */ /* 0x000ea20000000a00 */
        /* <DEDUP_REMOVED lines=9> */
[----:B---3--:R-:W-:Y:S02]  /*369c0*/  DFMA R50, R50, UR20, R62 ;  /* 0x0000001432327c2b */ /* 0x008fe4000800003e */
[----:B--2---:R-:W-:-:S02]  /*369d0*/  DFMA R60, R20, R64, UR22 ;  /* 0x00000016143c7e2b */ /* 0x004fc40008000040 */
[----:B------:R-:W1:Y:S01]  /*369e0*/  LDC.64 R72, c[0x3][0x4a8] ;  /* 0x00c12a00ff487b82 */ /* 0x000e620000000a00 */
[----:B------:R-:W1:Y:S01]  /*369f0*/  I2F.F64.U32 R10, R10 ;  /* 0x0000000a000a7312 */ /* 0x000e620000201800 */
[----:B------:R-:W-:Y:S02]  /*36a00*/  DFMA R62, R44, UR24, R66 ;  /* 0x000000182c3e7c2b */ /* 0x000fe40008000042 */
[----:B------:R-:W-:Y:S02]  /*36a10*/  DFMA R52, R52, R68, UR26 ;  /* 0x0000001a34347e2b */ /* 0x000fe40008000044 */
[----:B0-----:R-:W-:Y:S02]  /*36a20*/  DFMA R64, R46, UR28, R70 ;  /* 0x0000001c2e407c2b */ /* 0x001fe40008000046 */
[----:B-1----:R-:W-:-:S11]  /*36a30*/  DFMA R66, R10, R72, UR30 ;  /* 0x0000001e0a427e2b */ /* 0x002fd60008000048 */
.L_x_982:
        /* <DEDUP_REMOVED lines=32> */
.L_x_981:
[----:B------:R-:W-:-:S06]  /*36c40*/  DSETP.GT.AND P0, PT, |R10|, R46, PT ;  /* 0x0000002e0a00722a */ /* 0x000fcc0003f04200 */
[----:B------:R-:W-:-:S08]  /*36c50*/  SEL R10, RZ, 0x1, P0 ;  /* 0x00000001ff0a7807 */ /* 0x000fd00000000000 */
.L_x_953:
[----:B------:R-:W-:Y:S05]  /*36c60*/  BSYNC.RECONVERGENT B1 ;  /* 0x0000000000017941 */ /* 0x000fea0003800200 */
.L_x_952:
        /* <DEDUP_REMOVED lines=34> */
.L_x_986:
        /* <DEDUP_REMOVED lines=11> */
.L_x_987:
[----:B------:R-:W-:Y:S05]  /*36f40*/  BSYNC.RECONVERGENT B2 ;  /* 0x0000000000027941 */ /* 0x000fea0003800200 */
.L_x_985:
        /* <DEDUP_REMOVED lines=27> */
.L_x_989:
        /* <DEDUP_REMOVED lines=11> */
.L_x_990:
[----:B------:R-:W-:Y:S05]  /*371b0*/  BSYNC.RECONVERGENT B2 ;  /* 0x0000000000027941 */ /* 0x000fea0003800200 */
.L_x_988:
        /* <DEDUP_REMOVED lines=27> */
.L_x_992:
        /* <DEDUP_REMOVED lines=11> */
.L_x_993:
[----:B------:R-:W-:Y:S05]  /*37420*/  BSYNC.RECONVERGENT B2 ;  /* 0x0000000000027941 */ /* 0x000fea0003800200 */
.L_x_991:
        /* <DEDUP_REMOVED lines=27> */
.L_x_995:
        /* <DEDUP_REMOVED lines=11> */
.L_x_996:
[----:B------:R-:W-:Y:S05]  /*37690*/  BSYNC.RECONVERGENT B2 ;  /* 0x0000000000027941 */ /* 0x000fea0003800200 */
.L_x_994:
        /* <DEDUP_REMOVED lines=27> */
.L_x_998:
        /* <DEDUP_REMOVED lines=11> */
.L_x_999:
[----:B------:R-:W-:Y:S05]  /*37900*/  BSYNC.RECONVERGENT B2 ;  /* 0x0000000000027941 */ /* 0x000fea0003800200 */
.L_x_997:
        /* <DEDUP_REMOVED lines=27> */
.L_x_1001:
        /* <DEDUP_REMOVED lines=11> */
.L_x_1002:
[----:B------:R-:W-:Y:S05]  /*37b70*/  BSYNC.RECONVERGENT B2 ;  /* 0x0000000000027941 */ /* 0x000fea0003800200 */
.L_x_1000:
        /* <DEDUP_REMOVED lines=27> */
.L_x_1004:
        /* <DEDUP_REMOVED lines=11> */
.L_x_1005:
[----:B------:R-:W-:Y:S05]  /*37de0*/  BSYNC.RECONVERGENT B2 ;  /* 0x0000000000027941 */ /* 0x000fea0003800200 */
.L_x_1003:
        /* <DEDUP_REMOVED lines=27> */
.L_x_1007:
        /* <DEDUP_REMOVED lines=11> */
.L_x_1008:
[----:B------:R-:W-:Y:S05]  /*38050*/  BSYNC.RECONVERGENT B2 ;  /* 0x0000000000027941 */ /* 0x000fea0003800200 */
.L_x_1006:
        /* <DEDUP_REMOVED lines=26> */
.L_x_1010:
        /* <DEDUP_REMOVED lines=9> */
.L_x_1011:
[----:B------:R-:W-:Y:S05]  /*38290*/  BSYNC.RECONVERGENT B2 ;  /* 0x0000000000027941 */ /* 0x000fea0003800200 */
.L_x_1009:
[----:B------:R0:W-:Y:S01]  /*382a0*/  I2F.F64.U32 R18, R68 ;  /* 0x0000004400127312 */ /* 0x0001e20000201800 */
[----:B------:R-:W3:Y:S01]  /*382b0*/  LDC.64 R56, c[0x3][0x3c0] ;  /* 0x00c0f000ff387b82 */ /* 0x000ee20000000a00 */
[----:B------:R-:W5:Y:S01]  /*382c0*/  LDCU.128 UR24, c[0x3][0x460] ;  /* 0x00c08c00ff1877ac */ /* 0x000f620008000c00 */
[----:B------:R-:W-:Y:S01]  /*382d0*/  BSSY.RECONVERGENT B2, `(.L_x_1012) ;  /* 0x0000041000027945 */ /* 0x000fe20003800200 */
[----:B------:R-:W-:Y:S01]  /*382e0*/  MOV R0, RZ ;  /* 0x000000ff00007202 */ /* 0x000fe20000000f00 */
[----:B------:R-:W3:Y:S03]  /*382f0*/  LDCU.128 UR8, c[0x3][0x3d0] ;  /* 0x00c07a00ff0877ac */ /* 0x000ee60008000c00 */
[----:B------:R1:W-:Y:S01]  /*38300*/  I2F.F64.U32 R16, R64 ;  /* 0x0000004000107312 */ /* 0x0003e20000201800 */
[----:B0-----:R-:W5:Y:S01]  /*38310*/  LDC.64 R68, c[0x3][0x450] ;  /* 0x00c11400ff447b82 */ /* 0x001f620000000a00 */
[----:B------:R-:W0:Y:S01]  /*38320*/  LDCU.128 UR16, c[0x3][0x400] ;  /* 0x00c08000ff1077ac */ /* 0x000e220008000c00 */
[----:B------:R-:W2:Y:S05]  /*38330*/  LDCU.128 UR20, c[0x3][0x430] ;  /* 0x00c08600ff1477ac */ /* 0x000eaa0008000c00 */
[----:B------:R-:W-:Y:S01]  /*38340*/  I2F.F64.U32 R20, R51 ;  /* 0x0000003300147312 */ /* 0x000fe20000201800 */
[----:B------:R-:W4:Y:S01]  /*38350*/  LDC.64 R58, c[0x3][0x3e8] ;  /* 0x00c0fa00ff3a7b82 */ /* 0x000f220000000a00 */
[----:B------:R-:W4:Y:S06]  /*38360*/  LDCU.128 UR28, c[0x3][0x490] ;  /* 0x00c09200ff1c77ac */ /* 0x000f2c0008000c00 */
[----:B------:R-:W-:Y:S01]  /*38370*/  I2F.F64.U32 R44, R50 ;  /* 0x00000032002c7312 */ /* 0x000fe20000201800 */
[----:B------:R-:W0:Y:S07]  /*38380*/  LDC.64 R60, c[0x3][0x3f0] ;  /* 0x00c0fc00ff3c7b82 */ /* 0x000e2e0000000a00 */
[----:B------:R-:W5:Y:S01]  /*38390*/  I2F.F64.U32 R52, R49 ;  /* 0x0000003100347312 */ /* 0x000f620000201800 */
[----:B------:R-:W2:Y:S07]  /*383a0*/  LDC.64 R62, c[0x3][0x418] ;  /* 0x00c10600ff3e7b82 */ /* 0x000eae0000000a00 */
[----:B------:R-:W-:Y:S01]  /*383b0*/  I2F.F64.U32 R54, R48 ;  /* 0x0000003000367312 */ /* 0x000fe20000201800 */
[----:B-1----:R-:W1:Y:S01]  /*383c0*/  LDC.64 R64, c[0x3][0x420] ;  /* 0x00c10800ff407b82 */ /* 0x002e620000000a00 */
[----:B-----5:R-:W-:-:S06]  /*383d0*/  DFMA R52, R52, UR24, R68 ;  /* 0x0000001834347c2b */ /* 0x020fcc0008000044 */
[----:B------:R-:W3:Y:S01]  /*383e0*/  I2F.F64.U32 R12, R12 ;  /* 0x0000000c000c7312 */ /* 0x000ee20000201800 */
[----:B------:R-:W5:Y:S01]  /*383f0*/  LDC.64 R66, c[0x3][0x448] ;  /* 0x00c11200ff427b82 */ /* 0x000f620000000a00 */
[----:B0-----:R-:W-:-:S06]  /*38400*/  DFMA R60, R16, UR16, R60 ;  /* 0x00000010103c7c2b */ /* 0x001fcc000800003c */
[----:B------:R-:W4:Y:S01]  /*38410*/  I2F.F64.U32 R14, R14 ;  /* 0x0000000e000e7312 */ /* 0x000f220000201800 */
[----:B------:R-:W0:Y:S01]  /*38420*/  LDC.64 R70, c[0x3][0x478] ;  /* 0x00c11e00ff467b82 */ /* 0x000e220000000a00 */
[----:B--2---:R-:W-:Y:S02]  /*38430*/  DFMA R62, R18, R62, UR18 ;  /* 0x00000012123e7e2b */ /* 0x004fe4000800003e */
[----:B---3--:R-:W-:-:S04]  /*38440*/  DFMA R56, R12, UR8, R56 ;  /* 0x000000080c387c2b */ /* 0x008fc80008000038 */
[----:B------:R-:W2:Y:S01]  /*38450*/  I2F.F64.U32 R48, R47 ;  /* 0x0000002f00307312 */ /* 0x000ea20000201800 */
[----:B------:R-:W2:Y:S01]  /*38460*/  LDC.64 R72, c[0x3][0x480] ;  /* 0x00c12000ff487b82 */ /* 0x000ea20000000a00 */
[----:B-1----:R-:W-:Y:S02]  /*38470*/  DFMA R64, R20, UR20, R64 ;  /* 0x0000001414407c2b */ /* 0x002fe40008000040 */
[----:B----4-:R-:W-:-:S04]  /*38480*/  DFMA R58, R14, R58, UR10 ;  /* 0x0000000a0e3a7e2b */ /* 0x010fc8000800003a */
[----:B------:R-:W1:Y:S01]  /*38490*/  I2F.F64.U32 R50, R46 ;  /* 0x0000002e00327312 */ /* 0x000e620000201800 */
[----:B------:R-:W1:Y:S01]  /*384a0*/  LDC.64 R74, c[0x3][0x4a8] ;  /* 0x00c12a00ff4a7b82 */ /* 0x000e620000000a00 */
[----:B-----5:R-:W-:Y:S02]  /*384b0*/  DFMA R66, R44, R66, UR22 ;  /* 0x000000162c427e2b */ /* 0x020fe40008000042 */
[----:B0-----:R-:W-:Y:S02]  /*384c0*/  DFMA R54, R54, R70, UR26 ;  /* 0x0000001a36367e2b */ /* 0x001fe40008000046 */
[----:B--2---:R-:W-:Y:S02]  /*384d0*/  DFMA R68, R48, UR28, R72 ;  /* 0x0000001c30447c2b */ /* 0x004fe40008000048 */
[----:B-1----:R-:W-:-:S11]  /*384e0*/  DFMA R50, R50, R74, UR30 ;  /* 0x0000001e32327e2b */ /* 0x002fd6000800004a */
.L_x_1013:
[C---:B------:R-:W-:Y:S01]  /*384f0*/  IMAD R11, R0.reuse, 0xc, RZ ;  /* 0x0000000c000b7824 */ /* 0x040fe200078e02ff */
[----:B------:R-:W0:Y:S01]  /*38500*/  LDCU.64 UR6, c[0x0][0x3a8] ;  /* 0x00007500ff0677ac */ /* 0x000e220008000a00 */
[C---:B------:R-:W-:Y:S02]  /*38510*/  ISETP.GE.U32.AND P0, PT, R0.reuse, 0x9, PT ;  /* 0x000000090000780c */ /* 0x040fe40003f06070 */
        /* <DEDUP_REMOVED lines=29> */
.L_x_1012:
[----:B------:R-:W-:-:S06]  /*386f0*/  DSETP.GT.AND P0, PT, |R12|, R48, PT ;  /* 0x000000300c00722a */ /* 0x000fcc0003f04200 */
[----:B------:R-:W-:-:S08]  /*38700*/  SEL R46, RZ, 0x1, P0 ;  /* 0x00000001ff2e7807 */ /* 0x000fd00000000000 */
.L_x_984:
[----:B------:R-:W-:Y:S05]  /*38710*/  BSYNC.RECONVERGENT B1 ;  /* 0x0000000000017941 */ /* 0x000fea0003800200 */
.L_x_983:
        /* <DEDUP_REMOVED lines=34> */
.L_x_1017:
        /* <DEDUP_REMOVED lines=11> */
.L_x_1018:
[----:B------:R-:W-:Y:S05]  /*389f0*/  BSYNC.RECONVERGENT B2 ;  /* 0x0000000000027941 */ /* 0x000fea0003800200 */
.L_x_1016:
        /* <DEDUP_REMOVED lines=27> */
.L_x_1020:
        /* <DEDUP_REMOVED lines=11> */
.L_x_1021:
[----:B------:R-:W-:Y:S05]  /*38c60*/  BSYNC.RECONVERGENT B2 ;  /* 0x0000000000027941 */ /* 0x000fea0003800200 */
.L_x_1019:
        /* <DEDUP_REMOVED lines=27> */
.L_x_1023:
        /* <DEDUP_REMOVED lines=11> */
.L_x_1024:
[----:B------:R-:W-:Y:S05]  /*38ed0*/  BSYNC.RECONVERGENT B2 ;  /* 0x0000000000027941 */ /* 0x000fea0003800200 */
.L_x_1022:
        /* <DEDUP_REMOVED lines=27> */
.L_x_1026:
        /* <DEDUP_REMOVED lines=11> */
.L_x_1027:
[----:B------:R-:W-:Y:S05]  /*39140*/  BSYNC.RECONVERGENT B2 ;  /* 0x0000000000027941 */ /* 0x000fea0003800200 */
.L_x_1025:
        /* <DEDUP_REMOVED lines=27> */
.L_x_1029:
        /* <DEDUP_REMOVED lines=11> */
.L_x_1030:
[----:B------:R-:W-:Y:S05]  /*393b0*/  BSYNC.RECONVERGENT B2 ;  /* 0x0000000000027941 */ /* 0x000fea0003800200 */
.L_x_1028:
        /* <DEDUP_REMOVED lines=27> */
.L_x_1032:
        /* <DEDUP_REMOVED lines=11> */
.L_x_1033:
[----:B------:R-:W-:Y:S05]  /*39620*/  BSYNC.RECONVERGENT B2 ;  /* 0x0000000000027941 */ /* 0x000fea0003800200 */
.L_x_1031:
        /* <DEDUP_REMOVED lines=27> */
.L_x_1035:
        /* <DEDUP_REMOVED lines=11> */
.L_x_1036:
[----:B------:R-:W-:Y:S05]  /*39890*/  BSYNC.RECONVERGENT B2 ;  /* 0x0000000000027941 */ /* 0x000fea0003800200 */
.L_x_1034:
        /* <DEDUP_REMOVED lines=27> */
.L_x_1038:
        /* <DEDUP_REMOVED lines=11> */
.L_x_1039:
[----:B------:R-:W-:Y:S05]  /*39b00*/  BSYNC.RECONVERGENT B2 ;  /* 0x0000000000027941 */ /* 0x000fea0003800200 */
.L_x_1037:
        /* <DEDUP_REMOVED lines=26> */
.L_x_1041:
        /* <DEDUP_REMOVED lines=9> */
.L_x_1042:
[----:B------:R-:W-:Y:S05]  /*39d40*/  BSYNC.RECONVERGENT B2 ;  /* 0x0000000000027941 */ /* 0x000fea0003800200 */
.L_x_1040:
[----:B------:R0:W-:Y:S01]  /*39d50*/  I2F.F64.U32 R16, R64 ;  /* 0x0000004000107312 */ /* 0x0001e20000201800 */
[----:B------:R-:W3:Y:S01]  /*39d60*/  LDC.64 R66, c[0x3][0x448] ;  /* 0x00c11200ff427b82 */ /* 0x000ee20000000a00 */
[----:B------:R-:W5:Y:S01]  /*39d70*/  LDCU.128 UR20, c[0x3][0x430] ;  /* 0x00c08600ff1477ac */ /* 0x000f620008000c00 */
[----:B------:R-:W-:Y:S01]  /*39d80*/  BSSY.RECONVERGENT B2, `(.L_x_1043) ;  /* 0x0000041000027945 */ /* 0x000fe20003800200 */
[----:B------:R-:W-:Y:S01]  /*39d90*/  IMAD.MOV.U32 R0, RZ, RZ, RZ ;  /* 0x000000ffff007224 */ /* 0x000fe200078e00ff */
[----:B------:R-:W1:Y:S03]  /*39da0*/  LDCU.128 UR24, c[0x3][0x460] ;  /* 0x00c08c00ff1877ac */ /* 0x000e660008000c00 */
[----:B------:R2:W-:Y:S01]  /*39db0*/  I2F.F64.U32 R18, R68 ;  /* 0x0000004400127312 */ /* 0x0005e20000201800 */
[----:B0-----:R-:W5:Y:S01]  /*39dc0*/  LDC.64 R64, c[0x3][0x420] ;  /* 0x00c10800ff407b82 */ /* 0x001f620000000a00 */
[----:B------:R-:W0:Y:S01]  /*39dd0*/  LDCU.128 UR8, c[0x3][0x3d0] ;  /* 0x00c07a00ff0877ac */ /* 0x000e220008000c00 */
[----:B------:R-:W4:Y:S05]  /*39de0*/  LDCU.128 UR16, c[0x3][0x400] ;  /* 0x00c08000ff1077ac */ /* 0x000f2a0008000c00 */
[----:B------:R-:W5:Y:S01]  /*39df0*/  I2F.F64.U32 R52, R52 ;  /* 0x0000003400347312 */ /* 0x000f620000201800 */
[----:B--2---:R-:W1:Y:S01]  /*39e00*/  LDC.64 R68, c[0x3][0x450] ;  /* 0x00c11400ff447b82 */ /* 0x004e620000000a00 */
[----:B------:R-:W2:Y:S06]  /*39e10*/  LDCU.128 UR28, c[0x3][0x490] ;  /* 0x00c09200ff1c77ac */ /* 0x000eac0008000c00 */
[----:B------:R-:W3:Y:S01]  /*39e20*/  I2F.F64.U32 R20, R51 ;  /* 0x0000003300147312 */ /* 0x000ee20000201800 */
[----:B------:R-:W0:Y:S07]  /*39e30*/  LDC.64 R70, c[0x3][0x478] ;  /* 0x00c11e00ff467b82 */ /* 0x000e2e0000000a00 */
[----:B------:R-:W1:Y:S01]  /*39e40*/  I2F.F64.U32 R44, R50 ;  /* 0x00000032002c7312 */ /* 0x000e620000201800 */
[----:B------:R-:W4:Y:S01]  /*39e50*/  LDC.64 R56, c[0x3][0x3c0] ;  /* 0x00c0f000ff387b82 */ /* 0x000f220000000a00 */
[----:B-----5:R-:W-:-:S02]  /*39e60*/  DFMA R52, R52, UR20, R64 ;  /* 0x0000001434347c2b */ /* 0x020fc40008000040 */
[----:B---3--:R-:W-:-:S04]  /*39e70*/  DFMA R64, R20, R66, UR22 ;  /* 0x0000001614407e2b */ /* 0x008fc80008000042 */
[----:B------:R-:W0:Y:S01]  /*39e80*/  I2F.F64.U32 R54, R49 ;  /* 0x0000003100367312 */ /* 0x000e220000201800 */
[----:B------:R-:W3:Y:S01]  /*39e90*/  LDC.64 R58, c[0x3][0x3e8] ;  /* 0x00c0fa00ff3a7b82 */ /* 0x000ee20000000a00 */
[----:B-1----:R-:W-:-:S06]  /*39ea0*/  DFMA R66, R44, UR24, R68 ;  /* 0x000000182c427c2b */ /* 0x002fcc0008000044 */
[----:B------:R-:W4:Y:S01]  /*39eb0*/  I2F.F64.U32 R12, R12 ;  /* 0x0000000c000c7312 */ /* 0x000f220000201800 */
[----:B------:R-:W1:Y:S01]  /*39ec0*/  LDC.64 R60, c[0x3][0x3f0] ;  /* 0x00c0fc00ff3c7b82 */ /* 0x000e620000000a00 */
[----:B0-----:R-:W-:-:S06]  /*39ed0*/  DFMA R54, R54, R70, UR26 ;  /* 0x0000001a36367e2b */ /* 0x001fcc0008000046 */
[----:B------:R-:W3:Y:S01]  /*39ee0*/  I2F.F64.U32 R14, R14 ;  /* 0x0000000e000e7312 */ /* 0x000ee20000201800 */
[----:B------:R-:W0:Y:S01]  /*39ef0*/  LDC.64 R62, c[0x3][0x418] ;  /* 0x00c10600ff3e7b82 */ /* 0x000e220000000a00 */
[----:B----4-:R-:W-:-:S06]  /*39f00*/  DFMA R56, R12, UR8, R56 ;  /* 0x000000080c387c2b */ /* 0x010fcc0008000038 */
[----:B------:R-:W2:Y:S01]  /*39f10*/  I2F.F64.U32 R48, R48 ;  /* 0x0000003000307312 */ /* 0x000ea20000201800 */
[----:B------:R-:W2:Y:S01]  /*39f20*/  LDC.64 R72, c[0x3][0x480] ;  /* 0x00c12000ff487b82 */ /* 0x000ea20000000a00 */
[----:B---3--:R-:W-:-:S06]  /*39f30*/  DFMA R58, R14, R58, UR10 ;  /* 0x0000000a0e3a7e2b */ /* 0x008fcc000800003a */
[----:B------:R-:W3:Y:S01]  /*39f40*/  I2F.F64.U32 R50, R47 ;  /* 0x0000002f00327312 */ /* 0x000ee20000201800 */
[----:B------:R-:W3:Y:S01]  /*39f50*/  LDC.64 R74, c[0x3][0x4a8] ;  /* 0x00c12a00ff4a7b82 */ /* 0x000ee20000000a00 */
[----:B-1----:R-:W-:Y:S02]  /*39f60*/  DFMA R60, R16, UR16, R60 ;  /* 0x00000010103c7c2b */ /* 0x002fe4000800003c */
[----:B0-----:R-:W-:Y:S02]  /*39f70*/  DFMA R62, R18, R62, UR18 ;  /* 0x00000012123e7e2b */ /* 0x001fe4000800003e */
[----:B--2---:R-:W-:Y:S02]  /*39f80*/  DFMA R68, R48, UR28, R72 ;  /* 0x0000001c30447c2b */ /* 0x004fe40008000048 */
[----:B---3--:R-:W-:-:S11]  /*39f90*/  DFMA R70, R50, R74, UR30 ;  /* 0x0000001e32467e2b */ /* 0x008fd6000800004a */
.L_x_1044:
        /* <DEDUP_REMOVED lines=32> */
.L_x_1043:
[----:B------:R-:W-:-:S06]  /*3a1a0*/  DSETP.GT.AND P0, PT, |R12|, R50, PT ;  /* 0x000000320c00722a */ /* 0x000fcc0003f04200 */
[----:B------:R-:W-:-:S08]  /*3a1b0*/  SEL R47, RZ, 0x1, P0 ;  /* 0x00000001ff2f7807 */ /* 0x000fd00000000000 */
.L_x_1015:
[----:B------:R-:W-:Y:S05]  /*3a1c0*/  BSYNC.RECONVERGENT B1 ;  /* 0x0000000000017941 */ /* 0x000fea0003800200 */
.L_x_1014:
[----:B------:R-:W3:Y:S01]  /*3a1d0*/  S2R R48, SR_TID.X ;  /* 0x0000000000307919 */ /* 0x000ee20000002100 */
[----:B------:R-:W5:Y:S01]  /*3a1e0*/  LDCU UR5, c[0x0][0x3dc] ;  /* 0x00007b80ff0577ac */ /* 0x000f620008000800 */
[----:B------:R-:W-:Y:S01]  /*3a1f0*/  MOV R11, 0xb ;  /* 0x0000000b000b7802 */ /* 0x000fe20000000f00 */
[----:B------:R-:W-:Y:S04]  /*3a200*/  BSSY.RECONVERGENT B1, `(.L_x_1045) ;  /* 0x00001a7000017945 */ /* 0x000fe80003800200 */
[----:B---3--:R-:W-:-:S05]  /*3a210*/  IMAD R0, R48, R11, 0xa ;  /* 0x0000000a30007424 */ /* 0x008fca00078e020b */
[----:B-----5:R-:W-:Y:S01]  /*3a220*/  ISETP.GE.AND P0, PT, R0, UR5, PT ;  /* 0x0000000500007c0c */ /* 0x020fe2000bf06270 */
[----:B------:R-:W-:-:S12]  /*3a230*/  IMAD.MOV.U32 R0, RZ, RZ, 0x1 ;  /* 0x00000001ff007424 */ /* 0x000fd800078e00ff */
        /* <DEDUP_REMOVED lines=27> */
.L_x_1048:
        /* <DEDUP_REMOVED lines=11> */
.L_x_1049:
[----:B------:R-:W-:Y:S05]  /*3a4a0*/  BSYNC.RECONVERGENT B2 ;  /* 0x0000000000027941 */ /* 0x000fea0003800200 */
.L_x_1047:
        /* <DEDUP_REMOVED lines=27> */
.L_x_1051:
        /* <DEDUP_REMOVED lines=11> */
.L_x_1052:
[----:B------:R-:W-:Y:S05]  /*3a710*/  BSYNC.RECONVERGENT B2 ;  /* 0x0000000000027941 */ /* 0x000fea0003800200 */
.L_x_1050:
        /* <DEDUP_REMOVED lines=27> */
.L_x_1054:
        /* <DEDUP_REMOVED lines=11> */
.L_x_1055:
[----:B------:R-:W-:Y:S05]  /*3a980*/  BSYNC.RECONVERGENT B2 ;  /* 0x0000000000027941 */ /* 0x000fea0003800200 */
.L_x_1053:
        /* <DEDUP_REMOVED lines=27> */
.L_x_1057:
        /* <DEDUP_REMOVED lines=11> */
.L_x_1058:
[----:B------:R-:W-:Y:S05]  /*3abf0*/  BSYNC.RECONVERGENT B2 ;  /* 0x0000000000027941 */ /* 0x000fea0003800200 */
.L_x_1056:
        /* <DEDUP_REMOVED lines=27> */
.L_x_1060:
        /* <DEDUP_REMOVED lines=11> */
.L_x_1061:
[----:B------:R-:W-:Y:S05]  /*3ae60*/  BSYNC.RECONVERGENT B2 ;  /* 0x0000000000027941 */ /* 0x000fea0003800200 */
.L_x_1059:
        /* <DEDUP_REMOVED lines=27> */
.L_x_1063:
        /* <DEDUP_REMOVED lines=11> */
.L_x_1064:
[----:B------:R-:W-:Y:S05]  /*3b0d0*/  BSYNC.RECONVERGENT B2 ;  /* 0x0000000000027941 */ /* 0x000fea0003800200 */
.L_x_1062:
        /* <DEDUP_REMOVED lines=27> */
.L_x_1066:
        /* <DEDUP_REMOVED lines=11> */
.L_x_1067:
[----:B------:R-:W-:Y:S05]  /*3b340*/  BSYNC.RECONVERGENT B2 ;  /* 0x0000000000027941 */ /* 0x000fea0003800200 */
.L_x_1065:
        /* <DEDUP_REMOVED lines=27> */
.L_x_1069:
        /* <DEDUP_REMOVED lines=11> */
.L_x_1070:
[----:B------:R-:W-:Y:S05]  /*3b5b0*/  BSYNC.RECONVERGENT B2 ;  /* 0x0000000000027941 */ /* 0x000fea0003800200 */
.L_x_1068:
        /* <DEDUP_REMOVED lines=26> */
.L_x_1072:
        /* <DEDUP_REMOVED lines=9> */
.L_x_1073:
[----:B------:R-:W-:Y:S05]  /*3b7f0*/  BSYNC.RECONVERGENT B2 ;  /* 0x0000000000027941 */ /* 0x000fea0003800200 */
.L_x_1071:
[----:B------:R-:W-:Y:S01]  /*3b800*/  I2F.F64.U32 R16, R68 ;  /* 0x0000004400107312 */ /* 0x000fe20000201800 */
[----:B------:R-:W0:Y:S01]  /*3b810*/  LDC.64 R66, c[0x3][0x420] ;  /* 0x00c10800ff427b82 */ /* 0x000e220000000a00 */
[----:B------:R-:W0:Y:S01]  /*3b820*/  LDCU.128 UR20, c[0x3][0x430] ;  /* 0x00c08600ff1477ac */ /* 0x000e220008000c00 */
[----:B------:R-:W-:Y:S01]  /*3b830*/  BSSY.RECONVERGENT B2, `(.L_x_1074) ;  /* 0x0000041000027945 */ /* 0x000fe20003800200 */
[----:B------:R-:W-:Y:S01]  /*3b840*/  MOV R0, RZ ;  /* 0x000000ff00007202 */ /* 0x000fe20000000f00 */
[----:B------:R-:W3:Y:S03]  /*3b850*/  LDCU.128 UR24, c[0x3][0x460] ;  /* 0x00c08c00ff1877ac */ /* 0x000ee60008000c00 */
[----:B------:R5:W-:Y:S01]  /*3b860*/  I2F.F64.U32 R18, R69 ;  /* 0x0000004500127312 */ /* 0x000be20000201800 */
[----:B------:R-:W3:Y:S01]  /*3b870*/  LDC.64 R70, c[0x3][0x450] ;  /* 0x00c11400ff467b82 */ /* 0x000ee20000000a00 */
[----:B------:R-:W1:Y:S01]  /*3b880*/  LDCU.128 UR8, c[0x3][0x3d0] ;  /* 0x00c07a00ff0877ac */ /* 0x000e620008000c00 */
[----:B------:R-:W2:Y:S05]  /*3b890*/  LDCU.128 UR16, c[0x3][0x400] ;  /* 0x00c08000ff1077ac */ /* 0x000eaa0008000c00 */
[----:B------:R-:W0:Y:S01]  /*3b8a0*/  I2F.F64.U32 R54, R54 ;  /* 0x0000003600367312 */ /* 0x000e220000201800 */
[----:B-----5:R-:W5:Y:S01]  /*3b8b0*/  LDC.64 R68, c[0x3][0x448] ;  /* 0x00c11200ff447b82 */ /* 0x020f620000000a00 */
[----:B------:R-:W4:Y:S06]  /*3b8c0*/  LDCU.128 UR28, c[0x3][0x490] ;  /* 0x00c09200ff1c77ac */ /* 0x000f2c0008000c00 */
[----:B------:R-:W5:Y:S01]  /*3b8d0*/  I2F.F64.U32 R20, R53 ;  /* 0x0000003500147312 */ /* 0x000f620000201800 */
[----:B------:R-:W1:Y:S01]  /*3b8e0*/  LDC.64 R72, c[0x3][0x478] ;  /* 0x00c11e00ff487b82 */ /* 0x000e620000000a00 */
[----:B0-----:R-:W-:-:S06]  /*3b8f0*/  DFMA R54, R54, UR20, R66 ;  /* 0x0000001436367c2b */ /* 0x001fcc0008000042 */
[----:B------:R-:W3:Y:S01]  /*3b900*/  I2F.F64.U32 R44, R52 ;  /* 0x00000034002c7312 */ /* 0x000ee20000201800 */
[----:B------:R-:W0:Y:S07]  /*3b910*/  LDC.64 R58, c[0x3][0x3c0] ;  /* 0x00c0f000ff3a7b82 */ /* 0x000e2e0000000a00 */
[----:B------:R-:W1:Y:S01]  /*3b920*/  I2F.F64.U32 R56, R51 ;  /* 0x0000003300387312 */ /* 0x000e620000201800 */
[----:B------:R-:W2:Y:S01]  /*3b930*/  LDC.64 R60, c[0x3][0x3e8] ;  /* 0x00c0fa00ff3c7b82 */ /* 0x000ea20000000a00 */
[----:B-----5:R-:W-:-:S02]  /*3b940*/  DFMA R66, R20, R68, UR22 ;  /* 0x0000001614427e2b */ /* 0x020fc40008000044 */
[----:B---3--:R-:W-:-:S04]  /*3b950*/  DFMA R68, R44, UR24, R70 ;  /* 0x000000182c447c2b */ /* 0x008fc80008000046 */
[----:B------:R-:W0:Y:S01]  /*3b960*/  I2F.F64.U32 R12, R12 ;  /* 0x0000000c000c7312 */ /* 0x000e220000201800 */
[----:B------:R-:W3:Y:S01]  /*3b970*/  LDC.64 R62, c[0x3][0x3f0] ;  /* 0x00c0fc00ff3e7b82 */ /* 0x000ee20000000a00 */
[----:B-1----:R-:W-:-:S06]  /*3b980*/  DFMA R56, R56, R72, UR26 ;  /* 0x0000001a38387e2b */ /* 0x002fcc0008000048 */
[----:B------:R-:W2:Y:S01]  /*3b990*/  I2F.F64.U32 R14, R14 ;  /* 0x0000000e000e7312 */ /* 0x000ea20000201800 */
[----:B------:R-:W1:Y:S01]  /*3b9a0*/  LDC.64 R64, c[0x3][0x418] ;  /* 0x00c10600ff407b82 */ /* 0x000e620000000a00 */
[----:B0-----:R-:W-:-:S06]  /*3b9b0*/  DFMA R58, R12, UR8, R58 ;  /* 0x000000080c3a7c2b */ /* 0x001fcc000800003a */
[----:B------:R-:W4:Y:S01]  /*3b9c0*/  I2F.F64.U32 R50, R50 ;  /* 0x0000003200327312 */ /* 0x000f220000201800 */
[----:B------:R-:W4:Y:S01]  /*3b9d0*/  LDC.64 R74, c[0x3][0x480] ;  /* 0x00c12000ff4a7b82 */ /* 0x000f220000000a00 */
[----:B--2---:R-:W-:-:S06]  /*3b9e0*/  DFMA R60, R14, R60, UR10 ;  /* 0x0000000a0e3c7e2b */ /* 0x004fcc000800003c */
[----:B------:R-:W0:Y:S01]  /*3b9f0*/  I2F.F64.U32 R52, R49 ;  /* 0x0000003100347312 */ /* 0x000e220000201800 */
[----:B------:R-:W0:Y:S01]  /*3ba00*/  LDC.64 R76, c[0x3][0x4a8] ;  /* 0x00c12a00ff4c7b82 */ /* 0x000e220000000a00 */
[----:B---3--:R-:W-:Y:S02]  /*3ba10*/  DFMA R62, R16, UR16, R62 ;  /* 0x00000010103e7c2b */ /* 0x008fe4000800003e */
[----:B-1----:R-:W-:Y:S02]  /*3ba20*/  DFMA R64, R18, R64, UR18 ;  /* 0x0000001212407e2b */ /* 0x002fe40008000040 */
[----:B----4-:R-:W-:Y:S02]  /*3ba30*/  DFMA R70, R50, UR28, R74 ;  /* 0x0000001c32467c2b */ /* 0x010fe4000800004a */
[----:B0-----:R-:W-:-:S11]  /*3ba40*/  DFMA R72, R52, R76, UR30 ;  /* 0x0000001e34487e2b */ /* 0x001fd6000800004c */
.L_x_1075:
        /* <DEDUP_REMOVED lines=32> */
.L_x_1074:
[----:B------:R-:W-:-:S06]  /*3bc50*/  DSETP.GT.AND P0, PT, |R12|, R52, PT ;  /* 0x000000340c00722a */ /* 0x000fcc0003f04200 */
[----:B------:R-:W-:-:S08]  /*3bc60*/  SEL R0, RZ, 0x1, P0 ;  /* 0x00000001ff007807 */ /* 0x000fd00000000000 */
.L_x_1046:
[----:B------:R-:W-:Y:S05]  /*3bc70*/  BSYNC.RECONVERGENT B1 ;  /* 0x0000000000017941 */ /* 0x000fea0003800200 */
.L_x_1045:
[----:B------:R-:W-:Y:S01]  /*3bc80*/  IMAD.IADD R49, R7, 0x1, R8 ;  /* 0x0000000107317824 */ /* 0x000fe200078e0208 */
[----:B------:R-:W3:Y:S08]  /*3bc90*/  S2UR UR5, SR_CgaCtaId ;  /* 0x00000000000579c3 */ /* 0x000ef00000008800 */
[----:B------:R-:W-:Y:S01]  /*3bca0*/  BAR.SYNC.DEFER_BLOCKING 0x0 ;  /* 0x0000000000007b1d */ /* 0x000fe20000010000 */
[----:B------:R-:W-:-:S02]  /*3bcb0*/  ISETP.NE.AND P1, PT, R9, 0x1f, PT ;  /* 0x0000001f0900780c */ /* 0x000fc40003f25270 */
[----:B------:R-:W-:Y:S02]  /*3bcc0*/  IADD3 R50, PT, PT, R49, R6, RZ ;  /* 0x0000000631327210 */ /* 0x000fe40007ffe0ff */
[----:B------:R-:W-:Y:S01]  /*3bcd0*/  SHF.R.U32.HI R45, RZ, 0x5, R48 ;  /* 0x00000005ff2d7819 */ /* 0x000fe20000011630 */
[----:B------:R-:W-:Y:S01]  /*3bce0*/  UMOV UR4, 0x400 ;  /* 0x0000040000047882 */ /* 0x000fe20000000000 */
[----:B------:R-:W5:Y:S01]  /*3bcf0*/  LDCU UR7, c[0x0][0x3dc] ;  /* 0x00007b80ff0777ac */ /* 0x000f620008000800 */
[----:B------:R-:W-:Y:S01]  /*3bd00*/  IMAD.IADD R51, R50, 0x1, R5 ;  /* 0x0000000132337824 */ /* 0x000fe200078e0205 */
[----:B------:R-:W-:Y:S01]  /*3bd10*/  ISETP.NE.AND P2, PT, R9, RZ, PT ;  /* 0x000000ff0900720c */ /* 0x000fe20003f45270 */
[----:B------:R-:W-:Y:S03]  /*3bd20*/  BSSY.RECONVERGENT B1, `(.L_x_1076) ;  /* 0x000017e000017945 */ /* 0x000fe60003800200 */
[----:B------:R-:W-:-:S05]  /*3bd30*/  IADD3 R56, PT, PT, R51, R4, RZ ;  /* 0x0000000433387210 */ /* 0x000fca0007ffe0ff */
[----:B------:R-:W-:-:S05]  /*3bd40*/  IMAD.IADD R57, R56, 0x1, R3 ;  /* 0x0000000138397824 */ /* 0x000fca00078e0203 */
[----:B------:R-:W-:Y:S01]  /*3bd50*/  IADD3 R59, PT, PT, R57, R2, RZ ;  /* 0x00000002393b7210 */ /* 0x000fe20007ffe0ff */
[----:B---3--:R-:W-:-:S04]  /*3bd60*/  ULEA UR4, UR5, UR4, 0x18 ;  /* 0x0000000405047291 */ /* 0x008fc8000f8ec0ff */
[----:B------:R-:W-:Y:S02]  /*3bd70*/  IMAD.IADD R61, R59, 0x1, R10 ;  /* 0x000000013b3d7824 */ /* 0x000fe400078e020a */
[----:B------:R-:W-:-:S03]  /*3bd80*/  @!P1 LEA R20, R45, UR4, 0x2 ;  /* 0x000000042d149c11 */ /* 0x000fc6000f8e10ff */
[----:B------:R-:W-:-:S05]  /*3bd90*/  IADD3 R58, PT, PT, R61, R46, RZ ;  /* 0x0000002e3d3a7210 */ /* 0x000fca0007ffe0ff */
[----:B------:R-:W-:-:S05]  /*3bda0*/  IMAD.IADD R63, R58, 0x1, R47 ;  /* 0x000000013a3f7824 */ /* 0x000fca00078e022f */
[----:B------:R-:W-:-:S05]  /*3bdb0*/  IADD3 R60, PT, PT, R63, R0, RZ ;  /* 0x000000003f3c7210 */ /* 0x000fca0007ffe0ff */
[----:B------:R-:W3:Y:S02]  /*3bdc0*/  SHFL.UP P0, R11, R60, 0x1, RZ ;  /* 0x042000003c0b7989 */ /* 0x000ee400000000ff */
[----:B---3--:R-:W-:-:S05]  /*3bdd0*/  @P0 IMAD.IADD R11, R60, 0x1, R11 ;  /* 0x000000013c0b0824 */ /* 0x008fca00078e020b */
[----:B------:R-:W3:Y:S02]  /*3bde0*/  SHFL.UP P0, R12, R11, 0x2, RZ ;  /* 0x044000000b0c7989 */ /* 0x000ee400000000ff */
[----:B---3--:R-:W-:-:S05]  /*3bdf0*/  @P0 IADD3 R12, PT, PT, R11, R12, RZ ;  /* 0x0000000c0b0c0210 */ /* 0x008fca0007ffe0ff */
[----:B------:R-:W3:Y:S02]  /*3be00*/  SHFL.UP P0, R13, R12, 0x4, RZ ;  /* 0x048000000c0d7989 */ /* 0x000ee400000000ff */
[----:B---3--:R-:W-:-:S05]  /*3be10*/  @P0 IMAD.IADD R13, R12, 0x1, R13 ;  /* 0x000000010c0d0824 */ /* 0x008fca00078e020d */
[----:B------:R-:W3:Y:S02]  /*3be20*/  SHFL.UP P0, R16, R13, 0x8, RZ ;  /* 0x050000000d107989 */ /* 0x000ee400000000ff */
[----:B---3--:R-:W-:-:S05]  /*3be30*/  @P0 IADD3 R16, PT, PT, R13, R16, RZ ;  /* 0x000000100d100210 */ /* 0x008fca0007ffe0ff */
[----:B------:R-:W3:Y:S02]  /*3be40*/  SHFL.UP P0, R21, R16, 0x10, RZ ;  /* 0x0600000010157989 */ /* 0x000ee400000000ff */
[----:B---3--:R-:W-:Y:S01]  /*3be50*/  @P0 IMAD.IADD R21, R16, 0x1, R21 ;  /* 0x0000000110150824 */ /* 0x008fe200078e0215 */
[----:B------:R-:W-:-:S04]  /*3be60*/  ISETP.NE.AND P0, PT, R45, 0x2, PT ;  /* 0x000000022d00780c */ /* 0x000fc80003f05270 */
[----:B------:R3:W-:Y:S01]  /*3be70*/  @!P1 STS [R20], R21 ;  /* 0x0000001514009388 */ /* 0x0007e20000000800 */
[----:B------:R-:W-:Y:S01]  /*3be80*/  BAR.SYNC.DEFER_BLOCKING 0x0 ;  /* 0x0000000000007b1d */ /* 0x000fe20000010000 */
[----:B------:R-:W-:Y:S02]  /*3be90*/  ISETP.NE.AND P1, PT, R45, 0x3, PT ;  /* 0x000000032d00780c */ /* 0x000fe40003f25270 */
[----:B---3--:R-:W-:-:S04]  /*3bea0*/  IADD3 R21, PT, PT, -R60, R21, RZ ;  /* 0x000000153c157210 */ /* 0x008fc80007ffe1ff */
[----:B------:R-:W-:Y:S01]  /*3beb0*/  SEL R21, R21, RZ, P2 ;  /* 0x000000ff15157207 */ /* 0x000fe20001000000 */
[----:B------:R-:W3:Y:S04]  /*3bec0*/  LDS.128 R12, [UR4] ;  /* 0x00000004ff0c7984 */ /* 0x000ee80008000c00 */
[----:B------:R-:W0:Y:S04]  /*3bed0*/  LDS.128 R16, [UR4+0x10] ;  /* 0x00001004ff107984 */ /* 0x000e280008000c00 */
[----:B------:R-:W1:Y:S01]  /*3bee0*/  LDS.128 R52, [UR4+0x20] ;  /* 0x00002004ff347984 */ /* 0x000e620008000c00 */
[----:B---3--:R-:W-:-:S04]  /*3bef0*/  IADD3 R11, PT, PT, R12, R13, RZ ;  /* 0x0000000d0c0b7210 */ /* 0x008fc80007ffe0ff */
[----:B------:R-:W-:Y:S01]  /*3bf00*/  SEL R44, R11, R12, !P0 ;  /* 0x0000000c0b2c7207 */ /* 0x000fe20004000000 */
[----:B------:R-:W-:Y:S01]  /*3bf10*/  IMAD.IADD R11, R14, 0x1, R11 ;  /* 0x000000010e0b7824 */ /* 0x000fe200078e020b */
[----:B------:R-:W-:-:S04]  /*3bf20*/  ISETP.NE.AND P0, PT, R45, 0x4, PT ;  /* 0x000000042d00780c */ /* 0x000fc80003f05270 */
[----:B------:R-:W-:Y:S02]  /*3bf30*/  SEL R44, R11, R44, !P1 ;  /* 0x0000002c0b2c7207 */ /* 0x000fe40004800000 */
[----:B------:R-:W-:Y:S02]  /*3bf40*/  IADD3 R11, PT, PT, R15, R11, RZ ;  /* 0x0000000b0f0b7210 */ /* 0x000fe40007ffe0ff */
[----:B------:R-:W-:Y:S02]  /*3bf50*/  ISETP.NE.AND P1, PT, R45, 0x5, PT ;  /* 0x000000052d00780c */ /* 0x000fe40003f25270 */
[C---:B------:R-:W-:Y:S01]  /*3bf60*/  SEL R44, R11.reuse, R44, !P0 ;  /* 0x0000002c0b2c7207 */ /* 0x040fe20004000000 */
[----:B0-----:R-:W-:Y:S01]  /*3bf70*/  IMAD.IADD R11, R11, 0x1, R16 ;  /* 0x000000010b0b7824 */ /* 0x001fe200078e0210 */
[----:B------:R-:W-:-:S04]  /*3bf80*/  ISETP.NE.AND P0, PT, R45, 0x6, PT ;  /* 0x000000062d00780c */ /* 0x000fc80003f05270 */
[----:B------:R-:W-:Y:S02]  /*3bf90*/  SEL R44, R11, R44, !P1 ;  /* 0x0000002c0b2c7207 */ /* 0x000fe40004800000 */
[----:B------:R-:W-:Y:S02]  /*3bfa0*/  IADD3 R11, PT, PT, R17, R11, RZ ;  /* 0x0000000b110b7210 */ /* 0x000fe40007ffe0ff */
[----:B------:R-:W-:Y:S02]  /*3bfb0*/  ISETP.NE.AND P1, PT, R45, 0x7, PT ;  /* 0x000000072d00780c */ /* 0x000fe40003f25270 */
[----:B------:R-:W-:Y:S01]  /*3bfc0*/  SEL R44, R11, R44, !P0 ;  /* 0x0000002c0b2c7207 */ /* 0x000fe20004000000 */
[----:B------:R-:W-:Y:S01]  /*3bfd0*/  IMAD.IADD R11, R18, 0x1, R11 ;  /* 0x00000001120b7824 */ /* 0x000fe200078e020b */
[----:B------:R-:W-:-:S04]  /*3bfe0*/  ISETP.NE.AND P0, PT, R45, 0x8, PT ;  /* 0x000000082d00780c */ /* 0x000fc80003f05270 */
[----:B------:R-:W-:Y:S02]  /*3bff0*/  SEL R44, R11, R44, !P1 ;  /* 0x0000002c0b2c7207 */ /* 0x000fe40004800000 */
[----:B------:R-:W-:Y:S02]  /*3c000*/  IADD3 R11, PT, PT, R19, R11, RZ ;  /* 0x0000000b130b7210 */ /* 0x000fe40007ffe0ff */
[----:B------:R-:W-:Y:S02]  /*3c010*/  ISETP.NE.AND P1, PT, R45, 0x9, PT ;  /* 0x000000092d00780c */ /* 0x000fe40003f25270 */
[C---:B------:R-:W-:Y:S01]  /*3c020*/  SEL R44, R11.reuse, R44, !P0 ;  /* 0x0000002c0b2c7207 */ /* 0x040fe20004000000 */
[----:B-1----:R-:W-:Y:S01]  /*3c030*/  IMAD.IADD R11, R11, 0x1, R52 ;  /* 0x000000010b0b7824 */ /* 0x002fe200078e0234 */
[----:B------:R-:W-:-:S04]  /*3c040*/  ISETP.NE.AND P0, PT, R45, 0xa, PT ;  /* 0x0000000a2d00780c */ /* 0x000fc80003f05270 */
[----:B------:R-:W-:Y:S02]  /*3c050*/  SEL R44, R11, R44, !P1 ;  /* 0x0000002c0b2c7207 */ /* 0x000fe40004800000 */
[----:B------:R-:W-:Y:S02]  /*3c060*/  IADD3 R11, PT, PT, R53, R11, RZ ;  /* 0x0000000b350b7210 */ /* 0x000fe40007ffe0ff */
[----:B------:R-:W-:Y:S02]  /*3c070*/  ISETP.NE.AND P1, PT, R45, 0xb, PT ;  /* 0x0000000b2d00780c */ /* 0x000fe40003f25270 */
[----:B------:R-:W-:Y:S01]  /*3c080*/  SEL R44, R11, R44, !P0 ;  /* 0x0000002c0b2c7207 */ /* 0x000fe20004000000 */
[----:B------:R-:W-:Y:S01]  /*3c090*/  IMAD.IADD R11, R54, 0x1, R11 ;  /* 0x00000001360b7824 */ /* 0x000fe200078e020b */
[----:B------:R-:W-:-:S04]  /*3c0a0*/  ISETP.GE.U32.AND P0, PT, R48, 0x20, PT ;  /* 0x000000203000780c */ /* 0x000fc80003f06070 */
[C---:B-----5:R-:W-:Y:S02]  /*3c0b0*/  IADD3 R9, PT, PT, R11.reuse, UR7, R55 ;  /* 0x000000070b097c10 */ /* 0x060fe4000fffe037 */
[----:B------:R-:W-:-:S03]  /*3c0c0*/  SEL R44, R11, R44, !P1 ;  /* 0x0000002c0b2c7207 */ /* 0x000fc60004800000 */
[----:B------:R-:W-:Y:S01]  /*3c0d0*/  VIADD R9, R9, 0xffffef80 ;  /* 0xffffef8009097836 */ /* 0x000fe20000000000 */
[----:B------:R-:W-:-:S04]  /*3c0e0*/  SEL R44, R44, RZ, P0 ;  /* 0x000000ff2c2c7207 */ /* 0x000fc80000000000 */
[----:B------:R-:W-:Y:S02]  /*3c0f0*/  ISETP.GT.AND P0, PT, R9, 0x180, PT ;  /* 0x000001800900780c */ /* 0x000fe40003f04270 */
[----:B------:R-:W-:-:S04]  /*3c100*/  IADD3 R44, PT, PT, R44, R21, RZ ;  /* 0x000000152c2c7210 */ /* 0x000fc80007ffe0ff */
[-C--:B------:R-:W-:Y:S01]  /*3c110*/  IADD3 R21, PT, PT, R50, R44.reuse, RZ ;  /* 0x0000002c32157210 */ /* 0x080fe20007ffe0ff */
[--C-:B------:R-:W-:Y:S01]  /*3c120*/  IMAD.IADD R49, R49, 0x1, R44.reuse ;  /* 0x0000000131317824 */ /* 0x100fe200078e022c */
[-C--:B------:R-:W-:Y:S01]  /*3c130*/  IADD3 R45, PT, PT, R56, R44.reuse, RZ ;  /* 0x0000002c382d7210 */ /* 0x080fe20007ffe0ff */
[--C-:B------:R-:W-:Y:S01]  /*3c140*/  IMAD.IADD R51, R51, 0x1, R44.reuse ;  /* 0x0000000133337824 */ /* 0x100fe200078e022c */
[-C--:B------:R-:W-:Y:S01]  /*3c150*/  IADD3 R59, PT, PT, R59, R44.reuse, RZ ;  /* 0x0000002c3b3b7210 */ /* 0x080fe20007ffe0ff */
[--C-:B------:R-:W-:Y:S01]  /*3c160*/  IMAD.IADD R57, R57, 0x1, R44.reuse ;  /* 0x0000000139397824 */ /* 0x100fe200078e022c */
[----:B------:R-:W-:Y:S01]  /*3c170*/  IADD3 R65, PT, PT, R58, R44, RZ ;  /* 0x0000002c3a417210 */ /* 0x000fe20007ffe0ff */
[--C-:B------:R-:W-:Y:S01]  /*3c180*/  IMAD.IADD R61, R61, 0x1, R44.reuse ;  /* 0x000000013d3d7824 */ /* 0x100fe200078e022c */
[----:B------:R-:W-:Y:S01]  /*3c190*/  IADD3 R11, PT, PT, R44, R8, RZ ;  /* 0x000000082c0b7210 */ /* 0x000fe20007ffe0ff */
[----:B------:R-:W-:Y:S01]  /*3c1a0*/  IMAD.IADD R63, R63, 0x1, R44 ;  /* 0x000000013f3f7824 */ /* 0x000fe200078e022c */
[----:B------:R-:W-:Y:S06]  /*3c1b0*/  @P0 BRA `(.L_x_1077) ;  /* 0x0000000800c00947 */ /* 0x000fec0003800000 */
[----:B------:R-:W-:Y:S01]  /*3c1c0*/  ISETP.GE.AND P0, PT, R44, R9, PT ;  /* 0x000000092c00720c */ /* 0x000fe20003f06270 */
[----:B------:R-:W0:Y:S01]  /*3c1d0*/  LDCU.U8 UR5, c[0x0][0x3e8] ;  /* 0x00007d00ff0577ac */ /* 0x000e220008000000 */
[----:B------:R-:W-:Y:S02]  /*3c1e0*/  BSSY.RECONVERGENT B2, `(.L_x_1078) ;  /* 0x000000e000027945 */ /* 0x000fe40003800200 */
[----:B------:R-:W-:-:S13]  /*3c1f0*/  ISETP.NE.AND P0, PT, R8, RZ, !P0 ;  /* 0x000000ff0800720c */ /* 0x000fda0004705270 */
[----:B------:R-:W-:Y:S05]  /*3c200*/  @!P0 BRA `(.L_x_1079) ;  /* 0x00000000002c8947 */ /* 0x000fea0003800000 */
[----:B0-----:R-:W-:Y:S01]  /*3c210*/  UISETP.NE.AND UP0, UPT, UR5, URZ, UPT ;  /* 0x000000ff0500728c */ /* 0x001fe2000bf05270 */
[----:B------:R-:W-:Y:S01]  /*3c220*/  CS2R R12, SRZ ;  /* 0x00000000000c7805 */ /* 0x000fe2000001ff00 */
[----:B------:R-:W0:Y:S07]  /*3c230*/  LDCU.64 UR8, c[0x0][0x390] ;  /* 0x00007200ff0877ac */ /* 0x000e2e0008000a00 */
[----:B------:R-:W-:Y:S05]  /*3c240*/  BRA.U UP0, `(.L_x_1080) ;  /* 0x0000000100087547 */ /* 0x000fea000b800000 */
[----:B------:R-:W1:Y:S02]  /*3c250*/  LDC.64 R12, c[0x0][0x400] ;  /* 0x00010000ff0c7b82 */ /* 0x000e640000000a00 */
[----:B-1----:R-:W5:Y:S02]  /*3c260*/  LDG.E.64 R12, desc[UR12][R12.64] ;  /* 0x0000000c0c0c7981 */ /* 0x002f64000c1e1b00 */
.L_x_1080:
[----:B-----5:R-:W-:-:S04]  /*3c270*/  IADD3 R8, P0, PT, R44, R12, RZ ;  /* 0x0000000c2c087210 */ /* 0x020fc80007f1e0ff */
[----:B------:R-:W-:Y:S02]  /*3c280*/  LEA.HI.X.SX32 R13, R44, R13, 0x1, P0 ;  /* 0x0000000d2c0d7211 */ /* 0x000fe400000f0eff */
[----:B0-----:R-:W-:-:S04]  /*3c290*/  LEA R12, P0, R8, UR8, 0x3 ;  /* 0x00000008080c7c11 */ /* 0x001fc8000f8018ff */
[----:B------:R-:W-:-:S05]  /*3c2a0*/  LEA.HI.X R13, R8, UR9, R13, 0x3, P0 ;  /* 0x00000009080d7c11 */ /* 0x000fca00080f1c0d */
[----:B------:R1:W-:Y:S04]  /*3c2b0*/  STG.E.64 desc[UR12][R12.64], R42 ;  /* 0x0000002a0c007986 */ /* 0x0003e8000c101b0c */
.L_x_1079:
[----:B0-----:R-:W-:Y:S05]  /*3c2c0*/  BSYNC.RECONVERGENT B2 ;  /* 0x0000000000027941 */ /* 0x001fea0003800200 */
.L_x_1078:
[----:B------:R-:W-:Y:S01]  /*3c2d0*/  ISETP.GE.AND P0, PT, R11, R9, PT ;  /* 0x000000090b00720c */ /* 0x000fe20003f06270 */
[----:B------:R-:W-:Y:S03]  /*3c2e0*/  BSSY.RECONVERGENT B2, `(.L_x_1081) ;  /* 0x000000e000027945 */ /* 0x000fe60003800200 */
[----:B------:R-:W-:-:S13]  /*3c2f0*/  ISETP.EQ.OR P0, PT, R7, RZ, P0 ;  /* 0x000000ff0700720c */ /* 0x000fda0000702670 */
[----:B------:R-:W-:Y:S05]  /*3c300*/  @P0 BRA `(.L_x_1082) ;  /* 0x00000000002c0947 */ /* 0x000fea0003800000 */
[----:B------:R-:W-:Y:S01]  /*3c310*/  UISETP.NE.AND UP0, UPT, UR5, URZ, UPT ;  /* 0x000000ff0500728c */ /* 0x000fe2000bf05270 */
[----:B-1----:R-:W-:Y:S01]  /*3c320*/  CS2R R12, SRZ ;  /* 0x00000000000c7805 */ /* 0x002fe2000001ff00 */
[----:B------:R-:W0:Y:S07]  /*3c330*/  LDCU.64 UR8, c[0x0][0x390] ;  /* 0x00007200ff0877ac */ /* 0x000e2e0008000a00 */
[----:B------:R-:W-:Y:S05]  /*3c340*/  BRA.U UP0, `(.L_x_1083) ;  /* 0x0000000100087547 */ /* 0x000fea000b800000 */
[----:B------:R-:W1:Y:S02]  /*3c350*/  LDC.64 R12, c[0x0][0x400] ;  /* 0x00010000ff0c7b82 */ /* 0x000e640000000a00 */
[----:B-1----:R-:W5:Y:S02]  /*3c360*/  LDG.E.64 R12, desc[UR12][R12.64] ;  /* 0x0000000c0c0c7981 */ /* 0x002f64000c1e1b00 */
.L_x_1083:
[----:B-----5:R-:W-:-:S04]  /*3c370*/  IADD3 R7, P0, PT, R11, R12, RZ ;  /* 0x0000000c0b077210 */ /* 0x020fc80007f1e0ff */
[----:B------:R-:W-:Y:S02]  /*3c380*/  LEA.HI.X.SX32 R8, R11, R13, 0x1, P0 ;  /* 0x0000000d0b087211 */ /* 0x000fe400000f0eff */
[----:B0-----:R-:W-:-:S04]  /*3c390*/  LEA R12, P0, R7, UR8, 0x3 ;  /* 0x00000008070c7c11 */ /* 0x001fc8000f8018ff */
[----:B------:R-:W-:-:S05]  /*3c3a0*/  LEA.HI.X R13, R7, UR9, R8, 0x3, P0 ;  /* 0x00000009070d7c11 */ /* 0x000fca00080f1c08 */
[----:B------:R0:W-:Y:S04]  /*3c3b0*/  STG.E.64 desc[UR12][R12.64], R40 ;  /* 0x000000280c007986 */ /* 0x0001e8000c101b0c */
.L_x_1082:
[----:B------:R-:W-:Y:S05]  /*3c3c0*/  BSYNC.RECONVERGENT B2 ;  /* 0x0000000000027941 */ /* 0x000fea0003800200 */
.L_x_1081:
[----:B------:R-:W-:Y:S01]  /*3c3d0*/  ISETP.GE.AND P0, PT, R49, R9, PT ;  /* 0x000000093100720c */ /* 0x000fe20003f06270 */
[----:B------:R-:W-:Y:S03]  /*3c3e0*/  BSSY.RECONVERGENT B2, `(.L_x_1084) ;  /* 0x000000e000027945 */ /* 0x000fe60003800200 */
[----:B------:R-:W-:-:S13]  /*3c3f0*/  ISETP.EQ.OR P0, PT, R6, RZ, P0 ;  /* 0x000000ff0600720c */ /* 0x000fda0000702670 */
[----:B------:R-:W-:Y:S05]  /*3c400*/  @P0 BRA `(.L_x_1085) ;  /* 0x00000000002c0947 */ /* 0x000fea0003800000 */
[----:B------:R-:W-:Y:S01]  /*3c410*/  UISETP.NE.AND UP0, UPT, UR5, URZ, UPT ;  /* 0x000000ff0500728c */ /* 0x000fe2000bf05270 */
[----:B------:R-:W-:Y:S01]  /*3c420*/  CS2R R6, SRZ ;  /* 0x0000000000067805 */ /* 0x000fe2000001ff00 */
[----:B------:R-:W3:Y:S07]  /*3c430*/  LDCU.64 UR8, c[0x0][0x390] ;  /* 0x00007200ff0877ac */ /* 0x000eee0008000a00 */
[----:B------:R-:W-:Y:S05]  /*3c440*/  BRA.U UP0, `(.L_x_1086) ;  /* 0x0000000100087547 */ /* 0x000fea000b800000 */
[----:B------:R-:W0:Y:S02]  /*3c450*/  LDC.64 R6, c[0x0][0x400] ;  /* 0x00010000ff067b82 */ /* 0x000e240000000a00 */
[----:B0-----:R-:W5:Y:S02]  /*3c460*/  LDG.E.64 R6, desc[UR12][R6.64] ;  /* 0x0000000c06067981 */ /* 0x001f64000c1e1b00 */
.L_x_1086:
[----:B-----5:R-:W-:-:S04]  /*3c470*/  IADD3 R8, P0, PT, R49, R6, RZ ;  /* 0x0000000631087210 */ /* 0x020fc80007f1e0ff */
[----:B------:R-:W-:Y:S02]  /*3c480*/  LEA.HI.X.SX32 R7, R49, R7, 0x1, P0 ;  /* 0x0000000731077211 */ /* 0x000fe400000f0eff */
[----:B---3--:R-:W-:-:S04]  /*3c490*/  LEA R6, P0, R8, UR8, 0x3 ;  /* 0x0000000808067c11 */ /* 0x008fc8000f8018ff */
[----:B------:R-:W-:-:S05]  /*3c4a0*/  LEA.HI.X R7, R8, UR9, R7, 0x3, P0 ;  /* 0x0000000908077c11 */ /* 0x000fca00080f1c07 */
[----:B--2---:R3:W-:Y:S04]  /*3c4b0*/  STG.E.64 desc[UR12][R6.64], R38 ;  /* 0x0000002606007986 */ /* 0x0047e8000c101b0c */
.L_x_1085:
[----:B------:R-:W-:Y:S05]  /*3c4c0*/  BSYNC.RECONVERGENT B2 ;  /* 0x0000000000027941 */ /* 0x000fea0003800200 */
.L_x_1084:
[----:B------:R-:W-:Y:S01]  /*3c4d0*/  ISETP.GE.AND P0, PT, R21, R9, PT ;  /* 0x000000091500720c */ /* 0x000fe20003f06270 */
[----:B------:R-:W-:Y:S03]  /*3c4e0*/  BSSY.RECONVERGENT B2, `(.L_x_1087) ;  /* 0x000000e000027945 */ /* 0x000fe60003800200 */
[----:B------:R-:W-:-:S13]  /*3c4f0*/  ISETP.EQ.OR P0, PT, R5, RZ, P0 ;  /* 0x000000ff0500720c */ /* 0x000fda0000702670 */
[----:B------:R-:W-:Y:S05]  /*3c500*/  @P0 BRA `(.L_x_1088) ;  /* 0x00000000002c0947 */ /* 0x000fea0003800000 */
[----:B------:R-:W-:Y:S01]  /*3c510*/  UISETP.NE.AND UP0, UPT, UR5, URZ, UPT ;  /* 0x000000ff0500728c */ /* 0x000fe2000bf05270 */
[----:B---3--:R-:W-:Y:S01]  /*3c520*/  CS2R R6, SRZ ;  /* 0x0000000000067805 */ /* 0x008fe2000001ff00 */
[----:B------:R-:W3:Y:S07]  /*3c530*/  LDCU.64 UR8, c[0x0][0x390] ;  /* 0x00007200ff0877ac */ /* 0x000eee0008000a00 */
[----:B------:R-:W-:Y:S05]  /*3c540*/  BRA.U UP0, `(.L_x_1089) ;  /* 0x0000000100087547 */ /* 0x000fea000b800000 */
[----:B------:R-:W0:Y:S02]  /*3c550*/  LDC.64 R6, c[0x0][0x400] ;  /* 0x00010000ff067b82 */ /* 0x000e240000000a00 */
[----:B0-----:R-:W5:Y:S02]  /*3c560*/  LDG.E.64 R6, desc[UR12][R6.64] ;  /* 0x0000000c06067981 */ /* 0x001f64000c1e1b00 */
.L_x_1089:
[----:B-----5:R-:W-:-:S04]  /*3c570*/  IADD3 R5, P0, PT, R21, R6, RZ ;  /* 0x0000000615057210 */ /* 0x020fc80007f1e0ff */
[----:B------:R-:W-:Y:S02]  /*3c580*/  LEA.HI.X.SX32 R8, R21, R7, 0x1, P0 ;  /* 0x0000000715087211 */ /* 0x000fe400000f0eff */
[----:B---3--:R-:W-:-:S04]  /*3c590*/  LEA R6, P0, R5, UR8, 0x3 ;  /* 0x0000000805067c11 */ /* 0x008fc8000f8018ff */
[----:B------:R-:W-:-:S05]  /*3c5a0*/  LEA.HI.X R7, R5, UR9, R8, 0x3, P0 ;  /* 0x0000000905077c11 */ /* 0x000fca00080f1c08 */
[----:B----4-:R3:W-:Y:S04]  /*3c5b0*/  STG.E.64 desc[UR12][R6.64], R36 ;  /* 0x0000002406007986 */ /* 0x0107e8000c101b0c */
.L_x_1088:
[----:B------:R-:W-:Y:S05]  /*3c5c0*/  BSYNC.RECONVERGENT B2 ;  /* 0x0000000000027941 */ /* 0x000fea0003800200 */
.L_x_1087:
[----:B------:R-:W-:Y:S01]  /*3c5d0*/  ISETP.GE.AND P0, PT, R51, R9, PT ;  /* 0x000000093300720c */ /* 0x000fe20003f06270 */
[----:B------:R-:W-:Y:S03]  /*3c5e0*/  BSSY.RECONVERGENT B2, `(.L_x_1090) ;  /* 0x000000e000027945 */ /* 0x000fe60003800200 */
[----:B------:R-:W-:-:S13]  /*3c5f0*/  ISETP.EQ.OR P0, PT, R4, RZ, P0 ;  /* 0x000000ff0400720c */ /* 0x000fda0000702670 */
[----:B------:R-:W-:Y:S05]  /*3c600*/  @P0 BRA `(.L_x_1091) ;  /* 0x00000000002c0947 */ /* 0x000fea0003800000 */
[----:B------:R-:W-:Y:S01]  /*3c610*/  UISETP.NE.AND UP0, UPT, UR5, URZ, UPT ;  /* 0x000000ff0500728c */ /* 0x000fe2000bf05270 */
[----:B------:R-:W-:Y:S01]  /*3c620*/  CS2R R4, SRZ ;  /* 0x0000000000047805 */ /* 0x000fe2000001ff00 */
[----:B------:R-:W0:Y:S07]  /*3c630*/  LDCU.64 UR8, c[0x0][0x390] ;  /* 0x00007200ff0877ac */ /* 0x000e2e0008000a00 */
[----:B------:R-:W-:Y:S05]  /*3c640*/  BRA.U UP0, `(.L_x_1092) ;  /* 0x0000000100087547 */ /* 0x000fea000b800000 */
[----:B------:R-:W1:Y:S02]  /*3c650*/  LDC.64 R4, c[0x0][0x400] ;  /* 0x00010000ff047b82 */ /* 0x000e640000000a00 */
[----:B-1----:R-:W5:Y:S02]  /*3c660*/  LDG.E.64 R4, desc[UR12][R4.64] ;  /* 0x0000000c04047981 */ /* 0x002f64000c1e1b00 */
.L_x_1092:
[----:B---3-5:R-:W-:-:S04]  /*3c670*/  IADD3 R6, P0, PT, R51, R4, RZ ;  /* 0x0000000433067210 */ /* 0x028fc80007f1e0ff */
[----:B------:R-:W-:Y:S02]  /*3c680*/  LEA.HI.X.SX32 R5, R51, R5, 0x1, P0 ;  /* 0x0000000533057211 */ /* 0x000fe400000f0eff */
[----:B0-----:R-:W-:-:S04]  /*3c690*/  LEA R4, P0, R6, UR8, 0x3 ;  /* 0x0000000806047c11 */ /* 0x001fc8000f8018ff */
[----:B------:R-:W-:-:S05]  /*3c6a0*/  LEA.HI.X R5, R6, UR9, R5, 0x3, P0 ;  /* 0x0000000906057c11 */ /* 0x000fca00080f1c05 */
[----:B------:R0:W-:Y:S04]  /*3c6b0*/  STG.E.64 desc[UR12][R4.64], R34 ;  /* 0x0000002204007986 */ /* 0x0001e8000c101b0c */
.L_x_1091:
[----:B------:R-:W-:Y:S05]  /*3c6c0*/  BSYNC.RECONVERGENT B2 ;  /* 0x0000000000027941 */ /* 0x000fea0003800200 */
.L_x_1090:
[----:B------:R-:W-:Y:S01]  /*3c6d0*/  ISETP.GE.AND P0, PT, R45, R9, PT ;  /* 0x000000092d00720c */ /* 0x000fe20003f06270 */
[----:B------:R-:W-:Y:S03]  /*3c6e0*/  BSSY.RECONVERGENT B2, `(.L_x_1093) ;  /* 0x000000e000027945 */ /* 0x000fe60003800200 */
[----:B------:R-:W-:-:S13]  /*3c6f0*/  ISETP.EQ.OR P0, PT, R3, RZ, P0 ;  /* 0x000000ff0300720c */ /* 0x000fda0000702670 */
[----:B------:R-:W-:Y:S05]  /*3c700*/  @P0 BRA `(.L_x_1094) ;  /* 0x00000000002c0947 */ /* 0x000fea0003800000 */
[----:B------:R-:W-:Y:S01]  /*3c710*/  UISETP.NE.AND UP0, UPT, UR5, URZ, UPT ;  /* 0x000000ff0500728c */ /* 0x000fe2000bf05270 */
[----:B0-----:R-:W-:Y:S01]  /*3c720*/  CS2R R4, SRZ ;  /* 0x0000000000047805 */ /* 0x001fe2000001ff00 */
[----:B------:R-:W0:Y:S07]  /*3c730*/  LDCU.64 UR8, c[0x0][0x390] ;  /* 0x00007200ff0877ac */ /* 0x000e2e0008000a00 */
[----:B------:R-:W-:Y:S05]  /*3c740*/  BRA.U UP0, `(.L_x_1095) ;  /* 0x0000000100087547 */ /* 0x000fea000b800000 */
[----:B------:R-:W1:Y:S02]  /*3c750*/  LDC.64 R4, c[0x0][0x400] ;  /* 0x00010000ff047b82 */ /* 0x000e640000000a00 */
[----:B-1----:R-:W5:Y:S02]  /*3c760*/  LDG.E.64 R4, desc[UR12][R4.64] ;  /* 0x0000000c04047981 */ /* 0x002f64000c1e1b00 */
.L_x_1095:
[----:B-----5:R-:W-:-:S04]  /*3c770*/  IADD3 R3, P0, PT, R45, R4, RZ ;  /* 0x000000042d037210 */ /* 0x020fc80007f1e0ff */
[----:B---3--:R-:W-:Y:S02]  /*3c780*/  LEA.HI.X.SX32 R6, R45, R5, 0x1, P0 ;  /* 0x000000052d067211 */ /* 0x008fe400000f0eff */
[----:B0-----:R-:W-:-:S04]  /*3c790*/  LEA R4, P0, R3, UR8, 0x3 ;  /* 0x0000000803047c11 */ /* 0x001fc8000f8018ff */
[----:B------:R-:W-:-:S05]  /*3c7a0*/  LEA.HI.X R5, R3, UR9, R6, 0x3, P0 ;  /* 0x0000000903057c11 */ /* 0x000fca00080f1c06 */
[----:B------:R0:W-:Y:S04]  /*3c7b0*/  STG.E.64 desc[UR12][R4.64], R32 ;  /* 0x0000002004007986 */ /* 0x0001e8000c101b0c */
.L_x_1094:
[----:B------:R-:W-:Y:S05]  /*3c7c0*/  BSYNC.RECONVERGENT B2 ;  /* 0x0000000000027941 */ /* 0x000fea0003800200 */
.L_x_1093:
        /* <DEDUP_REMOVED lines=10> */
.L_x_1098:
[----:B0----5:R-:W-:-:S04]  /*3c870*/  IADD3 R4, P0, PT, R57, R2, RZ ;  /* 0x0000000239047210 */ /* 0x021fc80007f1e0ff */
[----:B------:R-:W-:Y:S02]  /*3c880*/  LEA.HI.X.SX32 R3, R57, R3, 0x1, P0 ;  /* 0x0000000339037211 */ /* 0x000fe400000f0eff */
[----:B------:R-:W-:-:S04]  /*3c890*/  LEA R2, P0, R4, UR8, 0x3 ;  /* 0x0000000804027c11 */ /* 0x000fc8000f8018ff */
[----:B------:R-:W-:-:S05]  /*3c8a0*/  LEA.HI.X R3, R4, UR9, R3, 0x3, P0 ;  /* 0x0000000904037c11 */ /* 0x000fca00080f1c03 */
[----:B------:R0:W-:Y:S04]  /*3c8b0*/  STG.E.64 desc[UR12][R2.64], R30 ;  /* 0x0000001e02007986 */ /* 0x0001e8000c101b0c */
.L_x_1097:
[----:B------:R-:W-:Y:S05]  /*3c8c0*/  BSYNC.RECONVERGENT B2 ;  /* 0x0000000000027941 */ /* 0x000fea0003800200 */
.L_x_1096:
        /* <DEDUP_REMOVED lines=10> */
.L_x_1101:
[----:B-----5:R-:W-:-:S04]  /*3c970*/  IADD3 R4, P0, PT, R59, R2, RZ ;  /* 0x000000023b047210 */ /* 0x020fc80007f1e0ff */
[----:B------:R-:W-:Y:S02]  /*3c980*/  LEA.HI.X.SX32 R3, R59, R3, 0x1, P0 ;  /* 0x000000033b037211 */ /* 0x000fe400000f0eff */
[----:B0-----:R-:W-:-:S04]  /*3c990*/  LEA R2, P0, R4, UR8, 0x3 ;  /* 0x0000000804027c11 */ /* 0x001fc8000f8018ff */
[----:B------:R-:W-:-:S05]  /*3c9a0*/  LEA.HI.X R3, R4, UR9, R3, 0x3, P0 ;  /* 0x0000000904037c11 */ /* 0x000fca00080f1c03 */
[----:B------:R0:W-:Y:S04]  /*3c9b0*/  STG.E.64 desc[UR12][R2.64], R28 ;  /* 0x0000001c02007986 */ /* 0x0001e8000c101b0c */
.L_x_1100:
[----:B------:R-:W-:Y:S05]  /*3c9c0*/  BSYNC.RECONVERGENT B2 ;  /* 0x0000000000027941 */ /* 0x000fea0003800200 */
.L_x_1099:
        /* <DEDUP_REMOVED lines=10> */
.L_x_1104:
[----:B-----5:R-:W-:-:S04]  /*3ca70*/  IADD3 R4, P0, PT, R61, R2, RZ ;  /* 0x000000023d047210 */ /* 0x020fc80007f1e0ff */
[----:B------:R-:W-:Y:S02]  /*3ca80*/  LEA.HI.X.SX32 R3, R61, R3, 0x1, P0 ;  /* 0x000000033d037211 */ /* 0x000fe400000f0eff */
[----:B0-----:R-:W-:-:S04]  /*3ca90*/  LEA R2, P0, R4, UR8, 0x3 ;  /* 0x0000000804027c11 */ /* 0x001fc8000f8018ff */
[----:B------:R-:W-:-:S05]  /*3caa0*/  LEA.HI.X R3, R4, UR9, R3, 0x3, P0 ;  /* 0x0000000904037c11 */ /* 0x000fca00080f1c03 */
[----:B------:R0:W-:Y:S04]  /*3cab0*/  STG.E.64 desc[UR12][R2.64], R26 ;  /* 0x0000001a02007986 */ /* 0x0001e8000c101b0c */
.L_x_1103:
[----:B------:R-:W-:Y:S05]  /*3cac0*/  BSYNC.RECONVERGENT B2 ;  /* 0x0000000000027941 */ /* 0x000fea0003800200 */
.L_x_1102:
        /* <DEDUP_REMOVED lines=10> */
.L_x_1107:
[----:B-----5:R-:W-:-:S04]  /*3cb70*/  IADD3 R4, P0, PT, R65, R2, RZ ;  /* 0x0000000241047210 */ /* 0x020fc80007f1e0ff */
[----:B------:R-:W-:Y:S02]  /*3cb80*/  LEA.HI.X.SX32 R3, R65, R3, 0x1, P0 ;  /* 0x0000000341037211 */ /* 0x000fe400000f0eff */
[----:B0-----:R-:W-:-:S04]  /*3cb90*/  LEA R2, P0, R4, UR8, 0x3 ;  /* 0x0000000804027c11 */ /* 0x001fc8000f8018ff */
[----:B------:R-:W-:-:S05]  /*3cba0*/  LEA.HI.X R3, R4, UR9, R3, 0x3, P0 ;  /* 0x0000000904037c11 */ /* 0x000fca00080f1c03 */
[----:B------:R0:W-:Y:S04]  /*3cbb0*/  STG.E.64 desc[UR12][R2.64], R24 ;  /* 0x0000001802007986 */ /* 0x0001e8000c101b0c */
.L_x_1106:
[----:B------:R-:W-:Y:S05]  /*3cbc0*/  BSYNC.RECONVERGENT B2 ;  /* 0x0000000000027941 */ /* 0x000fea0003800200 */
.L_x_1105:
[----:B------:R-:W-:-:S04]  /*3cbd0*/  ISETP.GE.AND P0, PT, R63, R9, PT ;  /* 0x000000093f00720c */ /* 0x000fc80003f06270 */
        /* <DEDUP_REMOVED lines=8> */
.L_x_1109:
[----:B-----5:R-:W-:-:S04]  /*3cc60*/  IADD3 R0, P0, PT, R63, R2, RZ ;  /* 0x000000023f007210 */ /* 0x020fc80007f1e0ff */
[----:B------:R-:W-:Y:S02]  /*3cc70*/  LEA.HI.X.SX32 R3, R63, R3, 0x1, P0 ;  /* 0x000000033f037211 */ /* 0x000fe400000f0eff */
[----:B0-----:R-:W-:-:S04]  /*3cc80*/  LEA R2, P0, R0, UR8, 0x3 ;  /* 0x0000000800027c11 */ /* 0x001fc8000f8018ff */
[----:B------:R-:W-:-:S05]  /*3cc90*/  LEA.HI.X R3, R0, UR9, R3, 0x3, P0 ;  /* 0x0000000900037c11 */ /* 0x000fca00080f1c03 */
[----:B------:R0:W-:Y:S01]  /*3cca0*/  STG.E.64 desc[UR12][R2.64], R22 ;  /* 0x0000001602007986 */ /* 0x0001e2000c101b0c */
[----:B------:R-:W-:Y:S05]  /*3ccb0*/  BRA `(.L_x_1108) ;  /* 0x0000000800107947 */ /* 0x000fea0003800000 */
.L_x_1077:
[----:B------:R-:W-:Y:S01]  /*3ccc0*/  BAR.SYNC.DEFER_BLOCKING 0x0 ;  /* 0x0000000000007b1d */ /* 0x000fe20000010000 */
[----:B------:R-:W-:Y:S02]  /*3ccd0*/  ISETP.NE.AND P5, PT, R8, RZ, PT ;  /* 0x000000ff0800720c */ /* 0x000fe40003fa5270 */
[----:B------:R-:W-:Y:S02]  /*3cce0*/  ISETP.NE.AND P6, PT, R7, RZ, PT ;  /* 0x000000ff0700720c */ /* 0x000fe40003fc5270 */
[----:B------:R-:W-:Y:S01]  /*3ccf0*/  ISETP.NE.AND P0, PT, R6, RZ, PT ;  /* 0x000000ff0600720c */ /* 0x000fe20003f05270 */
[----:B------:R-:W0:Y:S01]  /*3cd00*/  LDCU.64 UR8, c[0x0][0x390] ;  /* 0x00007200ff0877ac */ /* 0x000e220008000a00 */
[----:B------:R-:W-:Y:S02]  /*3cd10*/  ISETP.NE.AND P1, PT, R5, RZ, PT ;  /* 0x000000ff0500720c */ /* 0x000fe40003f25270 */
[----:B------:R-:W-:Y:S02]  /*3cd20*/  ISETP.NE.AND P3, PT, R3, RZ, PT ;  /* 0x000000ff0300720c */ /* 0x000fe40003f65270 */
[----:B------:R-:W-:-:S02]  /*3cd30*/  ISETP.NE.AND P2, PT, R4, RZ, PT ;  /* 0x000000ff0400720c */ /* 0x000fc40003f45270 */
[----:B------:R-:W-:Y:S02]  /*3cd40*/  ISETP.NE.AND P4, PT, R2, RZ, PT ;  /* 0x000000ff0200720c */ /* 0x000fe40003f85270 */
[----:B------:R-:W-:Y:S02]  /*3cd50*/  @P5 LEA R5, R44, UR4, 0x3 ;  /* 0x000000042c055c11 */ /* 0x000fe4000f8e18ff */
[----:B------:R-:W-:Y:S02]  /*3cd60*/  @P6 LEA R3, R11, UR4, 0x3 ;  /* 0x000000040b036c11 */ /* 0x000fe4000f8e18ff */
[----:B------:R-:W-:Y:S02]  /*3cd70*/  @P0 LEA R7, R49, UR4, 0x3 ;  /* 0x0000000431070c11 */ /* 0x000fe4000f8e18ff */
[----:B------:R-:W-:Y:S01]  /*3cd80*/  @P1 LEA R11, R21, UR4, 0x3 ;  /* 0x00000004150b1c11 */ /* 0x000fe2000f8e18ff */
[----:B------:R1:W-:Y:S01]  /*3cd90*/  @P5 STS.64 [R5], R42 ;  /* 0x0000002a05005388 */ /* 0x0003e20000000a00 */
[----:B------:R-:W-:-:S02]  /*3cda0*/  ISETP.NE.AND P5, PT, R10, RZ, PT ;  /* 0x000000ff0a00720c */ /* 0x000fc40003fa5270 */
[----:B------:R-:W-:Y:S01]  /*3cdb0*/  @P2 LEA R21, R51, UR4, 0x3 ;  /* 0x0000000433152c11 */ /* 0x000fe2000f8e18ff */
[----:B------:R3:W-:Y:S01]  /*3cdc0*/  @P6 STS.64 [R3], R40 ;  /* 0x0000002803006388 */ /* 0x0007e20000000a00 */
[----:B------:R-:W-:-:S03]  /*3cdd0*/  ISETP.NE.AND P6, PT, R46, RZ, PT ;  /* 0x000000ff2e00720c */ /* 0x000fc60003fc5270 */
[----:B--2---:R2:W-:Y:S01]  /*3cde0*/  @P0 STS.64 [R7], R38 ;  /* 0x0000002607000388 */ /* 0x0045e20000000a00 */
[----:B------:R-:W-:Y:S02]  /*3cdf0*/  ISETP.NE.AND P0, PT, R47, RZ, PT ;  /* 0x000000ff2f00720c */ /* 0x000fe40003f05270 */
[----:B-1----:R-:W-:Y:S01]  /*3ce00*/  @P3 LEA R5, R45, UR4, 0x3 ;  /* 0x000000042d053c11 */ /* 0x002fe2000f8e18ff */
[----:B----4-:R1:W-:Y:S01]  /*3ce10*/  @P1 STS.64 [R11], R36 ;  /* 0x000000240b001388 */ /* 0x0103e20000000a00 */
[----:B------:R-:W-:Y:S02]  /*3ce20*/  @P4 LEA R43, R57, UR4, 0x3 ;  /* 0x00000004392b4c11 */ /* 0x000fe4000f8e18ff */
[----:B---3--:R-:W-:Y:S01]  /*3ce30*/  @P5 LEA R3, R59, UR4, 0x3 ;  /* 0x000000043b035c11 */ /* 0x008fe2000f8e18ff */
[----:B------:R1:W-:Y:S01]  /*3ce40*/  @P2 STS.64 [R21], R34 ;  /* 0x0000002215002388 */ /* 0x0003e20000000a00 */
[----:B------:R-:W-:Y:S02]  /*3ce50*/  ISETP.NE.AND P1, PT, R0, RZ, PT ;  /* 0x000000ff0000720c */ /* 0x000fe40003f25270 */
[----:B------:R-:W-:Y:S01]  /*3ce60*/  @P6 LEA R41, R61, UR4, 0x3 ;  /* 0x000000043d296c11 */ /* 0x000fe2000f8e18ff */
[----:B------:R1:W-:Y:S02]  /*3ce70*/  @P3 STS.64 [R5], R32 ;  /* 0x0000002005003388 */ /* 0x0003e40000000a00 */
[----:B--2---:R-:W-:-:S02]  /*3ce80*/  @P0 LEA R7, R65, UR4, 0x3 ;  /* 0x0000000441070c11 */ /* 0x004fc4000f8e18ff */
[----:B------:R1:W-:Y:S04]  /*3ce90*/  @P4 STS.64 [R43], R30 ;  /* 0x0000001e2b004388 */ /* 0x0003e80000000a00 */
[----:B------:R1:W-:Y:S02]  /*3cea0*/  @P5 STS.64 [R3], R28 ;  /* 0x0000001c03005388 */ /* 0x0003e40000000a00 */
[----:B------:R-:W-:Y:S02]  /*3ceb0*/  @P1 LEA R39, R63, UR4, 0x3 ;  /* 0x000000043f271c11 */ /* 0x000fe4000f8e18ff */
[----:B------:R1:W-:Y:S04]  /*3cec0*/  @P6 STS.64 [R41], R26 ;  /* 0x0000001a29006388 */ /* 0x0003e80000000a00 */
[----:B------:R1:W-:Y:S01]  /*3ced0*/  @P0 STS.64 [R7], R24 ;  /* 0x0000001807000388 */ /* 0x0003e20000000a00 */
[----:B------:R-:W-:-:S03]  /*3cee0*/  ISETP.GE.U32.AND P0, PT, R48, R9, PT ;  /* 0x000000093000720c */ /* 0x000fc60003f06070 */
[----:B------:R1:W-:Y:S01]  /*3cef0*/  @P1 STS.64 [R39], R22 ;  /* 0x0000001627001388 */ /* 0x0003e20000000a00 */
[----:B------:R-:W-:Y:S09]  /*3cf00*/  BAR.SYNC.DEFER_BLOCKING 0x0 ;  /* 0x0000000000007b1d */ /* 0x000ff20000010000 */
[----:B0-----:R-:W-:Y:S05]  /*3cf10*/  @P0 BRA `(.L_x_1108) ;  /* 0x0000000400780947 */ /* 0x001fea0003800000 */
[----:B------:R-:W-:Y:S01]  /*3cf20*/  IADD3 R13, PT, PT, R15, R13, R14 ;  /* 0x0000000d0f0d7210 */ /* 0x000fe20007ffe00e */
[----:B------:R-:W-:Y:S03]  /*3cf30*/  BSSY.RECONVERGENT B2, `(.L_x_1110) ;  /* 0x0000024000027945 */ /* 0x000fe60003800200 */
[----:B------:R-:W-:-:S04]  /*3cf40*/  IADD3 R13, PT, PT, R17, R13, R16 ;  /* 0x0000000d110d7210 */ /* 0x000fc80007ffe010 */
[----:B------:R-:W-:-:S04]  /*3cf50*/  IADD3 R13, PT, PT, R19, R13, R18 ;  /* 0x0000000d130d7210 */ /* 0x000fc80007ffe012 */
[----:B------:R-:W-:-:S04]  /*3cf60*/  IADD3 R13, PT, PT, R53, R13, R52 ;  /* 0x0000000d350d7210 */ /* 0x000fc80007ffe034 */
[----:B------:R-:W-:-:S04]  /*3cf70*/  IADD3 R13, PT, PT, R55, R13, R54 ;  /* 0x0000000d370d7210 */ /* 0x000fc80007ffe036 */
[----:B------:R-:W-:Y:S02]  /*3cf80*/  IADD3 R13, PT, PT, R13, UR7, R12 ;  /* 0x000000070d0d7c10 */ /* 0x000fe4000fffe00c */
[----:B------:R-:W0:Y:S02]  /*3cf90*/  LDC.U8 R12, c[0x0][0x3e8] ;  /* 0x0000fa00ff0c7b82 */ /* 0x000e240000000000 */
[----:B------:R-:W-:-:S05]  /*3cfa0*/  IADD3 R13, PT, PT, R13, -0x1081, -R48 ;  /* 0xffffef7f0d0d7810 */ /* 0x000fca0007ffe830 */
[----:B------:R-:W-:-:S05]  /*3cfb0*/  IMAD.HI.U32 R0, R13, -0x55555555, RZ ;  /* 0xaaaaaaab0d007827 */ /* 0x000fca00078e00ff */
[----:B------:R-:W-:-:S04]  /*3cfc0*/  SHF.R.U32.HI R0, RZ, 0x8, R0 ;  /* 0x00000008ff007819 */ /* 0x000fc80000011600 */
[----:B------:R-:W-:-:S04]  /*3cfd0*/  LOP3.LUT R2, R0, 0x3, RZ, 0xc0, !PT ;  /* 0x0000000300027812 */ /* 0x000fc800078ec0ff */
[----:B------:R-:W-:-:S13]  /*3cfe0*/  ISETP.NE.AND P0, PT, R2, 0x3, PT ;  /* 0x000000030200780c */ /* 0x000fda0003f05270 */
[----:B------:R-:W-:Y:S05]  /*3cff0*/  @!P0 BRA `(.L_x_1111) ;  /* 0x00000000005c8947 */ /* 0x000fea0003800000 */
[----:B------:R-:W-:Y:S02]  /*3d000*/  VIADD R0, R0, 0x1 ;  /* 0x0000000100007836 */ /* 0x000fe40000000000 */
[----:B-1----:R-:W-:Y:S01]  /*3d010*/  HFMA2 R11, -RZ, RZ, 0, 0 ;  /* 0x00000000ff0b7431 */ /* 0x002fe200000001ff */
[----:B------:R-:W-:Y:S01]  /*3d020*/  BSSY.RECONVERGENT B3, `(.L_x_1111) ;  /* 0x0000014000037945 */ /* 0x000fe20003800200 */
[----:B0-----:R-:W-:Y:S02]  /*3d030*/  ISETP.NE.AND P2, PT, R12, RZ, PT ;  /* 0x000000ff0c00720c */ /* 0x001fe40003f45270 */
[----:B------:R-:W-:Y:S02]  /*3d040*/  LOP3.LUT R0, R0, 0x3, RZ, 0xc0, !PT ;  /* 0x0000000300007812 */ /* 0x000fe400078ec0ff */
[----:B------:R-:W-:-:S03]  /*3d050*/  LEA R8, R48, UR4, 0x3 ;  /* 0x0000000430087c11 */ /* 0x000fc6000f8e18ff */
[----:B------:R-:W-:-:S07]  /*3d060*/  IMAD.MOV R0, RZ, RZ, -R0 ;  /* 0x000000ffff007224 */ /* 0x000fce00078e0a00 */
.L_x_1112:
[----:B0-----:R-:W0:Y:S01]  /*3d070*/  @!P2 LDC.64 R6, c[0x0][0x400] ;  /* 0x00010000ff06ab82 */ /* 0x001e220000000a00 */
[----:B------:R-:W-:Y:S01]  /*3d080*/  CS2R R2, SRZ ;  /* 0x0000000000027805 */ /* 0x000fe2000001ff00 */
[----:B------:R1:W2:Y:S05]  /*3d090*/  LDS.64 R4, [R8] ;  /* 0x0000000008047984 */ /* 0x0002aa0000000a00 */
[----:B0-----:R-:W3:Y:S01]  /*3d0a0*/  @!P2 LDG.E.64 R2, desc[UR12][R6.64] ;  /* 0x0000000c0602a981 */ /* 0x001ee2000c1e1b00 */
[----:B------:R-:W-:Y:S01]  /*3d0b0*/  VIADD R0, R0, 0x1 ;  /* 0x0000000100007836 */ /* 0x000fe20000000000 */
[----:B-1----:R-:W-:Y:S02]  /*3d0c0*/  IADD3 R8, PT, PT, R8, 0xc00, RZ ;  /* 0x00000c0008087810 */ /* 0x002fe40007ffe0ff */
[----:B---3--:R-:W-:-:S02]  /*3d0d0*/  IADD3 R10, P0, PT, R48, R2, RZ ;  /* 0x00000002300a7210 */ /* 0x008fc40007f1e0ff */
[----:B------:R-:W-:Y:S02]  /*3d0e0*/  IADD3 R48, P1, PT, R48, 0x180, RZ ;  /* 0x0000018030307810 */ /* 0x000fe40007f3e0ff */
[----:B------:R-:W-:Y:S02]  /*3d0f0*/  IADD3.X R3, PT, PT, R11, R3, RZ, P0, !PT ;  /* 0x000000030b037210 */ /* 0x000fe400007fe4ff */
[----:B------:R-:W-:Y:S01]  /*3d100*/  LEA R2, P0, R10, UR8, 0x3 ;  /* 0x000000080a027c11 */ /* 0x000fe2000f8018ff */
[----:B------:R-:W-:-:S03]  /*3d110*/  IMAD.X R11, RZ, RZ, R11, P1 ;  /* 0x000000ffff0b7224 */ /* 0x000fc600008e060b */
[----:B------:R-:W-:Y:S02]  /*3d120*/  LEA.HI.X R3, R10, UR9, R3, 0x3, P0 ;  /* 0x000000090a037c11 */ /* 0x000fe400080f1c03 */
[----:B------:R-:W-:-:S03]  /*3d130*/  ISETP.NE.AND P0, PT, R0, RZ, PT ;  /* 0x000000ff0000720c */ /* 0x000fc60003f05270 */
[----:B--2---:R0:W-:Y:S10]  /*3d140*/  STG.E.64 desc[UR12][R2.64], R4 ;  /* 0x0000000402007986 */ /* 0x0041f4000c101b0c */
[----:B------:R-:W-:Y:S05]  /*3d150*/  @P0 BRA `(.L_x_1112) ;  /* 0xfffffffc00c40947 */ /* 0x000fea000383ffff */
[----:B------:R-:W-:Y:S05]  /*3d160*/  BSYNC.RECONVERGENT B3 ;  /* 0x0000000000037941 */ /* 0x000fea0003800200 */
.L_x_1111:
[----:B------:R-:W-:Y:S05]  /*3d170*/  BSYNC.RECONVERGENT B2 ;  /* 0x0000000000027941 */ /* 0x000fea0003800200 */
.L_x_1110:
[----:B------:R-:W-:-:S13]  /*3d180*/  ISETP.GE.U32.AND P0, PT, R13, 0x480, PT ;  /* 0x000004800d00780c */ /* 0x000fda0003f06070 */
[----:B------:R-:W-:Y:S05]  /*3d190*/  @!P0 BRA `(.L_x_1108) ;  /* 0x0000000000d88947 */ /* 0x000fea0003800000 */
[----:B------:R-:W2:Y:S01]  /*3d1a0*/  S2UR UR6, SR_CgaCtaId ;  /* 0x00000000000679c3 */ /* 0x000ea20000008800 */
[----:B------:R-:W-:Y:S01]  /*3d1b0*/  UMOV UR5, 0x400 ;  /* 0x0000040000057882 */ /* 0x000fe20000000000 */
[C---:B0-----:R-:W-:Y:S01]  /*3d1c0*/  ISETP.NE.AND P0, PT, R12.reuse, RZ, PT ;  /* 0x000000ff0c00720c */ /* 0x041fe20003f05270 */
[----:B-1----:R-:W-:Y:S01]  /*3d1d0*/  IMAD.MOV.U32 R23, RZ, RZ, RZ ;  /* 0x000000ffff177224 */ /* 0x002fe200078e00ff */
[----:B------:R-:W-:Y:S02]  /*3d1e0*/  ISETP.NE.AND P1, PT, R12, RZ, PT ;  /* 0x000000ff0c00720c */ /* 0x000fe40003f25270 */
[----:B------:R-:W-:Y:S02]  /*3d1f0*/  MOV R21, RZ ;  /* 0x000000ff00157202 */ /* 0x000fe40000000f00 */
[----:B------:R-:W0:Y:S01]  /*3d200*/  LDC.64 R14, c[0x0][0x390] ;  /* 0x0000e400ff0e7b82 */ /* 0x000e220000000a00 */
[----:B--2---:R-:W-:-:S06]  /*3d210*/  ULEA UR5, UR6, UR5, 0x18 ;  /* 0x0000000506057291 */ /* 0x004fcc000f8ec0ff */
[C---:B------:R-:W-:Y:S01]  /*3d220*/  LEA R0, R48.reuse, UR5, 0x3 ;  /* 0x0000000530007c11 */ /* 0x040fe2000f8e18ff */
[----:B0-----:R-:W-:-:S03]  /*3d230*/  IMAD.WIDE.U32 R14, R48, 0x8, R14 ;  /* 0x00000008300e7825 */ /* 0x001fc600078e000e */
[----:B------:R-:W-:-:S07]  /*3d240*/  IADD3 R0, PT, PT, R0, 0x1800, RZ ;  /* 0x0000180000007810 */ /* 0x000fce0007ffe0ff */
.L_x_1113:
[----:B-1----:R-:W0:Y:S01]  /*3d250*/  @!P0 LDC.64 R6, c[0x0][0x400] ;  /* 0x00010000ff068b82 */ /* 0x002e220000000a00 */
[----:B------:R-:W-:Y:S01]  /*3d260*/  CS2R R2, SRZ ;  /* 0x0000000000027805 */ /* 0x000fe2000001ff00 */
[----:B------:R-:W1:Y:S05]  /*3d270*/  LDS.64 R4, [R0+-0x1800] ;  /* 0xffe8000000047984 */ /* 0x000e6a0000000a00 */
[----:B0-----:R0:W2:Y:S01]  /*3d280*/  @!P0 LDG.E.64 R2, desc[UR12][R6.64] ;  /* 0x0000000c06028981 */ /* 0x0010a2000c1e1b00 */
[----:B------:R-:W-:-:S03]  /*3d290*/  PLOP3.LUT P0, PT, P1, PT, PT, 0x80, 0x8 ;  /* 0x000000000008781c */ /* 0x000fc60000f0f070 */
[----:B0-----:R-:W0:Y:S10]  /*3d2a0*/  LDS.64 R6, [R0+-0xc00] ;  /* 0xfff4000000067984 */ /* 0x001e340000000a00 */
[----:B------:R-:W3:Y:S01]  /*3d2b0*/  @!P0 LDC.64 R16, c[0x0][0x400] ;  /* 0x00010000ff108b82 */ /* 0x000ee20000000a00 */
[----:B--2---:R-:W-:-:S04]  /*3d2c0*/  LEA R11, P2, R2, R21, 0x3 ;  /* 0x00000015020b7211 */ /* 0x004fc800078418ff */
[----:B------:R-:W-:Y:S02]  /*3d2d0*/  LEA.HI.X R3, R2, R23, R3, 0x3, P2 ;  /* 0x0000001702037211 */ /* 0x000fe400010f1c03 */
[----:B------:R-:W-:-:S05]  /*3d2e0*/  IADD3 R10, P2, PT, R14, R11, RZ ;  /* 0x0000000b0e0a7210 */ /* 0x000fca0007f5e0ff */
[----:B------:R-:W-:Y:S01]  /*3d2f0*/  IMAD.X R11, R15, 0x1, R3, P2 ;  /* 0x000000010f0b7824 */ /* 0x000fe200010e0603 */
[----:B------:R-:W-:-:S04]  /*3d300*/  CS2R R2, SRZ ;  /* 0x0000000000027805 */ /* 0x000fc8000001ff00 */
[----:B-1----:R1:W-:Y:S04]  /*3d310*/  STG.E.64 desc[UR12][R10.64], R4 ;  /* 0x000000040a007986 */ /* 0x0023e8000c101b0c */
[----:B---3--:R-:W2:Y:S01]  /*3d320*/  @!P0 LDG.E.64 R2, desc[UR12][R16.64] ;  /* 0x0000000c10028981 */ /* 0x008ea2000c1e1b00 */
[----:B------:R-:W3:Y:S03]  /*3d330*/  @!P0 LDC.64 R18, c[0x0][0x400] ;  /* 0x00010000ff128b82 */ /* 0x000ee60000000a00 */
[----:B------:R-:W4:Y:S01]  /*3d340*/  LDS.64 R4, [R0] ;  /* 0x0000000000047984 */ /* 0x000f220000000a00 */
[----:B--2---:R-:W-:-:S04]  /*3d350*/  LEA R13, P2, R2, R21, 0x3 ;  /* 0x00000015020d7211 */ /* 0x004fc800078418ff */
[----:B------:R-:W-:Y:S02]  /*3d360*/  LEA.HI.X R3, R2, R23, R3, 0x3, P2 ;  /* 0x0000001702037211 */ /* 0x000fe400010f1c03 */
[----:B------:R-:W-:-:S04]  /*3d370*/  IADD3 R12, P2, PT, R14, R13, RZ ;  /* 0x0000000d0e0c7210 */ /* 0x000fc80007f5e0ff */
[----:B------:R-:W-:Y:S02]  /*3d380*/  IADD3.X R13, PT, PT, R15, R3, RZ, P2, !PT ;  /* 0x000000030f0d7210 */ /* 0x000fe400017fe4ff */
[----:B------:R-:W-:-:S03]  /*3d390*/  CS2R R2, SRZ ;  /* 0x0000000000027805 */ /* 0x000fc6000001ff00 */
        /* <DEDUP_REMOVED lines=11> */
[----:B------:R-:W-:Y:S01]  /*3d450*/  VIADD R48, R48, 0x600 ;  /* 0x0000060030307836 */ /* 0x000fe20000000000 */
[----:B--2---:R-:W-:Y:S02]  /*3d460*/  IADD3 R0, PT, PT, R0, 0x3000, RZ ;  /* 0x0000300000007810 */ /* 0x004fe40007ffe0ff */
[----:B----4-:R-:W-:Y:S02]  /*3d470*/  LEA R13, P2, R2, R21, 0x3 ;  /* 0x00000015020d7211 */ /* 0x010fe400078418ff */
[----:B------:R-:W-:-:S02]  /*3d480*/  IADD3 R21, P3, PT, R21, 0x3000, RZ ;  /* 0x0000300015157810 */ /* 0x000fc40007f7e0ff */
[----:B------:R-:W-:Y:S02]  /*3d490*/  LEA.HI.X R3, R2, R23, R3, 0x3, P2 ;  /* 0x0000001702037211 */ /* 0x000fe400010f1c03 */
[----:B------:R-:W-:Y:S01]  /*3d4a0*/  IADD3 R2, P2, PT, R14, R13, RZ ;  /* 0x0000000d0e027210 */ /* 0x000fe20007f5e0ff */
[----:B------:R-:W-:-:S03]  /*3d4b0*/  IMAD.X R23, RZ, RZ, R23, P3 ;  /* 0x000000ffff177224 */ /* 0x000fc600018e0617 */
[----:B------:R-:W-:Y:S02]  /*3d4c0*/  IADD3.X R3, PT, PT, R15, R3, RZ, P2, !PT ;  /* 0x000000030f037210 */ /* 0x000fe400017fe4ff */
[----:B------:R-:W-:-:S03]  /*3d4d0*/  ISETP.GE.AND P2, PT, R48, R9, PT ;  /* 0x000000093000720c */ /* 0x000fc60003f46270 */
[----:B---3--:R1:W-:Y:S10]  /*3d4e0*/  STG.E.64 desc[UR12][R2.64+0x2400], R6 ;  /* 0x0024000602007986 */ /* 0x0083f4000c101b0c */
[----:B------:R-:W-:Y:S05]  /*3d4f0*/  @!P2 BRA `(.L_x_1113) ;  /* 0xfffffffc0054a947 */ /* 0x000fea000383ffff */
.L_x_1108:
[----:B------:R-:W-:Y:S05]  /*3d500*/  BSYNC.RECONVERGENT B1 ;  /* 0x0000000000017941 */ /* 0x000fea0003800200 */
.L_x_1076:
[----:B------:R-:W-:Y:S05]  /*3d510*/  BRA `(.L_x_1114) ;  /* 0x0000014c00307947 */ /* 0x000fea0003800000 */
.L_x_734:
        /* <DEDUP_REMOVED lines=8> */
[----:B-1----:R-:W-:Y:S02]  /*3d5a0*/  UISETP.NE.AND UP0, UPT, UR8, URZ, UPT ;  /* 0x000000ff0800728c */ /* 0x002fe4000bf05270 */
[----:B------:R-:W-:-:S02]  /*3d5b0*/  USHF.R.S32.HI UR8, URZ, 0x1f, UR5 ;  /* 0x0000001fff087899 */ /* 0x000fc40008011405 */
[----:B----4-:R-:W-:Y:S02]  /*3d5c0*/  USEL UR6, UR6, URZ, !UP0 ;  /* 0x000000ff06067287 */ /* 0x010fe4000c000000 */
[----:B------:R-:W-:Y:S02]  /*3d5d0*/  USEL UR7, UR7, URZ, !UP0 ;  /* 0x000000ff07077287 */ /* 0x000fe4000c000000 */
[----:B-----5:R-:W-:-:S04]  /*3d5e0*/  UIADD3 UR6, UP0, UP1, UR6, UR10, UR5 ;  /* 0x0000000a06067290 */ /* 0x020fc8000f91e005 */
[----:B------:R-:W-:Y:S01]  /*3d5f0*/  UIADD3.X UR7, UPT, UPT, UR7, UR11, UR8, UP0, UP1 ;  /* 0x0000000b07077290 */ /* 0x000fe200087e2408 */
[C---:B0-----:R-:W-:Y:S02]  /*3d600*/  LOP3.LUT R2, R0.reuse, 0x1f, RZ, 0xc0, !PT ;  /* 0x0000001f00027812 */ /* 0x041fe400078ec0ff */
[C---:B------:R-:W-:Y:S01]  /*3d610*/  LOP3.LUT R3, R0.reuse, 0x3e0, RZ, 0xc0, !PT ;  /* 0x000003e000037812 */ /* 0x040fe200078ec0ff */
[----:B------:R-:W-:Y:S02]  /*3d620*/  UMOV UR8, 0x400 ;  /* 0x0000040000087882 */ /* 0x000fe40000000000 */
[----:B--2---:R-:W-:Y:S02]  /*3d630*/  ULEA UR8, UR9, UR8, 0x18 ;  /* 0x0000000809087291 */ /* 0x004fe4000f8ec0ff */
[----:B------:R-:W-:Y:S01]  /*3d640*/  IMAD R11, R3, 0xb, R2 ;  /* 0x0000000b030b7824 */ /* 0x000fe200078e0202 */
[----:B------:R-:W-:Y:S01]  /*3d650*/  SHF.R.U32.HI R3, RZ, 0x5, R0 ;  /* 0x00000005ff037819 */ /* 0x000fe20000011600 */
[----:B------:R-:W-:-:S02]  /*3d660*/  IMAD R0, R0, 0xb, RZ ;  /* 0x0000000b00007824 */ /* 0x000fc400078e02ff */
[C---:B------:R-:W-:Y:S01]  /*3d670*/  VIADD R8, R11.reuse, 0x60 ;  /* 0x000000600b087836 */ /* 0x040fe20000000000 */
[----:B------:R-:W-:Y:S01]  /*3d680*/  IADD3 R2, P0, PT, R11, UR6, RZ ;  /* 0x000000060b027c10 */ /* 0x000fe2000ff1e0ff */
[----:B---3--:R-:W-:Y:S01]  /*3d690*/  IMAD R5, R3, 0x160, R10 ;  /* 0x0000016003057824 */ /* 0x008fe200078e020a */
[C---:B------:R-:W-:Y:S02]  /*3d6a0*/  IADD3 R4, PT, PT, R11.reuse, 0x20, RZ ;  /* 0x000000200b047810 */ /* 0x040fe40007ffe0ff */
[----:B------:R-:W-:Y:S01]  /*3d6b0*/  IADD3 R6, PT, PT, R11, 0x40, RZ ;  /* 0x000000400b067810 */ /* 0x000fe20007ffe0ff */
[----:B------:R-:W-:Y:S01]  /*3d6c0*/  IMAD.X R3, RZ, RZ, UR7, P0 ;  /* 0x00000007ff037e24 */ /* 0x000fe200080e06ff */
[----:B------:R-:W-:Y:S02]  /*3d6d0*/  LEA R17, R5, UR8, 0x3 ;  /* 0x0000000805117c11 */ /* 0x000fe4000f8e18ff */
[----:B------:R-:W-:Y:S02]  /*3d6e0*/  IADD3 R4, P0, PT, R4, UR6, RZ ;  /* 0x0000000604047c10 */ /* 0x000fe4000ff1e0ff */
[----:B------:R-:W-:Y:S01]  /*3d6f0*/  IADD3 R6, P1, PT, R6, UR6, RZ ;  /* 0x0000000606067c10 */ /* 0x000fe2000ff3e0ff */
[----:B------:R0:W-:Y:S01]  /*3d700*/  STS.64 [R17], R2 ;  /* 0x0000000211007388 */ /* 0x0001e20000000a00 */
[C---:B------:R-:W-:Y:S01]  /*3d710*/  IADD3 R12, PT, PT, R11.reuse, 0x80, RZ ;  /* 0x000000800b0c7810 */ /* 0x040fe20007ffe0ff */
[----:B------:R-:W-:Y:S01]  /*3d720*/  IMAD.X R5, RZ, RZ, UR7, P0 ;  /* 0x00000007ff057e24 */ /* 0x000fe200080e06ff */
[----:B------:R-:W-:Y:S01]  /*3d730*/  IADD3 R14, PT, PT, R11, 0xa0, RZ ;  /* 0x000000a00b0e7810 */ /* 0x000fe20007ffe0ff */
[----:B------:R-:W-:Y:S01]  /*3d740*/  IMAD.X R7, RZ, RZ, UR7, P1 ;  /* 0x00000007ff077e24 */ /* 0x000fe200088e06ff */
[----:B------:R-:W-:-:S02]  /*3d750*/  IADD3 R8, P0, PT, R8, UR6, RZ ;  /* 0x0000000608087c10 */ /* 0x000fc4000ff1e0ff */
[----:B------:R-:W-:Y:S01]  /*3d760*/  IADD3 R12, P2, PT, R12, UR6, RZ ;  /* 0x000000060c0c7c10 */ /* 0x000fe2000ff5e0ff */
[----:B------:R1:W-:Y:S01]  /*3d770*/  STS.64 [R17+0x100], R4 ;  /* 0x0001000411007388 */ /* 0x0003e20000000a00 */
[----:B------:R-:W-:Y:S02]  /*3d780*/  IADD3 R14, P1, PT, R14, UR6, RZ ;  /* 0x000000060e0e7c10 */ /* 0x000fe4000ff3e0ff */
[----:B------:R-:W-:Y:S01]  /*3d790*/  IADD3.X R9, PT, PT, RZ, UR7, RZ, P0, !PT ;  /* 0x00000007ff097c10 */ /* 0x000fe200087fe4ff */
[C---:B0-----:R-:W-:Y:S01]  /*3d7a0*/  VIADD R2, R11.reuse, 0xc0 ;  /* 0x000000c00b027836 */ /* 0x041fe20000000000 */
[----:B------:R-:W-:Y:S01]  /*3d7b0*/  IADD3 R3, PT, PT, R11, 0xe0, RZ ;  /* 0x000000e00b037810 */ /* 0x000fe20007ffe0ff */
[----:B------:R-:W-:Y:S01]  /*3d7c0*/  IMAD.X R13, RZ, RZ, UR7, P2 ;  /* 0x00000007ff0d7e24 */ /* 0x000fe200090e06ff */
[----:B------:R-:W-:Y:S01]  /*3d7d0*/  IADD3.X R15, PT, PT, RZ, UR7, RZ, P1, !PT ;  /* 0x00000007ff0f7c10 */ /* 0x000fe20008ffe4ff */
[----:B------:R0:W-:Y:S01]  /*3d7e0*/  STS.64 [R17+0x200], R6 ;  /* 0x0002000611007388 */ /* 0x0001e20000000a00 */
[----:B------:R-:W-:-:S02]  /*3d7f0*/  IADD3 R2, P0, PT, R2, UR6, RZ ;  /* 0x0000000602027c10 */ /* 0x000fc4000ff1e0ff */
[C---:B------:R-:W-:Y:S01]  /*3d800*/  IADD3 R16, PT, PT, R11.reuse, 0x120, RZ ;  /* 0x000001200b107810 */ /* 0x040fe20007ffe0ff */
[----:B-1----:R-:W-:Y:S01]  /*3d810*/  VIADD R5, R11, 0x100 ;  /* 0x000001000b057836 */ /* 0x002fe20000000000 */
[----:B------:R-:W-:Y:S01]  /*3d820*/  IADD3 R4, P1, PT, R3, UR6, RZ ;  /* 0x0000000603047c10 */ /* 0x000fe2000ff3e0ff */
[----:B------:R-:W-:Y:S01]  /*3d830*/  IMAD.X R3, RZ, RZ, UR7, P0 ;  /* 0x00000007ff037e24 */ /* 0x000fe200080e06ff */
[----:B------:R-:W-:Y:S01]  /*3d840*/  IADD3 R11, PT, PT, R11, 0x140, RZ ;  /* 0x000001400b0b7810 */ /* 0x000fe20007ffe0ff */
[----:B------:R1:W-:Y:S01]  /*3d850*/  STS.64 [R17+0x300], R8 ;  /* 0x0003000811007388 */ /* 0x0003e20000000a00 */
[----:B0-----:R-:W-:-:S03]  /*3d860*/  IADD3 R6, P0, PT, R5, UR6, RZ ;  /* 0x0000000605067c10 */ /* 0x001fc6000ff1e0ff */
[----:B------:R0:W-:Y:S01]  /*3d870*/  STS.64 [R17+0x400], R12 ;  /* 0x0004000c11007388 */ /* 0x0001e20000000a00 */
[----:B------:R-:W-:Y:S01]  /*3d880*/  IMAD.X R5, RZ, RZ, UR7, P1 ;  /* 0x00000007ff057e24 */ /* 0x000fe200088e06ff */
[----:B------:R-:W-:Y:S02]  /*3d890*/  IADD3.X R7, PT, PT, RZ, UR7, RZ, P0, !PT ;  /* 0x00000007ff077c10 */ /* 0x000fe400087fe4ff */
[----:B------:R2:W-:Y:S01]  /*3d8a0*/  STS.64 [R17+0x500], R14 ;  /* 0x0005000e11007388 */ /* 0x0005e20000000a00 */
[----:B-1----:R-:W-:-:S03]  /*3d8b0*/  IADD3 R8, P2, PT, R16, UR6, RZ ;  /* 0x0000000610087c10 */ /* 0x002fc6000ff5e0ff */
[----:B------:R-:W-:Y:S01]  /*3d8c0*/  STS.64 [R17+0x600], R2 ;  /* 0x0006000211007388 */ /* 0x000fe20000000a00 */
[----:B0-----:R-:W-:Y:S01]  /*3d8d0*/  IADD3 R12, P1, PT, R11, UR6, RZ ;  /* 0x000000060b0c7c10 */ /* 0x001fe2000ff3e0ff */
[----:B------:R-:W-:Y:S01]  /*3d8e0*/  IMAD.X R9, RZ, RZ, UR7, P2 ;  /* 0x00000007ff097e24 */ /* 0x000fe200090e06ff */
[----:B------:R-:W0:Y:S01]  /*3d8f0*/  LDC R11, c[0x0][0x3dc] ;  /* 0x0000f700ff0b7b82 */ /* 0x000e220000000800 */
[----:B------:R-:W-:Y:S01]  /*3d900*/  STS.64 [R17+0x700], R4 ;  /* 0x0007000411007388 */ /* 0x000fe20000000a00 */
[----:B------:R-:W-:Y:S01]  /*3d910*/  IADD3.X R13, PT, PT, RZ, UR7, RZ, P1, !PT ;  /* 0x00000007ff0d7c10 */ /* 0x000fe20008ffe4ff */
[----:B--2---:R-:W-:Y:S02]  /*3d920*/  IMAD R14, R10, 0x50, R17 ;  /* 0x000000500a0e7824 */ /* 0x004fe400078e0211 */
[----:B------:R-:W-:Y:S04]  /*3d930*/  STS.64 [R17+0x800], R6 ;  /* 0x0008000611007388 */ /* 0x000fe80000000a00 */
[----:B------:R1:W-:Y:S04]  /*3d940*/  STS.64 [R17+0x900], R8 ;  /* 0x0009000811007388 */ /* 0x0003e80000000a00 */
[----:B------:R2:W-:Y:S01]  /*3d950*/  STS.64 [R17+0xa00], R12 ;  /* 0x000a000c11007388 */ /* 0x0005e20000000a00 */
[----:B------:R-:W-:-:S03]  /*3d960*/  NOP ;  /* 0x0000000000007918 */ /* 0x000fc60000000000 */
[----:B------:R2:W3:Y:S01]  /*3d970*/  LDS.64 R42, [R14] ;  /* 0x000000000e2a7984 */ /* 0x0004e20000000a00 */
[----:B-1----:R-:W-:-:S03]  /*3d980*/  HFMA2 R8, -RZ, RZ, 0, 5.9604644775390625e-08 ;  /* 0x00000001ff087431 */ /* 0x002fc600000001ff */
[----:B------:R2:W1:Y:S01]  /*3d990*/  LDS.64 R40, [R14+0x8] ;  /* 0x000008000e287984 */ /* 0x0004620000000a00 */
[----:B0-----:R-:W-:-:S03]  /*3d9a0*/  VIADD R9, R11, -UR5 ;  /* 0x800000050b097c36 */ /* 0x001fc60008000000 */
[----:B------:R2:W0:Y:S02]  /*3d9b0*/  LDS.64 R38, [R14+0x10] ;  /* 0x000010000e267984 */ /* 0x0004240000000a00 */
[----:B------:R-:W-:Y:S02]  /*3d9c0*/  ISETP.GE.AND P0, PT, R0, R9, PT ;  /* 0x000000090000720c */ /* 0x000fe40003f06270 */
        /* <DEDUP_REMOVED lines=8> */
[----:B-1-3--:R-:W-:Y:S05]  /*3da50*/  @P0 BRA `(.L_x_1116) ;  /* 0x0000001800880947 */ /* 0x00afea0003800000 */
[----:B------:R-:W-:Y:S01]  /*3da60*/  ISETP.NE.U32.AND P0, PT, R43, RZ, PT ;  /* 0x000000ff2b00720c */ /* 0x000fe20003f05070 */
        /* <DEDUP_REMOVED lines=25> */
.L_x_1118:
[----:B------:R-:W1:Y:S01]  /*3dc00*/  LDCU UR5, c[0x0][0x3d4] ;  /* 0x00007a80ff0577ac */ /* 0x000e620008000800 */
[----:B--2---:R-:W-:Y:S01]  /*3dc10*/  MOV R14, R42 ;  /* 0x0000002a000e7202 */ /* 0x004fe20000000f00 */
[----:B------:R-:W-:Y:S01]  /*3dc20*/  IMAD.MOV.U32 R17, RZ, RZ, R43 ;  /* 0x000000ffff117224 */ /* 0x000fe200078e002b */
[----:B------:R-:W-:Y:S02]  /*3dc30*/  MOV R0, 0x3dc60 ;  /* 0x0003dc6000007802 */ /* 0x000fe40000000f00 */
[----:B-1----:R-:W-:-:S07]  /*3dc40*/  MOV R12, UR5 ;  /* 0x00000005000c7c02 */ /* 0x002fce0008000f00 */
[----:B0---4-:R-:W-:Y:S05]  /*3dc50*/  CALL.REL.NOINC `($__internal_0_$__cuda_sm20_div_u64) ;  /* 0x0000015c00047944 */ /* 0x011fea0003c00000 */
[----:B------:R-:W0:Y:S01]  /*3dc60*/  LDCU UR5, c[0x0][0x3d4] ;  /* 0x00007a80ff0577ac */ /* 0x000e220008000800 */
[----:B------:R-:W-:Y:S01]  /*3dc70*/  IMAD.MOV R3, RZ, RZ, -R12 ;  /* 0x000000ffff037224 */ /* 0x000fe200078e0a0c */
[----:B------:R-:W-:-:S03]  /*3dc80*/  MOV R2, R12 ;  /* 0x0000000c00027202 */ /* 0x000fc60000000f00 */
[----:B0-----:R-:W-:Y:S02]  /*3dc90*/  IMAD R4, R3, UR5, R42 ;  /* 0x0000000503047c24 */ /* 0x001fe4000f8e022a */
[----:B------:R-:W-:-:S07]  /*3dca0*/  IMAD.MOV.U32 R3, RZ, RZ, R11 ;  /* 0x000000ffff037224 */ /* 0x000fce00078e000b */
.L_x_1119:
[----:B------:R-:W-:Y:S05]  /*3dcb0*/  BSYNC.RECONVERGENT B2 ;  /* 0x0000000000027941 */ /* 0x000fea0003800200 */
.L_x_1117:
        /* <DEDUP_REMOVED lines=27> */
.L_x_1121:
[----:B------:R-:W1:Y:S01]  /*3de70*/  LDCU UR5, c[0x0][0x3d0] ;  /* 0x00007a00ff0577ac */ /* 0x000e620008000800 */
[----:B--2---:R-:W-:Y:S01]  /*3de80*/  MOV R14, R2 ;  /* 0x00000002000e7202 */ /* 0x004fe20000000f00 */
[----:B------:R-:W-:Y:S01]  /*3de90*/  IMAD.MOV.U32 R17, RZ, RZ, R3 ;  /* 0x000000ffff117224 */ /* 0x000fe200078e0003 */
[----:B------:R-:W-:Y:S02]  /*3dea0*/  MOV R0, 0x3ded0 ;  /* 0x0003ded000007802 */ /* 0x000fe40000000f00 */
[----:B-1----:R-:W-:-:S07]  /*3deb0*/  MOV R12, UR5 ;  /* 0x00000005000c7c02 */ /* 0x002fce0008000f00 */
[----:B0---4-:R-:W-:Y:S05]  /*3dec0*/  CALL.REL.NOINC `($__internal_0_$__cuda_sm20_div_u64) ;  /* 0x0000015800687944 */ /* 0x011fea0003c00000 */
[----:B------:R-:W0:Y:S01]  /*3ded0*/  LDCU UR5, c[0x0][0x3d0] ;  /* 0x00007a00ff0577ac */ /* 0x000e220008000800 */
[----:B------:R-:W-:Y:S02]  /*3dee0*/  IMAD.MOV R5, RZ, RZ, -R12 ;  /* 0x000000ffff057224 */ /* 0x000fe400078e0a0c */
[----:B------:R-:W-:Y:S02]  /*3def0*/  IMAD.MOV.U32 R3, RZ, RZ, R11 ;  /* 0x000000ffff037224 */ /* 0x000fe400078e000b */
[----:B0-----:R-:W-:Y:S01]  /*3df00*/  IMAD R5, R5, UR5, R2 ;  /* 0x0000000505057c24 */ /* 0x001fe2000f8e0202 */
[----:B------:R-:W-:-:S07]  /*3df10*/  MOV R2, R12 ;  /* 0x0000000c00027202 */ /* 0x000fce0000000f00 */
.L_x_1122:
[----:B------:R-:W-:Y:S05]  /*3df20*/  BSYNC.RECONVERGENT B2 ;  /* 0x0000000000027941 */ /* 0x000fea0003800200 */
.L_x_1120:
        /* <DEDUP_REMOVED lines=27> */
.L_x_1124:
[----:B------:R-:W1:Y:S01]  /*3e0e0*/  LDCU UR5, c[0x0][0x3cc] ;  /* 0x00007980ff0577ac */ /* 0x000e620008000800 */
[----:B--2---:R-:W-:Y:S01]  /*3e0f0*/  MOV R14, R2 ;  /* 0x00000002000e7202 */ /* 0x004fe20000000f00 */
[----:B------:R-:W-:Y:S01]  /*3e100*/  IMAD.MOV.U32 R17, RZ, RZ, R3 ;  /* 0x000000ffff117224 */ /* 0x000fe200078e0003 */
[----:B------:R-:W-:Y:S02]  /*3e110*/  MOV R0, 0x3e140 ;  /* 0x0003e14000007802 */ /* 0x000fe40000000f00 */
[----:B-1----:R-:W-:-:S07]  /*3e120*/  MOV R12, UR5 ;  /* 0x00000005000c7c02 */ /* 0x002fce0008000f00 */
[----:B0---4-:R-:W-:Y:S05]  /*3e130*/  CALL.REL.NOINC `($__internal_0_$__cuda_sm20_div_u64) ;  /* 0x0000015400cc7944 */ /* 0x011fea0003c00000 */
[----:B------:R-:W0:Y:S01]  /*3e140*/  LDCU UR5, c[0x0][0x3cc] ;  /* 0x00007980ff0577ac */ /* 0x000e220008000800 */
[----:B------:R-:W-:-:S04]  /*3e150*/  IMAD.MOV R3, RZ, RZ, -R12 ;  /* 0x000000ffff037224 */ /* 0x000fc800078e0a0c */
[----:B0-----:R-:W-:Y:S01]  /*3e160*/  IMAD R6, R3, UR5, R2 ;  /* 0x0000000503067c24 */ /* 0x001fe2000f8e0202 */
[----:B------:R-:W-:Y:S01]  /*3e170*/  MOV R2, R12 ;  /* 0x0000000c00027202 */ /* 0x000fe20000000f00 */
[----:B------:R-:W-:-:S07]  /*3e180*/  IMAD.MOV.U32 R3, RZ, RZ, R11 ;  /* 0x000000ffff037224 */ /* 0x000fce00078e000b */
.L_x_1125:
[----:B------:R-:W-:Y:S05]  /*3e190*/  BSYNC.RECONVERGENT B2 ;  /* 0x0000000000027941 */ /* 0x000fea0003800200 */
.L_x_1123:
[----:B------:R-:W-:Y:S01]  /*3e1a0*/  ISETP.NE.U32.AND P0, PT, R3, RZ, PT ;  /* 0x000000ff0300720c */ /* 0x000fe20003f05070 */
[----:B------:R-:W-:-:S12]  /*3e1b0*/  BSSY.RECONVERGENT B2, `(.L_x_1126) ;  /* 0x0000025000027945 */ /* 0x000fd80003800200 */
[----:B------:R-:W-:Y:S05]  /*3e1c0*/  @P0 BRA `(.L_x_1127) ;  /* 0x0000000000600947 */ /* 0x000fea0003800000 */
[----:B------:R-:W1:Y:S02]  /*3e1d0*/  LDCU UR5, c[0x0][0x3c8] ;  /* 0x00007900ff0577ac */ /* 0x000e640008000800 */
[----:B-1----:R-:W1:Y:S01]  /*3e1e0*/  I2F.U32.RP R7, UR5 ;  /* 0x0000000500077d06 */ /* 0x002e620008209000 */
[----:B------:R-:W-:-:S07]  /*3e1f0*/  ISETP.NE.U32.AND P2, PT, RZ, UR5, PT ;  /* 0x00000005ff007c0c */ /* 0x000fce000bf45070 */
[----:B-1----:R-:W2:Y:S02]  /*3e200*/  MUFU.RCP R7, R7 ;  /* 0x0000000700077308 */ /* 0x002ea40000001000 */
[----:B--2---:R-:W-:-:S06]  /*3e210*/  IADD3 R12, PT, PT, R7, 0xffffffe, RZ ;  /* 0x0ffffffe070c7810 */ /* 0x004fcc0007ffe0ff */
[----:B------:R1:W2:Y:S02]  /*3e220*/  F2I.FTZ.U32.TRUNC.NTZ R13, R12 ;  /* 0x0000000c000d7305 */ /* 0x0002a4000021f000 */
[----:B-1----:R-:W-:Y:S02]  /*3e230*/  HFMA2 R12, -RZ, RZ, 0, 0 ;  /* 0x00000000ff0c7431 */ /* 0x002fe400000001ff */
        /* <DEDUP_REMOVED lines=17> */
.L_x_1127:
        /* <DEDUP_REMOVED lines=11> */
.L_x_1128:
[----:B------:R-:W-:Y:S05]  /*3e400*/  BSYNC.RECONVERGENT B2 ;  /* 0x0000000000027941 */ /* 0x000fea0003800200 */
.L_x_1126:
        /* <DEDUP_REMOVED lines=27> */
.L_x_1130:
[----:B------:R-:W1:Y:S01]  /*3e5c0*/  LDCU UR5, c[0x0][0x3c4] ;  /* 0x00007880ff0577ac */ /* 0x000e620008000800 */
[----:B------:R-:W-:Y:S01]  /*3e5d0*/  MOV R14, R2 ;  /* 0x00000002000e7202 */ /* 0x000fe20000000f00 */
        /* <DEDUP_REMOVED lines=9> */
.L_x_1131:
[----:B------:R-:W-:Y:S05]  /*3e670*/  BSYNC.RECONVERGENT B2 ;  /* 0x0000000000027941 */ /* 0x000fea0003800200 */
.L_x_1129:
        /* <DEDUP_REMOVED lines=27> */
.L_x_1133:
        /* <DEDUP_REMOVED lines=11> */
.L_x_1134:
[----:B------:R-:W-:Y:S05]  /*3e8e0*/  BSYNC.RECONVERGENT B2 ;  /* 0x0000000000027941 */ /* 0x000fea0003800200 */
.L_x_1132:
        /* <DEDUP_REMOVED lines=27> */
.L_x_1136:
[----:B------:R-:W1:Y:S01]  /*3eaa0*/  LDCU UR5, c[0x0][0x3bc] ;  /* 0x00007780ff0577ac */ /* 0x000e620008000800 */
[----:B------:R-:W-:Y:S01]  /*3eab0*/  MOV R14, R2 ;  /* 0x00000002000e7202 */ /* 0x000fe20000000f00 */
        /* <DEDUP_REMOVED lines=9> */
.L_x_1137:
[----:B------:R-:W-:Y:S05]  /*3eb50*/  BSYNC.RECONVERGENT B2 ;  /* 0x0000000000027941 */ /* 0x000fea0003800200 */
.L_x_1135:
        /* <DEDUP_REMOVED lines=27> */
.L_x_1139:
        /* <DEDUP_REMOVED lines=11> */
.L_x_1140:
[----:B------:R-:W-:Y:S05]  /*3edc0*/  BSYNC.RECONVERGENT B2 ;  /* 0x0000000000027941 */ /* 0x000fea0003800200 */
.L_x_1138:
        /* <DEDUP_REMOVED lines=25> */
.L_x_1142:
[----:B------:R-:W1:Y:S01]  /*3ef60*/  LDCU UR5, c[0x0][0x3b4] ;  /* 0x00007680ff0577ac */ /* 0x000e620008000800 */
[----:B------:R-:W-:Y:S01]  /*3ef70*/  MOV R14, R2 ;  /* 0x00000002000e7202 */ /* 0x000fe20000000f00 */
[----:B------:R-:W-:Y:S01]  /*3ef80*/  IMAD.MOV.U32 R17, RZ, RZ, R3 ;  /* 0x000000ffff117224 */ /* 0x000fe200078e0003 */
[----:B------:R-:W-:Y:S02]  /*3ef90*/  MOV R0, 0x3efc0 ;  /* 0x0003efc000007802 */ /* 0x000fe40000000f00 */
[----:B-1----:R-:W-:-:S07]  /*3efa0*/  MOV R12, UR5 ;  /* 0x00000005000c7c02 */ /* 0x002fce0008000f00 */
[----:B0---4-:R-:W-:Y:S05]  /*3efb0*/  CALL.REL.NOINC `($__internal_0_$__cuda_sm20_div_u64) ;  /* 0x00000148002c7944 */ /* 0x011fea0003c00000 */
[----:B------:R-:W0:Y:S01]  /*3efc0*/  LDCU UR5, c[0x0][0x3b4] ;  /* 0x00007680ff0577ac */ /* 0x000e220008000800 */
[----:B------:R-:W-:Y:S01]  /*3efd0*/  IMAD.MOV R3, RZ, RZ, -R12 ;  /* 0x000000ffff037224 */ /* 0x000fe200078e0a0c */
[----:B------:R-:W-:-:S03]  /*3efe0*/  MOV R0, R12 ;  /* 0x0000000c00007202 */ /* 0x000fc60000000f00 */
[----:B0-----:R-:W-:-:S07]  /*3eff0*/  IMAD R12, R3, UR5, R2 ;  /* 0x00000005030c7c24 */ /* 0x001fce000f8e0202 */
.L_x_1143:
[----:B------:R-:W-:Y:S05]  /*3f000*/  BSYNC.RECONVERGENT B2 ;  /* 0x0000000000027941 */ /* 0x000fea0003800200 */
.L_x_1141:
[----:B------:R-:W1:Y:S01]  /*3f010*/  LDC.64 R58, c[0x3][0x420] ;  /* 0x00c10800ff3a7b82 */ /* 0x000e620000000a00 */
[----:B------:R-:W1:Y:S01]  /*3f020*/  LDCU.128 UR20, c[0x3][0x430] ;  /* 0x00c08600ff1477ac */ /* 0x000e620008000c00 */
[----:B------:R-:W1:Y:S01]  /*3f030*/  I2F.F64.U32 R44, R44 ;  /* 0x0000002c002c7312 */ /* 0x000e620000201800 */
[----:B------:R-:W-:Y:S01]  /*3f040*/  BSSY.RECONVERGENT B2, `(.L_x_1144) ;  /* 0x0000041000027945 */ /* 0x000fe20003800200 */
[----:B------:R-:W2:Y:S04]  /*3f050*/  LDCU.128 UR24, c[0x3][0x460] ;  /* 0x00c08c00ff1877ac */ /* 0x000ea80008000c00 */
[----:B------:R-:W3:Y:S01]  /*3f060*/  LDC.64 R60, c[0x3][0x448] ;  /* 0x00c11200ff3c7b82 */ /* 0x000ee20000000a00 */
[----:B------:R-:W5:Y:S01]  /*3f070*/  LDCU.128 UR8, c[0x3][0x3d0] ;  /* 0x00c07a00ff0877ac */ /* 0x000f620008000c00 */
[----:B------:R-:W3:Y:S01]  /*3f080*/  I2F.F64.U32 R18, R8 ;  /* 0x0000000800127312 */ /* 0x000ee20000201800 */
[----:B------:R-:W0:Y:S05]  /*3f090*/  LDCU.128 UR16, c[0x3][0x400] ;  /* 0x00c08000ff1077ac */ /* 0x000e2a0008000c00 */
[----:B------:R-:W2:Y:S01]  /*3f0a0*/  LDC.64 R62, c[0x3][0x450] ;  /* 0x00c11400ff3e7b82 */ /* 0x000ea20000000a00 */
[----:B------:R-:W4:Y:S01]  /*3f0b0*/  LDCU.128 UR28, c[0x3][0x490] ;  /* 0x00c09200ff1c77ac */ /* 0x000f220008000c00 */
[----:B------:R-:W-:Y:S06]  /*3f0c0*/  I2F.F64.U32 R14, R48 ;  /* 0x00000030000e7312 */ /* 0x000fec0000201800 */
[----:B------:R-:W5:Y:S01]  /*3f0d0*/  LDC.64 R50, c[0x3][0x3c0] ;  /* 0x00c0f000ff327b82 */ /* 0x000f620000000a00 */
[----:B-1----:R-:W-:Y:S01]  /*3f0e0*/  DFMA R44, R44, UR20, R58 ;  /* 0x000000142c2c7c2b */ /* 0x002fe2000800003a */
[----:B------:R-:W-:Y:S06]  /*3f0f0*/  I2F.F64.U32 R16, R49 ;  /* 0x0000003100107312 */ /* 0x000fec0000201800 */
[----:B------:R-:W1:Y:S01]  /*3f100*/  LDC.64 R52, c[0x3][0x3e8] ;  /* 0x00c0fa00ff347b82 */ /* 0x000e620000000a00 */
[----:B---3--:R-:W-:Y:S01]  /*3f110*/  DFMA R58, R18, R60, UR22 ;  /* 0x00000016123a7e2b */ /* 0x008fe2000800003c */
[----:B------:R-:W2:Y:S06]  /*3f120*/  I2F.F64.U32 R20, R7 ;  /* 0x0000000700147312 */ /* 0x000eac0000201800 */
[----:B------:R-:W0:Y:S02]  /*3f130*/  LDC.64 R54, c[0x3][0x3f0] ;  /* 0x00c0fc00ff367b82 */ /* 0x000e240000000a00 */
[----:B------:R-:W-:Y:S06]  /*3f140*/  I2F.F64.U32 R46, R6 ;  /* 0x00000006002e7312 */ /* 0x000fec0000201800 */
[----:B------:R-:W3:Y:S01]  /*3f150*/  LDC.64 R56, c[0x3][0x418] ;  /* 0x00c10600ff387b82 */ /* 0x000ee20000000a00 */
[----:B--2---:R-:W-:Y:S01]  /*3f160*/  DFMA R60, R20, UR24, R62 ;  /* 0x00000018143c7c2b */ /* 0x004fe2000800003e */
[----:B------:R2:W5:Y:S06]  /*3f170*/  I2F.F64.U32 R2, R0 ;  /* 0x0000000000027312 */ /* 0x00056c0000201800 */
[----:B------:R-:W4:Y:S02]  /*3f180*/  LDC.64 R64, c[0x3][0x478] ;  /* 0x00c11e00ff407b82 */ /* 0x000f240000000a00 */
[----:B------:R-:W1:Y:S01]  /*3f190*/  I2F.F64.U32 R12, R12 ;  /* 0x0000000c000c7312 */ /* 0x000e620000201800 */
[----:B--2---:R-:W-:-:S05]  /*3f1a0*/  IMAD.MOV.U32 R0, RZ, RZ, RZ ;  /* 0x000000ffff007224 */ /* 0x004fca00078e00ff */
[----:B------:R-:W2:Y:S01]  /*3f1b0*/  LDC.64 R66, c[0x3][0x480] ;  /* 0x00c12000ff427b82 */ /* 0x000ea20000000a00 */
[----:B-----5:R-:W-:Y:S01]  /*3f1c0*/  DFMA R50, R2, UR8, R50 ;  /* 0x0000000802327c2b */ /* 0x020fe20008000032 */
[----:B------:R-:W2:Y:S01]  /*3f1d0*/  I2F.F64.U32 R6, R5 ;  /* 0x0000000500067312 */ /* 0x000ea20000201800 */
[----:B0-----:R-:W-:-:S05]  /*3f1e0*/  DFMA R54, R14, UR16, R54 ;  /* 0x000000100e367c2b */ /* 0x001fca0008000036 */
[----:B------:R-:W0:Y:S01]  /*3f1f0*/  LDC.64 R68, c[0x3][0x4a8] ;  /* 0x00c12a00ff447b82 */ /* 0x000e220000000a00 */
[----:B-1----:R-:W-:Y:S01]  /*3f200*/  DFMA R52, R12, R52, UR10 ;  /* 0x0000000a0c347e2b */ /* 0x002fe20008000034 */
[----:B------:R-:W0:Y:S01]  /*3f210*/  I2F.F64.U32 R48, R4 ;  /* 0x0000000400307312 */ /* 0x000e220000201800 */
[----:B---3--:R-:W-:Y:S02]  /*3f220*/  DFMA R56, R16, R56, UR18 ;  /* 0x0000001210387e2b */ /* 0x008fe40008000038 */
[----:B----4-:R-:W-:Y:S02]  /*3f230*/  DFMA R46, R46, R64, UR26 ;  /* 0x0000001a2e2e7e2b */ /* 0x010fe40008000040 */
[----:B--2---:R-:W-:Y:S02]  /*3f240*/  DFMA R62, R6, UR28, R66 ;  /* 0x0000001c063e7c2b */ /* 0x004fe40008000042 */
[----:B0-----:R-:W-:-:S11]  /*3f250*/  DFMA R48, R48, R68, UR30 ;  /* 0x0000001e30307e2b */ /* 0x001fd60008000044 */
.L_x_1145:
        /* <DEDUP_REMOVED lines=32> */
.L_x_1144:
[----:B------:R-:W-:-:S06]  /*3f460*/  DSETP.GT.AND P0, PT, |R2|, R20, PT ;  /* 0x000000140200722a */ /* 0x000fcc0003f04200 */
[----:B------:R-:W-:-:S08]  /*3f470*/  SEL R8, RZ, 0x1, P0 ;  /* 0x00000001ff087807 */ /* 0x000fd00000000000 */
.L_x_1116:
[----:B------:R-:W-:Y:S05]  /*3f480*/  BSYNC.RECONVERGENT B1 ;  /* 0x0000000000017941 */ /* 0x000fea0003800200 */
.L_x_1115:
[----:B------:R-:W1:Y:S01]  /*3f490*/  S2R R0, SR_TID.X ;  /* 0x0000000000007919 */ /* 0x000e620000002100 */
[----:B------:R-:W-:Y:S01]  /*3f4a0*/  MOV R3, 0x1 ;  /* 0x0000000100037802 */ /* 0x000fe20000000f00 */
[----:B------:R-:W-:Y:S01]  /*3f4b0*/  BSSY.RECONVERGENT B1, `(.L_x_1146) ;  /* 0x00001a7000017945 */ /* 0x000fe20003800200 */
[----:B------:R-:W-:-:S03]  /*3f4c0*/  IMAD.MOV.U32 R7, RZ, RZ, 0x1 ;  /* 0x00000001ff077424 */ /* 0x000fc600078e00ff */
[----:B-1----:R-:W-:-:S05]  /*3f4d0*/  IMAD R0, R0, 0xb, R3 ;  /* 0x0000000b00007824 */ /* 0x002fca00078e0203 */
[----:B------:R-:W-:-:S13]  /*3f4e0*/  ISETP.GE.AND P0, PT, R0, R9, PT ;  /* 0x000000090000720c */ /* 0x000fda0003f06270 */
[----:B------:R-:W-:Y:S05]  /*3f4f0*/  @P0 BRA `(.L_x_1147) ;  /* 0x0000001800880947 */ /* 0x000fea0003800000 */
[----:B------:R-:W-:Y:S01]  /*3f500*/  ISETP.NE.U32.AND P0, PT, R41, RZ, PT ;  /* 0x000000ff2900720c */ /* 0x000fe20003f05070 */
[----:B------:R-:W-:-:S12]  /*3f510*/  BSSY.RECONVERGENT B2, `(.L_x_1148) ;  /* 0x0000024000027945 */ /* 0x000fd80003800200 */
[----:B------:R-:W-:Y:S05]  /*3f520*/  @P0 BRA `(.L_x_1149) ;  /* 0x00000000005c0947 */ /* 0x000fea0003800000 */
[----:B------:R-:W1:Y:S01]  /*3f530*/  LDCU UR5, c[0x0][0x3d4] ;  /* 0x00007a80ff0577ac */ /* 0x000e620008000800 */
[----:B------:R-:W-:Y:S01]  /*3f540*/  HFMA2 R2, -RZ, RZ, 0, 0 ;  /* 0x00000000ff027431 */ /* 0x000fe200000001ff */
[----:B-1----:R-:W1:Y:S01]  /*3f550*/  I2F.U32.RP R4, UR5 ;  /* 0x0000000500047d06 */ /* 0x002e620008209000 */
[----:B------:R-:W-:-:S07]  /*3f560*/  ISETP.NE.U32.AND P2, PT, RZ, UR5, PT ;  /* 0x00000005ff007c0c */ /* 0x000fce000bf45070 */
[----:B-1----:R-:W1:Y:S02]  /*3f570*/  MUFU.RCP R4, R4 ;  /* 0x0000000400047308 */ /* 0x002e640000001000 */
[----:B-1----:R-:W-:-:S06]  /*3f580*/  IADD3 R5, PT, PT, R4, 0xffffffe, RZ ;  /* 0x0ffffffe04057810 */ /* 0x002fcc0007ffe0ff */
[----:B------:R-:W1:Y:S02]  /*3f590*/  F2I.FTZ.U32.TRUNC.NTZ R3, R5 ;  /* 0x0000000500037305 */ /* 0x000e64000021f000 */
        /* <DEDUP_REMOVED lines=16> */
.L_x_1149:
[----:B------:R-:W1:Y:S01]  /*3f6a0*/  LDCU UR5, c[0x0][0x3d4] ;  /* 0x00007a80ff0577ac */ /* 0x000e620008000800 */
[----:B--2---:R-:W-:Y:S01]  /*3f6b0*/  IMAD.MOV.U32 R14, RZ, RZ, R40 ;  /* 0x000000ffff0e7224 */ /* 0x004fe200078e0028 */
[----:B------:R-:W-:Y:S02]  /*3f6c0*/  MOV R17, R41 ;  /* 0x0000002900117202 */ /* 0x000fe40000000f00 */
[----:B------:R-:W-:Y:S01]  /*3f6d0*/  MOV R0, 0x3f700 ;  /* 0x0003f70000007802 */ /* 0x000fe20000000f00 */
[----:B-1----:R-:W-:-:S07]  /*3f6e0*/  IMAD.U32 R12, RZ, RZ, UR5 ;  /* 0x00000005ff0c7e24 */ /* 0x002fce000f8e00ff */
[----:B0---4-:R-:W-:Y:S05]  /*3f6f0*/  CALL.REL.NOINC `($__internal_0_$__cuda_sm20_div_u64) ;  /* 0x00000140005c7944 */ /* 0x011fea0003c00000 */
[----:B------:R-:W0:Y:S01]  /*3f700*/  LDCU UR5, c[0x0][0x3d4] ;  /* 0x00007a80ff0577ac */ /* 0x000e220008000800 */
[----:B------:R-:W-:Y:S01]  /*3f710*/  IADD3 R3, PT, PT, -R12, RZ, RZ ;  /* 0x000000ff0c037210 */ /* 0x000fe20007ffe1ff */
[----:B------:R-:W-:-:S04]  /*3f720*/  IMAD.MOV.U32 R2, RZ, RZ, R12 ;  /* 0x000000ffff027224 */ /* 0x000fc800078e000c */
[----:B0-----:R-:W-:Y:S01]  /*3f730*/  IMAD R4, R3, UR5, R40 ;  /* 0x0000000503047c24 */ /* 0x001fe2000f8e0228 */
[----:B------:R-:W-:-:S07]  /*3f740*/  MOV R3, R11 ;  /* 0x0000000b00037202 */ /* 0x000fce0000000f00 */
.L_x_1150:
[----:B------:R-:W-:Y:S05]  /*3f750*/  BSYNC.RECONVERGENT B2 ;  /* 0x0000000000027941 */ /* 0x000fea0003800200 */
.L_x_1148:
[----:B------:R-:W-:Y:S01]  /*3f760*/  ISETP.NE.U32.AND P0, PT, R3, RZ, PT ;  /* 0x000000ff0300720c */ /* 0x000fe20003f05070 */
[----:B------:R-:W-:-:S12]  /*3f770*/  BSSY.RECONVERGENT B2, `(.L_x_1151) ;  /* 0x0000025000027945 */ /* 0x000fd80003800200 */
[----:B------:R-:W-:Y:S05]  /*3f780*/  @P0 BRA `(.L_x_1152) ;  /* 0x0000000000600947 */ /* 0x000fea0003800000 */
[----:B------:R-:W1:Y:S02]  /*3f790*/  LDCU UR5, c[0x0][0x3d0] ;  /* 0x00007a00ff0577ac */ /* 0x000e640008000800 */
[----:B-1----:R-:W1:Y:S01]  /*3f7a0*/  I2F.U32.RP R5, UR5 ;  /* 0x0000000500057d06 */ /* 0x002e620008209000 */
[----:B------:R-:W-:-:S07]  /*3f7b0*/  ISETP.NE.U32.AND P2, PT, RZ, UR5, PT ;  /* 0x00000005ff007c0c */ /* 0x000fce000bf45070 */
[----:B-1----:R-:W1:Y:S02]  /*3f7c0*/  MUFU.RCP R5, R5 ;  /* 0x0000000500057308 */ /* 0x002e640000001000 */
[----:B-1----:R-:W-:-:S06]  /*3f7d0*/  VIADD R6, R5, 0xffffffe ;  /* 0x0ffffffe05067836 */ /* 0x002fcc0000000000 */
[----:B------:R1:W3:Y:S02]  /*3f7e0*/  F2I.FTZ.U32.TRUNC.NTZ R7, R6 ;  /* 0x0000000600077305 */ /* 0x0002e4000021f000 */
[----:B-1----:R-:W-:Y:S01]  /*3f7f0*/  IMAD.MOV.U32 R6, RZ, RZ, RZ ;  /* 0x000000ffff067224 */ /* 0x002fe200078e00ff */
        /* <DEDUP_REMOVED lines=17> */
.L_x_1152:
[----:B------:R-:W1:Y:S01]  /*3f910*/  LDCU UR5, c[0x0][0x3d0] ;  /* 0x00007a00ff0577ac */ /* 0x000e620008000800 */
[----:B--2---:R-:W-:Y:S01]  /*3f920*/  IMAD.MOV.U32 R14, RZ, RZ, R2 ;  /* 0x000000ffff0e7224 */ /* 0x004fe200078e0002 */
[----:B------:R-:W-:Y:S02]  /*3f930*/  MOV R17, R3 ;  /* 0x0000000300117202 */ /* 0x000fe40000000f00 */
[----:B------:R-:W-:Y:S01]  /*3f940*/  MOV R0, 0x3f970 ;  /* 0x0003f97000007802 */ /* 0x000fe20000000f00 */
[----:B-1----:R-:W-:-:S07]  /*3f950*/  IMAD.U32 R12, RZ, RZ, UR5 ;  /* 0x00000005ff0c7e24 */ /* 0x002fce000f8e00ff */
[----:B0---4-:R-:W-:Y:S05]  /*3f960*/  CALL.REL.NOINC `($__internal_0_$__cuda_sm20_div_u64) ;  /* 0x0000013c00c07944 */ /* 0x011fea0003c00000 */
[----:B------:R-:W0:Y:S01]  /*3f970*/  LDCU UR5, c[0x0][0x3d0] ;  /* 0x00007a00ff0577ac */ /* 0x000e220008000800 */
[----:B------:R-:W-:Y:S02]  /*3f980*/  IADD3 R5, PT, PT, -R12, RZ, RZ ;  /* 0x000000ff0c057210 */ /* 0x000fe40007ffe1ff */
[----:B------:R-:W-:-:S03]  /*3f990*/  MOV R3, R11 ;  /* 0x0000000b00037202 */ /* 0x000fc60000000f00 */
[----:B0-----:R-:W-:Y:S02]  /*3f9a0*/  IMAD R5, R5, UR5, R2 ;  /* 0x0000000505057c24 */ /* 0x001fe4000f8e0202 */
[----:B------:R-:W-:-:S07]  /*3f9b0*/  IMAD.MOV.U32 R2, RZ, RZ, R12 ;  /* 0x000000ffff027224 */ /* 0x000fce00078e000c */
.L_x_1153:
[----:B------:R-:W-:Y:S05]  /*3f9c0*/  BSYNC.RECONVERGENT B2 ;  /* 0x0000000000027941 */ /* 0x000fea0003800200 */
.L_x_1151:
        /* <DEDUP_REMOVED lines=27> */
.L_x_1155:
[----:B------:R-:W1:Y:S01]  /*3fb80*/  LDCU UR5, c[0x0][0x3cc] ;  /* 0x00007980ff0577ac */ /* 0x000e620008000800 */
[----:B--2---:R-:W-:Y:S01]  /*3fb90*/  IMAD.MOV.U32 R14, RZ, RZ, R2 ;  /* 0x000000ffff0e7224 */ /* 0x004fe200078e0002 */
[----:B------:R-:W-:Y:S02]  /*3fba0*/  MOV R17, R3 ;  /* 0x0000000300117202 */ /* 0x000fe40000000f00 */
[----:B------:R-:W-:Y:S01]  /*3fbb0*/  MOV R0, 0x3fbe0 ;  /* 0x0003fbe000007802 */ /* 0x000fe20000000f00 */
[----:B-1----:R-:W-:-:S07]  /*3fbc0*/  IMAD.U32 R12, RZ, RZ, UR5 ;  /* 0x00000005ff0c7e24 */ /* 0x002fce000f8e00ff */
[----:B0---4-:R-:W-:Y:S05]  /*3fbd0*/  CALL.REL.NOINC `($__internal_0_$__cuda_sm20_div_u64) ;  /* 0x0000013c00247944 */ /* 0x011fea0003c00000 */
[----:B------:R-:W0:Y:S01]  /*3fbe0*/  LDCU UR5, c[0x0][0x3cc] ;  /* 0x00007980ff0577ac */ /* 0x000e220008000800 */
[----:B------:R-:W-:-:S05]  /*3fbf0*/  IADD3 R3, PT, PT, -R12, RZ, RZ ;  /* 0x000000ff0c037210 */ /* 0x000fca0007ffe1ff */
[----:B0-----:R-:W-:Y:S01]  /*3fc00*/  IMAD R6, R3, UR5, R2 ;  /* 0x0000000503067c24 */ /* 0x001fe2000f8e0202 */
[----:B------:R-:W-:Y:S01]  /*3fc10*/  MOV R3, R11 ;  /* 0x0000000b00037202 */ /* 0x000fe20000000f00 */
[----:B------:R-:W-:-:S07]  /*3fc20*/  IMAD.MOV.U32 R2, RZ, RZ, R12 ;  /* 0x000000ffff027224 */ /* 0x000fce00078e000c */
.L_x_1156:
[----:B------:R-:W-:Y:S05]  /*3fc30*/  BSYNC.RECONVERGENT B2 ;  /* 0x0000000000027941 */ /* 0x000fea0003800200 */
.L_x_1154:
[----:B------:R-:W-:Y:S01]  /*3fc40*/  ISETP.NE.U32.AND P0, PT, R3, RZ, PT ;  /* 0x000000ff0300720c */ /* 0x000fe20003f05070 */
[----:B------:R-:W-:-:S12]  /*3fc50*/  BSSY.RECONVERGENT B2, `(.L_x_1157) ;  /* 0x0000025000027945 */ /* 0x000fd80003800200 */
[----:B------:R-:W-:Y:S05]  /*3fc60*/  @P0 BRA `(.L_x_1158) ;  /* 0x0000000000600947 */ /* 0x000fea0003800000 */
[----:B------:R-:W1:Y:S02]  /*3fc70*/  LDCU UR5, c[0x0][0x3c8] ;  /* 0x00007900ff0577ac */ /* 0x000e640008000800 */
[----:B-1----:R-:W1:Y:S01]  /*3fc80*/  I2F.U32.RP R7, UR5 ;  /* 0x0000000500077d06 */ /* 0x002e620008209000 */
[----:B------:R-:W-:-:S07]  /*3fc90*/  ISETP.NE.U32.AND P2, PT, RZ, UR5, PT ;  /* 0x00000005ff007c0c */ /* 0x000fce000bf45070 */
[----:B-1----:R-:W2:Y:S02]  /*3fca0*/  MUFU.RCP R7, R7 ;  /* 0x0000000700077308 */ /* 0x002ea40000001000 */
[----:B--2---:R-:W-:-:S06]  /*3fcb0*/  VIADD R12, R7, 0xffffffe ;  /* 0x0ffffffe070c7836 */ /* 0x004fcc0000000000 */
[----:B------:R1:W2:Y:S02]  /*3fcc0*/  F2I.FTZ.U32.TRUNC.NTZ R13, R12 ;  /* 0x0000000c000d7305 */ /* 0x0002a4000021f000 */
[----:B-1----:R-:W-:Y:S01]  /*3fcd0*/  IMAD.MOV.U32 R12, RZ, RZ, RZ ;  /* 0x000000ffff0c7224 */ /* 0x002fe200078e00ff */
[----:B--2---:R-:W-:-:S05]  /*3fce0*/  IADD3 R3, PT, PT, RZ, -R13, RZ ;  /* 0x8000000dff037210 */ /* 0x004fca0007ffe0ff */
        /* <DEDUP_REMOVED lines=16> */
.L_x_1158:
        /* <DEDUP_REMOVED lines=11> */
.L_x_1159:
[----:B------:R-:W-:Y:S05]  /*3fea0*/  BSYNC.RECONVERGENT B2 ;  /* 0x0000000000027941 */ /* 0x000fea0003800200 */
.L_x_1157:
        /* <DEDUP_REMOVED lines=27> */
.L_x_1161:
[----:B------:R-:W1:Y:S01]  /*40060*/  LDCU UR5, c[0x0][0x3c4] ;  /* 0x00007880ff0577ac */ /* 0x000e620008000800 */
[----:B------:R-:W-:Y:S01]  /*40070*/  IMAD.MOV.U32 R14, RZ, RZ, R2 ;  /* 0x000000ffff0e7224 */ /* 0x000fe200078e0002 */
        /* <DEDUP_REMOVED lines=9> */
.L_x_1162:
[----:B------:R-:W-:Y:S05]  /*40110*/  BSYNC.RECONVERGENT B2 ;  /* 0x0000000000027941 */ /* 0x000fea0003800200 */
.L_x_1160:
        /* <DEDUP_REMOVED lines=27> */
.L_x_1164:
[----:B------:R-:W1:Y:S01]  /*402d0*/  LDCU UR5, c[0x0][0x3c0] ;  /* 0x00007800ff0577ac */ /* 0x000e620008000800 */
[----:B------:R-:W-:Y:S01]  /*402e0*/  IMAD.MOV.U32 R14, RZ, RZ, R2 ;  /* 0x000000ffff0e7224 */ /* 0x000fe200078e0002 */
        /* <DEDUP_REMOVED lines=9> */
.L_x_1165:
[----:B------:R-:W-:Y:S05]  /*40380*/  BSYNC.RECONVERGENT B2 ;  /* 0x0000000000027941 */ /* 0x000fea0003800200 */
.L_x_1163:
        /* <DEDUP_REMOVED lines=27> */
.L_x_1167:
        /* <DEDUP_REMOVED lines=11> */
.L_x_1168:
[----:B------:R-:W-:Y:S05]  /*405f0*/  BSYNC.RECONVERGENT B2 ;  /* 0x0000000000027941 */ /* 0x000fea0003800200 */
.L_x_1166:
        /* <DEDUP_REMOVED lines=27> */
.L_x_1170:
        /* <DEDUP_REMOVED lines=11> */
.L_x_1171:
[----:B------:R-:W-:Y:S05]  /*40860*/  BSYNC.RECONVERGENT B2 ;  /* 0x0000000000027941 */ /* 0x000fea0003800200 */
.L_x_1169:
        /* <DEDUP_REMOVED lines=25> */
.L_x_1173:
[----:B------:R-:W1:Y:S01]  /*40a00*/  LDCU UR5, c[0x0][0x3b4] ;  /* 0x00007680ff0577ac */ /* 0x000e620008000800 */
[----:B------:R-:W-:Y:S01]  /*40a10*/  IMAD.MOV.U32 R14, RZ, RZ, R2 ;  /* 0x000000ffff0e7224 */ /* 0x000fe200078e0002 */
[----:B------:R-:W-:Y:S02]  /*40a20*/  MOV R17, R3 ;  /* 0x0000000300117202 */ /* 0x000fe40000000f00 */
[----:B------:R-:W-:Y:S01]  /*40a30*/  MOV R0, 0x40a60 ;  /* 0x00040a6000007802 */ /* 0x000fe20000000f00 */
[----:B-1----:R-:W-:-:S07]  /*40a40*/  IMAD.U32 R12, RZ, RZ, UR5 ;  /* 0x00000005ff0c7e24 */ /* 0x002fce000f8e00ff */
[----:B0---4-:R-:W-:Y:S05]  /*40a50*/  CALL.REL.NOINC `($__internal_0_$__cuda_sm20_div_u64) ;  /* 0x0000012c00847944 */ /* 0x011fea0003c00000 */
[----:B------:R-:W0:Y:S01]  /*40a60*/  LDCU UR5, c[0x0][0x3b4] ;  /* 0x00007680ff0577ac */ /* 0x000e220008000800 */
[----:B------:R-:W-:Y:S01]  /*40a70*/  IADD3 R3, PT, PT, -R12, RZ, RZ ;  /* 0x000000ff0c037210 */ /* 0x000fe20007ffe1ff */
[----:B------:R-:W-:-:S04]  /*40a80*/  IMAD.MOV.U32 R0, RZ, RZ, R12 ;  /* 0x000000ffff007224 */ /* 0x000fc800078e000c */
[----:B0-----:R-:W-:-:S07]  /*40a90*/  IMAD R12, R3, UR5, R2 ;  /* 0x00000005030c7c24 */ /* 0x001fce000f8e0202 */
.L_x_1174:
[----:B------:R-:W-:Y:S05]  /*40aa0*/  BSYNC.RECONVERGENT B2 ;  /* 0x0000000000027941 */ /* 0x000fea0003800200 */
.L_x_1172:
[----:B------:R1:W-:Y:S01]  /*40ab0*/  I2F.F64.U32 R14, R58 ;  /* 0x0000003a000e7312 */ /* 0x0003e20000201800 */
[----:B------:R-:W2:Y:S01]  /*40ac0*/  LDC.64 R62, c[0x3][0x450] ;  /* 0x00c11400ff3e7b82 */ /* 0x000ea20000000a00 */
[----:B------:R-:W2:Y:S01]  /*40ad0*/  LDCU.128 UR24, c[0x3][0x460] ;  /* 0x00c08c00ff1877ac */ /* 0x000ea20008000c00 */
[----:B------:R-:W-:Y:S01]  /*40ae0*/  BSSY.RECONVERGENT B2, `(.L_x_1175) ;  /* 0x0000041000027945 */ /* 0x000fe20003800200 */
[----:B------:R-:W3:Y:S04]  /*40af0*/  LDCU.128 UR8, c[0x3][0x3d0] ;  /* 0x00c07a00ff0877ac */ /* 0x000ee80008000c00 */
[----:B------:R-:W-:Y:S01]  /*40b00*/  I2F.F64.U32 R16, R60 ;  /* 0x0000003c00107312 */ /* 0x000fe20000201800 */
[----:B------:R-:W3:Y:S01]  /*40b10*/  LDC.64 R50, c[0x3][0x3c0] ;  /* 0x00c0f000ff327b82 */ /* 0x000ee20000000a00 */
[----:B------:R-:W5:Y:S01]  /*40b20*/  LDCU.128 UR16, c[0x3][0x400] ;  /* 0x00c08000ff1077ac */ /* 0x000f620008000c00 */
[----:B------:R-:W0:Y:S05]  /*40b30*/  LDCU.128 UR20, c[0x3][0x430] ;  /* 0x00c08600ff1477ac */ /* 0x000e2a0008000c00 */
[----:B------:R-:W-:Y:S01]  /*40b40*/  I2F.F64.U32 R18, R45 ;  /* 0x0000002d00127312 */ /* 0x000fe20000201800 */
[----:B------:R-:W4:Y:S01]  /*40b50*/  LDC.64 R52, c[0x3][0x3e8] ;  /* 0x00c0fa00ff347b82 */ /* 0x000f220000000a00 */
[----:B------:R-:W4:Y:S06]  /*40b60*/  LDCU.128 UR28, c[0x3][0x490] ;  /* 0x00c09200ff1c77ac */ /* 0x000f2c0008000c00 */
[----:B------:R-:W-:Y:S01]  /*40b70*/  I2F.F64.U32 R20, R44 ;  /* 0x0000002c00147312 */ /* 0x000fe20000201800 */
[----:B------:R-:W5:Y:S07]  /*40b80*/  LDC.64 R54, c[0x3][0x3f0] ;  /* 0x00c0fc00ff367b82 */ /* 0x000f6e0000000a00 */
[----:B------:R-:W2:Y:S01]  /*40b90*/  I2F.F64.U32 R46, R7 ;  /* 0x00000007002e7312 */ /* 0x000ea20000201800 */
[----:B------:R-:W0:Y:S07]  /*40ba0*/  LDC.64 R56, c[0x3][0x418] ;  /* 0x00c10600ff387b82 */ /* 0x000e2e0000000a00 */
[----:B------:R-:W-:Y:S01]  /*40bb0*/  I2F.F64.U32 R48, R6 ;  /* 0x0000000600307312 */ /* 0x000fe20000201800 */
[----:B-1----:R-:W1:Y:S01]  /*40bc0*/  LDC.64 R58, c[0x3][0x420] ;  /* 0x00c10800ff3a7b82 */ /* 0x002e620000000a00 */
[----:B--2---:R-:W-:-:S06]  /*40bd0*/  DFMA R46, R46, UR24, R62 ;  /* 0x000000182e2e7c2b */ /* 0x004fcc000800003e */
[----:B------:R2:W3:Y:S01]  /*40be0*/  I2F.F64.U32 R2, R0 ;  /* 0x0000000000027312 */ /* 0x0004e20000201800 */
[----:B------:R-:W4:Y:S01]  /*40bf0*/  LDC.64 R60, c[0x3][0x448] ;  /* 0x00c11200ff3c7b82 */ /* 0x000f220000000a00 */
[----:B-----5:R-:W-:-:S06]  /*40c00*/  DFMA R54, R14, UR16, R54 ;  /* 0x000000100e367c2b */ /* 0x020fcc0008000036 */
[----:B------:R-:W4:Y:S01]  /*40c10*/  I2F.F64.U32 R12, R12 ;  /* 0x0000000c000c7312 */ /* 0x000f220000201800 */
[----:B------:R-:W5:Y:S01]  /*40c20*/  LDC.64 R64, c[0x3][0x478] ;  /* 0x00c11e00ff407b82 */ /* 0x000f620000000a00 */
[----:B0-----:R-:W-:Y:S01]  /*40c30*/  DFMA R56, R16, R56, UR18 ;  /* 0x0000001210387e2b */ /* 0x001fe20008000038 */
[----:B--2---:R-:W-:Y:S01]  /*40c40*/  MOV R0, RZ ;  /* 0x000000ff00007202 */ /* 0x004fe20000000f00 */
[----:B---3--:R-:W-:-:S04]  /*40c50*/  DFMA R50, R2, UR8, R50 ;  /* 0x0000000802327c2b */ /* 0x008fc80008000032 */
[----:B------:R-:W0:Y:S01]  /*40c60*/  I2F.F64.U32 R6, R5 ;  /* 0x0000000500067312 */ /* 0x000e220000201800 */
[----:B------:R-:W0:Y:S01]  /*40c70*/  LDC.64 R66, c[0x3][0x480] ;  /* 0x00c12000ff427b82 */ /* 0x000e220000000a00 */
[----:B-1----:R-:W-:Y:S02]  /*40c80*/  DFMA R58, R18, UR20, R58 ;  /* 0x00000014123a7c2b */ /* 0x002fe4000800003a */
[----:B----4-:R-:W-:-:S04]  /*40c90*/  DFMA R52, R12, R52, UR10 ;  /* 0x0000000a0c347e2b */ /* 0x010fc80008000034 */
[----:B------:R-:W1:Y:S01]  /*40ca0*/  I2F.F64.U32 R44, R4 ;  /* 0x00000004002c7312 */ /* 0x000e620000201800 */
[----:B------:R-:W1:Y:S01]  /*40cb0*/  LDC.64 R68, c[0x3][0x4a8] ;  /* 0x00c12a00ff447b82 */ /* 0x000e620000000a00 */
[----:B------:R-:W-:Y:S02]  /*40cc0*/  DFMA R60, R20, R60, UR22 ;  /* 0x00000016143c7e2b */ /* 0x000fe4000800003c */
[----:B-----5:R-:W-:Y:S02]  /*40cd0*/  DFMA R48, R48, R64, UR26 ;  /* 0x0000001a30307e2b */ /* 0x020fe40008000040 */
[----:B0-----:R-:W-:Y:S02]  /*40ce0*/  DFMA R62, R6, UR28, R66 ;  /* 0x0000001c063e7c2b */ /* 0x001fe40008000042 */
[----:B-1----:R-:W-:-:S11]  /*40cf0*/  DFMA R44, R44, R68, UR30 ;  /* 0x0000001e2c2c7e2b */ /* 0x002fd60008000044 */
.L_x_1176:
        /* <DEDUP_REMOVED lines=32> */
.L_x_1175:
[----:B------:R-:W-:-:S06]  /*40f00*/  DSETP.GT.AND P0, PT, |R2|, R20, PT ;  /* 0x000000140200722a */ /* 0x000fcc0003f04200 */
[----:B------:R-:W-:-:S08]  /*40f10*/  SEL R7, RZ, 0x1, P0 ;  /* 0x00000001ff077807 */ /* 0x000fd00000000000 */
.L_x_1147:
[----:B------:R-:W-:Y:S05]  /*40f20*/  BSYNC.RECONVERGENT B1 ;  /* 0x0000000000017941 */ /* 0x000fea0003800200 */
.L_x_1146:
[----:B------:R-:W1:Y:S01]  /*40f30*/  S2R R0, SR_TID.X ;  /* 0x0000000000007919 */ /* 0x000e620000002100 */
[----:B------:R-:W-:Y:S01]  /*40f40*/  IMAD.MOV.U32 R3, RZ, RZ, 0xb ;  /* 0x0000000bff037424 */ /* 0x000fe200078e00ff */
[----:B------:R-:W-:Y:S01]  /*40f50*/  BSSY.RECONVERGENT B1, `(.L_x_1177) ;  /* 0x00001a7000017945 */ /* 0x000fe20003800200 */
[----:B------:R-:W-:Y:S02]  /*40f60*/  MOV R6, 0x1 ;  /* 0x0000000100067802 */ /* 0x000fe40000000f00 */
[----:B-1----:R-:W-:-:S05]  /*40f70*/  IMAD R0, R0, R3, 0x2 ;  /* 0x0000000200007424 */ /* 0x002fca00078e0203 */
[----:B------:R-:W-:-:S13]  /*40f80*/  ISETP.GE.AND P0, PT, R0, R9, PT ;  /* 0x000000090000720c */ /* 0x000fda0003f06270 */
        /* <DEDUP_REMOVED lines=27> */
.L_x_1180:
[----:B------:R-:W0:Y:S01]  /*41140*/  LDCU UR5, c[0x0][0x3d4] ;  /* 0x00007a80ff0577ac */ /* 0x000e220008000800 */
[----:B--2---:R-:W-:Y:S01]  /*41150*/  MOV R14, R38 ;  /* 0x00000026000e7202 */ /* 0x004fe20000000f00 */
[----:B------:R-:W-:Y:S01]  /*41160*/  IMAD.MOV.U32 R17, RZ, RZ, R39 ;  /* 0x000000ffff117224 */ /* 0x000fe200078e0027 */
[----:B------:R-:W-:Y:S02]  /*41170*/  MOV R0, 0x411a0 ;  /* 0x000411a000007802 */ /* 0x000fe40000000f00 */
[----:B0-----:R-:W-:-:S07]  /*41180*/  MOV R12, UR5 ;  /* 0x00000005000c7c02 */ /* 0x001fce0008000f00 */
[----:B----4-:R-:W-:Y:S05]  /*41190*/  CALL.REL.NOINC `($__internal_0_$__cuda_sm20_div_u64) ;  /* 0x0000012400b47944 */ /* 0x010fea0003c00000 */
[----:B------:R-:W0:Y:S01]  /*411a0*/  LDCU UR5, c[0x0][0x3d4] ;  /* 0x00007a80ff0577ac */ /* 0x000e220008000800 */
[----:B------:R-:W-:Y:S01]  /*411b0*/  IMAD.MOV R3, RZ, RZ, -R12 ;  /* 0x000000ffff037224 */ /* 0x000fe200078e0a0c */
[----:B------:R-:W-:-:S03]  /*411c0*/  MOV R2, R12 ;  /* 0x0000000c00027202 */ /* 0x000fc60000000f00 */
[----:B0-----:R-:W-:Y:S02]  /*411d0*/  IMAD R4, R3, UR5, R38 ;  /* 0x0000000503047c24 */ /* 0x001fe4000f8e0226 */
[----:B------:R-:W-:-:S07]  /*411e0*/  IMAD.MOV.U32 R3, RZ, RZ, R11 ;  /* 0x000000ffff037224 */ /* 0x000fce00078e000b */
.L_x_1181:
[----:B------:R-:W-:Y:S05]  /*411f0*/  BSYNC.RECONVERGENT B2 ;  /* 0x0000000000027941 */ /* 0x000fea0003800200 */
.L_x_1179:
[----:B------:R-:W-:Y:S01]  /*41200*/  ISETP.NE.U32.AND P0, PT, R3, RZ, PT ;  /* 0x000000ff0300720c */ /* 0x000fe20003f05070 */
[----:B------:R-:W-:-:S12]  /*41210*/  BSSY.RECONVERGENT B2, `(.L_x_1182) ;  /* 0x0000025000027945 */ /* 0x000fd80003800200 */
[----:B------:R-:W-:Y:S05]  /*41220*/  @P0 BRA `(.L_x_1183) ;  /* 0x0000000000600947 */ /* 0x000fea0003800000 */
[----:B------:R-:W0:Y:S02]  /*41230*/  LDCU UR5, c[0x0][0x3d0] ;  /* 0x00007a00ff0577ac */ /* 0x000e240008000800 */
[----:B0-----:R-:W0:Y:S01]  /*41240*/  I2F.U32.RP R5, UR5 ;  /* 0x0000000500057d06 */ /* 0x001e220008209000 */
[----:B------:R-:W-:-:S07]  /*41250*/  ISETP.NE.U32.AND P2, PT, RZ, UR5, PT ;  /* 0x00000005ff007c0c */ /* 0x000fce000bf45070 */
[----:B0-----:R-:W2:Y:S02]  /*41260*/  MUFU.RCP R5, R5 ;  /* 0x0000000500057308 */ /* 0x001ea40000001000 */
[----:B--2---:R-:W-:-:S06]  /*41270*/  IADD3 R12, PT, PT, R5, 0xffffffe, RZ ;  /* 0x0ffffffe050c7810 */ /* 0x004fcc0007ffe0ff */
        /* <DEDUP_REMOVED lines=19> */
.L_x_1183:
[----:B------:R-:W0:Y:S01]  /*413b0*/  LDCU UR5, c[0x0][0x3d0] ;  /* 0x00007a00ff0577ac */ /* 0x000e220008000800 */
[----:B--2---:R-:W-:Y:S01]  /*413c0*/  MOV R14, R2 ;  /* 0x00000002000e7202 */ /* 0x004fe20000000f00 */
[----:B------:R-:W-:Y:S01]  /*413d0*/  IMAD.MOV.U32 R17, RZ, RZ, R3 ;  /* 0x000000ffff117224 */ /* 0x000fe200078e0003 */
[----:B------:R-:W-:Y:S02]  /*413e0*/  MOV R0, 0x41410 ;  /* 0x0004141000007802 */ /* 0x000fe40000000f00 */
[----:B0-----:R-:W-:-:S07]  /*413f0*/  MOV R12, UR5 ;  /* 0x00000005000c7c02 */ /* 0x001fce0008000f00 */
[----:B----4-:R-:W-:Y:S05]  /*41400*/  CALL.REL.NOINC `($__internal_0_$__cuda_sm20_div_u64) ;  /* 0x0000012400187944 */ /* 0x010fea0003c00000 */
[----:B------:R-:W0:Y:S01]  /*41410*/  LDCU UR5, c[0x0][0x3d0] ;  /* 0x00007a00ff0577ac */ /* 0x000e220008000800 */
[----:B------:R-:W-:Y:S02]  /*41420*/  IMAD.MOV R5, RZ, RZ, -R12 ;  /* 0x000000ffff057224 */ /* 0x000fe400078e0a0c */
[----:B------:R-:W-:Y:S02]  /*41430*/  IMAD.MOV.U32 R3, RZ, RZ, R11 ;  /* 0x000000ffff037224 */ /* 0x000fe400078e000b */
[----:B0-----:R-:W-:Y:S01]  /*41440*/  IMAD R5, R5, UR5, R2 ;  /* 0x0000000505057c24 */ /* 0x001fe2000f8e0202 */
[----:B------:R-:W-:-:S07]  /*41450*/  MOV R2, R12 ;  /* 0x0000000c00027202 */ /* 0x000fce0000000f00 */
.L_x_1184:
[----:B------:R-:W-:Y:S05]  /*41460*/  BSYNC.RECONVERGENT B2 ;  /* 0x0000000000027941 */ /* 0x000fea0003800200 */
.L_x_1182:
        /* <DEDUP_REMOVED lines=27> */
.L_x_1186:
[----:B------:R-:W0:Y:S01]  /*41620*/  LDCU UR5, c[0x0][0x3cc] ;  /* 0x00007980ff0577ac */ /* 0x000e220008000800 */
[----:B------:R-:W-:Y:S01]  /*41630*/  MOV R14, R2 ;  /* 0x00000002000e7202 */ /* 0x000fe20000000f00 */
[----:B------:R-:W-:Y:S01]  /*41640*/  IMAD.MOV.U32 R17, RZ, RZ, R3 ;  /* 0x000000ffff117224 */ /* 0x000fe200078e0003 */
[----:B------:R-:W-:Y:S02]  /*41650*/  MOV R0, 0x41680 ;  /* 0x0004168000007802 */ /* 0x000fe40000000f00 */
[----:B0-----:R-:W-:-:S07]  /*41660*/  MOV R12, UR5 ;  /* 0x00000005000c7c02 */ /* 0x001fce0008000f00 */
[----:B----4-:R-:W-:Y:S05]  /*41670*/  CALL.REL.NOINC `($__internal_0_$__cuda_sm20_div_u64) ;  /* 0x00000120007c7944 */ /* 0x010fea0003c00000 */
[----:B------:R-:W0:Y:S01]  /*41680*/  LDCU UR5, c[0x0][0x3cc] ;  /* 0x00007980ff0577ac */ /* 0x000e220008000800 */
[----:B------:R-:W-:-:S04]  /*41690*/  IMAD.MOV R3, RZ, RZ, -R12 ;  /* 0x000000ffff037224 */ /* 0x000fc800078e0a0c */
[----:B0-----:R-:W-:Y:S01]  /*416a0*/  IMAD R6, R3, UR5, R2 ;  /* 0x0000000503067c24 */ /* 0x001fe2000f8e0202 */
[----:B------:R-:W-:Y:S01]  /*416b0*/  MOV R2, R12 ;  /* 0x0000000c00027202 */ /* 0x000fe20000000f00 */
[----:B------:R-:W-:-:S07]  /*416c0*/  IMAD.MOV.U32 R3, RZ, RZ, R11 ;  /* 0x000000ffff037224 */ /* 0x000fce00078e000b */
.L_x_1187:
[----:B------:R-:W-:Y:S05]  /*416d0*/  BSYNC.RECONVERGENT B2 ;  /* 0x0000000000027941 */ /* 0x000fea0003800200 */
.L_x_1185:
        /* <DEDUP_REMOVED lines=27> */
.L_x_1189:
        /* <DEDUP_REMOVED lines=11> */
.L_x_1190:
[----:B------:R-:W-:Y:S05]  /*41940*/  BSYNC.RECONVERGENT B2 ;  /* 0x0000000000027941 */ /* 0x000fea0003800200 */
.L_x_1188:
        /* <DEDUP_REMOVED lines=27> */
.L_x_1192:
[----:B------:R-:W0:Y:S01]  /*41b00*/  LDCU UR5, c[0x0][0x3c4] ;  /* 0x00007880ff0577ac */ /* 0x000e220008000800 */
[----:B------:R-:W-:Y:S01]  /*41b10*/  MOV R14, R2 ;  /* 0x00000002000e7202 */ /* 0x000fe20000000f00 */
        /* <DEDUP_REMOVED lines=9> */
.L_x_1193:
[----:B------:R-:W-:Y:S05]  /*41bb0*/  BSYNC.RECONVERGENT B2 ;  /* 0x0000000000027941 */ /* 0x000fea0003800200 */
.L_x_1191:
        /* <DEDUP_REMOVED lines=27> */
.L_x_1195:
        /* <DEDUP_REMOVED lines=11> */
.L_x_1196:
[----:B------:R-:W-:Y:S05]  /*41e20*/  BSYNC.RECONVERGENT B2 ;  /* 0x0000000000027941 */ /* 0x000fea0003800200 */
.L_x_1194:
        /* <DEDUP_REMOVED lines=27> */
.L_x_1198:
        /* <DEDUP_REMOVED lines=11> */
.L_x_1199:
[----:B------:R-:W-:Y:S05]  /*42090*/  BSYNC.RECONVERGENT B2 ;  /* 0x0000000000027941 */ /* 0x000fea0003800200 */
.L_x_1197:
        /* <DEDUP_REMOVED lines=27> */
.L_x_1201:
        /* <DEDUP_REMOVED lines=11> */
.L_x_1202:
[----:B------:R-:W-:Y:S05]  /*42300*/  BSYNC.RECONVERGENT B2 ;  /* 0x0000000000027941 */ /* 0x000fea0003800200 */
.L_x_1200:
        /* <DEDUP_REMOVED lines=25> */
.L_x_1204:
[----:B------:R-:W0:Y:S01]  /*424a0*/  LDCU UR5, c[0x0][0x3b4] ;  /* 0x00007680ff0577ac */ /* 0x000e220008000800 */
[----:B------:R-:W-:Y:S01]  /*424b0*/  MOV R14, R2 ;  /* 0x00000002000e7202 */ /* 0x000fe20000000f00 */
[----:B------:R-:W-:Y:S01]  /*424c0*/  IMAD.MOV.U32 R17, RZ, RZ, R3 ;  /* 0x000000ffff117224 */ /* 0x000fe200078e0003 */
[----:B------:R-:W-:Y:S02]  /*424d0*/  MOV R0, 0x42500 ;  /* 0x0004250000007802 */ /* 0x000fe40000000f00 */
[----:B0-----:R-:W-:-:S07]  /*424e0*/  MOV R12, UR5 ;  /* 0x00000005000c7c02 */ /* 0x001fce0008000f00 */
[----:B----4-:R-:W-:Y:S05]  /*424f0*/  CALL.REL.NOINC `($__internal_0_$__cuda_sm20_div_u64) ;  /* 0x0000011000dc7944 */ /* 0x010fea0003c00000 */
[----:B------:R-:W0:Y:S01]  /*42500*/  LDCU UR5, c[0x0][0x3b4] ;  /* 0x00007680ff0577ac */ /* 0x000e220008000800 */
[----:B------:R-:W-:Y:S01]  /*42510*/  IMAD.MOV R3, RZ, RZ, -R12 ;  /* 0x000000ffff037224 */ /* 0x000fe200078e0a0c */
[----:B------:R-:W-:-:S03]  /*42520*/  MOV R0, R12 ;  /* 0x0000000c00007202 */ /* 0x000fc60000000f00 */
[----:B0-----:R-:W-:-:S07]  /*42530*/  IMAD R12, R3, UR5, R2 ;  /* 0x00000005030c7c24 */ /* 0x001fce000f8e0202 */
.L_x_1205:
[----:B------:R-:W-:Y:S05]  /*42540*/  BSYNC.RECONVERGENT B2 ;  /* 0x0000000000027941 */ /* 0x000fea0003800200 */
.L_x_1203:
[----:B------:R-:W0:Y:S01]  /*42550*/  LDC.64 R60, c[0x3][0x420] ;  /* 0x00c10800ff3c7b82 */ /* 0x000e220000000a00 */
[----:B------:R-:W0:Y:S01]  /*42560*/  LDCU.128 UR20, c[0x3][0x430] ;  /* 0x00c08600ff1477ac */ /* 0x000e220008000c00 */
[----:B------:R-:W0:Y:S01]  /*42570*/  I2F.F64.U32 R46, R46 ;  /* 0x0000002e002e7312 */ /* 0x000e220000201800 */
[----:B------:R-:W-:Y:S01]  /*42580*/  BSSY.RECONVERGENT B2, `(.L_x_1206) ;  /* 0x0000041000027945 */ /* 0x000fe20003800200 */
[----:B------:R-:W1:Y:S04]  /*42590*/  LDCU.128 UR24, c[0x3][0x460] ;  /* 0x00c08c00ff1877ac */ /* 0x000e680008000c00 */
[----:B------:R-:W2:Y:S01]  /*425a0*/  LDC.64 R62, c[0x3][0x448] ;  /* 0x00c11200ff3e7b82 */ /* 0x000ea20000000a00 */
[----:B------:R-:W3:Y:S01]  /*425b0*/  LDCU.128 UR8, c[0x3][0x3d0] ;  /* 0x00c07a00ff0877ac */ /* 0x000ee20008000c00 */
[----:B------:R-:W2:Y:S01]  /*425c0*/  I2F.F64.U32 R18, R45 ;  /* 0x0000002d00127312 */ /* 0x000ea20000201800 */
[----:B------:R-:W5:Y:S05]  /*425d0*/  LDCU.128 UR16, c[0x3][0x400] ;  /* 0x00c08000ff1077ac */ /* 0x000f6a0008000c00 */
[----:B------:R-:W1:Y:S01]  /*425e0*/  LDC.64 R64, c[0x3][0x450] ;  /* 0x00c11400ff407b82 */ /* 0x000e620000000a00 */
[----:B------:R-:W4:Y:S01]  /*425f0*/  LDCU.128 UR28, c[0x3][0x490] ;  /* 0x00c09200ff1c77ac */ /* 0x000f220008000c00 */
[----:B------:R-:W-:Y:S06]  /*42600*/  I2F.F64.U32 R14, R50 ;  /* 0x00000032000e7312 */ /* 0x000fec0000201800 */
[----:B------:R-:W3:Y:S01]  /*42610*/  LDC.64 R52, c[0x3][0x3c0] ;  /* 0x00c0f000ff347b82 */ /* 0x000ee20000000a00 */
[----:B0-----:R-:W-:Y:S01]  /*42620*/  DFMA R46, R46, UR20, R60 ;  /* 0x000000142e2e7c2b */ /* 0x001fe2000800003c */
[----:B------:R-:W-:Y:S06]  /*42630*/  I2F.F64.U32 R16, R51 ;  /* 0x0000003300107312 */ /* 0x000fec0000201800 */
[----:B------:R-:W0:Y:S01]  /*42640*/  LDC.64 R54, c[0x3][0x3e8] ;  /* 0x00c0fa00ff367b82 */ /* 0x000e220000000a00 */
[----:B--2---:R-:W-:Y:S01]  /*42650*/  DFMA R60, R18, R62, UR22 ;  /* 0x00000016123c7e2b */ /* 0x004fe2000800003e */
[----:B------:R-:W1:Y:S06]  /*42660*/  I2F.F64.U32 R20, R44 ;  /* 0x0000002c00147312 */ /* 0x000e6c0000201800 */
[----:B------:R-:W5:Y:S02]  /*42670*/  LDC.64 R56, c[0x3][0x3f0] ;  /* 0x00c0fc00ff387b82 */ /* 0x000f640000000a00 */
[----:B------:R2:W3:Y:S06]  /*42680*/  I2F.F64.U32 R2, R0 ;  /* 0x0000000000027312 */ /* 0x0004ec0000201800 */
[----:B------:R-:W4:Y:S01]  /*42690*/  LDC.64 R58, c[0x3][0x418] ;  /* 0x00c10600ff3a7b82 */ /* 0x000f220000000a00 */
        /* <DEDUP_REMOVED lines=9> */
[----:B-----5:R-:W-:-:S05]  /*42730*/  DFMA R56, R14, UR16, R56 ;  /* 0x000000100e387c2b */ /* 0x020fca0008000038 */
[----:B------:R-:W0:Y:S01]  /*42740*/  LDC.64 R70, c[0x3][0x4a8] ;  /* 0x00c12a00ff467b82 */ /* 0x000e220000000a00 */
[----:B----4-:R-:W-:Y:S01]  /*42750*/  DFMA R58, R16, R58, UR18 ;  /* 0x00000012103a7e2b */ /* 0x010fe2000800003a */
[----:B------:R-:W0:Y:S01]  /*42760*/  I2F.F64.U32 R50, R4 ;  /* 0x0000000400327312 */ /* 0x000e220000201800 */
[----:B-1----:R-:W-:Y:S02]  /*42770*/  DFMA R48, R48, R66, UR26 ;  /* 0x0000001a30307e2b */ /* 0x002fe40008000042 */
[----:B--2---:R-:W-:Y:S02]  /*42780*/  DFMA R64, R44, UR28, R68 ;  /* 0x0000001c2c407c2b */ /* 0x004fe40008000044 */
[----:B0-----:R-:W-:-:S11]  /*42790*/  DFMA R50, R50, R70, UR30 ;  /* 0x0000001e32327e2b */ /* 0x001fd60008000046 */
.L_x_1207:
        /* <DEDUP_REMOVED lines=32> */
.L_x_1206:
[----:B------:R-:W-:-:S06]  /*429a0*/  DSETP.GT.AND P0, PT, |R2|, R44, PT ;  /* 0x0000002c0200722a */ /* 0x000fcc0003f04200 */
[----:B------:R-:W-:-:S08]  /*429b0*/  SEL R6, RZ, 0x1, P0 ;  /* 0x00000001ff067807 */ /* 0x000fd00000000000 */
.L_x_1178:
[----:B------:R-:W-:Y:S05]  /*429c0*/  BSYNC.RECONVERGENT B1 ;  /* 0x0000000000017941 */ /* 0x000fea0003800200 */
.L_x_1177:
[----:B------:R-:W1:Y:S01]  /*429d0*/  S2R R0, SR_TID.X ;  /* 0x0000000000007919 */ /* 0x000e620000002100 */
[----:B------:R-:W-:Y:S01]  /*429e0*/  MOV R3, 0xb ;  /* 0x0000000b00037802 */ /* 0x000fe20000000f00 */
[----:B------:R-:W-:Y:S01]  /*429f0*/  BSSY.RECONVERGENT B1, `(.L_x_1208) ;  /* 0x00001a7000017945 */ /* 0x000fe20003800200 */
[----:B------:R-:W-:-:S03]  /*42a00*/  IMAD.MOV.U32 R5, RZ, RZ, 0x1 ;  /* 0x00000001ff057424 */ /* 0x000fc600078e00ff */
[----:B-1----:R-:W-:-:S05]  /*42a10*/  IMAD R0, R0, R3, 0x3 ;  /* 0x0000000300007424 */ /* 0x002fca00078e0203 */
[----:B------:R-:W-:-:S13]  /*42a20*/  ISETP.GE.AND P0, PT, R0, R9, PT ;  /* 0x000000090000720c */ /* 0x000fda0003f06270 */
[----:B------:R-:W-:Y:S05]  /*42a30*/  @P0 BRA `(.L_x_1209) ;  /* 0x0000001800880947 */ /* 0x000fea0003800000 */
[----:B----4-:R-:W-:Y:S01]  /*42a40*/  ISETP.NE.U32.AND P0, PT, R37, RZ, PT ;  /* 0x000000ff2500720c */ /* 0x010fe20003f05070 */
        /* <DEDUP_REMOVED lines=25> */
.L_x_1211:
[----:B------:R-:W1:Y:S01]  /*42be0*/  LDCU UR5, c[0x0][0x3d4] ;  /* 0x00007a80ff0577ac */ /* 0x000e620008000800 */
[----:B--2---:R-:W-:Y:S01]  /*42bf0*/  IMAD.MOV.U32 R14, RZ, RZ, R36 ;  /* 0x000000ffff0e7224 */ /* 0x004fe200078e0024 */
[----:B------:R-:W-:Y:S02]  /*42c00*/  MOV R17, R37 ;  /* 0x0000002500117202 */ /* 0x000fe40000000f00 */
[----:B------:R-:W-:Y:S01]  /*42c10*/  MOV R0, 0x42c40 ;  /* 0x00042c4000007802 */ /* 0x000fe20000000f00 */
[----:B-1----:R-:W-:-:S07]  /*42c20*/  IMAD.U32 R12, RZ, RZ, UR5 ;  /* 0x00000005ff0c7e24 */ /* 0x002fce000f8e00ff */
[----:B0-----:R-:W-:Y:S05]  /*42c30*/  CALL.REL.NOINC `($__internal_0_$__cuda_sm20_div_u64) ;  /* 0x0000010c000c7944 */ /* 0x001fea0003c00000 */
[----:B------:R-:W0:Y:S01]  /*42c40*/  LDCU UR5, c[0x0][0x3d4] ;  /* 0x00007a80ff0577ac */ /* 0x000e220008000800 */
[----:B------:R-:W-:Y:S01]  /*42c50*/  IADD3 R3, PT, PT, -R12, RZ, RZ ;  /* 0x000000ff0c037210 */ /* 0x000fe20007ffe1ff */
[----:B------:R-:W-:-:S04]  /*42c60*/  IMAD.MOV.U32 R2, RZ, RZ, R12 ;  /* 0x000000ffff027224 */ /* 0x000fc800078e000c */
[----:B0-----:R-:W-:Y:S01]  /*42c70*/  IMAD R4, R3, UR5, R36 ;  /* 0x0000000503047c24 */ /* 0x001fe2000f8e0224 */
[----:B------:R-:W-:-:S07]  /*42c80*/  MOV R3, R11 ;  /* 0x0000000b00037202 */ /* 0x000fce0000000f00 */
.L_x_1212:
[----:B------:R-:W-:Y:S05]  /*42c90*/  BSYNC.RECONVERGENT B2 ;  /* 0x0000000000027941 */ /* 0x000fea0003800200 */
.L_x_1210:
        /* <DEDUP_REMOVED lines=27> */
.L_x_1214:
[----:B------:R-:W1:Y:S01]  /*42e50*/  LDCU UR5, c[0x0][0x3d0] ;  /* 0x00007a00ff0577ac */ /* 0x000e620008000800 */
[----:B--2---:R-:W-:Y:S01]  /*42e60*/  IMAD.MOV.U32 R14, RZ, RZ, R2 ;  /* 0x000000ffff0e7224 */ /* 0x004fe200078e0002 */
[----:B------:R-:W-:Y:S02]  /*42e70*/  MOV R17, R3 ;  /* 0x0000000300117202 */ /* 0x000fe40000000f00 */
[----:B------:R-:W-:Y:S01]  /*42e80*/  MOV R0, 0x42eb0 ;  /* 0x00042eb000007802 */ /* 0x000fe20000000f00 */
[----:B-1----:R-:W-:-:S07]  /*42e90*/  IMAD.U32 R12, RZ, RZ, UR5 ;  /* 0x00000005ff0c7e24 */ /* 0x002fce000f8e00ff */
[----:B0-----:R-:W-:Y:S05]  /*42ea0*/  CALL.REL.NOINC `($__internal_0_$__cuda_sm20_div_u64) ;  /* 0x0000010800707944 */ /* 0x001fea0003c00000 */
[----:B------:R-:W0:Y:S01]  /*42eb0*/  LDCU UR5, c[0x0][0x3d0] ;  /* 0x00007a00ff0577ac */ /* 0x000e220008000800 */
[----:B------:R-:W-:Y:S02]  /*42ec0*/  IADD3 R5, PT, PT, -R12, RZ, RZ ;  /* 0x000000ff0c057210 */ /* 0x000fe40007ffe1ff */
[----:B------:R-:W-:-:S03]  /*42ed0*/  MOV R3, R11 ;  /* 0x0000000b00037202 */ /* 0x000fc60000000f00 */
[----:B0-----:R-:W-:Y:S02]  /*42ee0*/  IMAD R5, R5, UR5, R2 ;  /* 0x0000000505057c24 */ /* 0x001fe4000f8e0202 */
[----:B------:R-:W-:-:S07]  /*42ef0*/  IMAD.MOV.U32 R2, RZ, RZ, R12 ;  /* 0x000000ffff027224 */ /* 0x000fce00078e000c */
.L_x_1215:
[----:B------:R-:W-:Y:S05]  /*42f00*/  BSYNC.RECONVERGENT B2 ;  /* 0x0000000000027941 */ /* 0x000fea0003800200 */
.L_x_1213:
        /* <DEDUP_REMOVED lines=27> */
.L_x_1217:
[----:B------:R-:W1:Y:S01]  /*430c0*/  LDCU UR5, c[0x0][0x3cc] ;  /* 0x00007980ff0577ac */ /* 0x000e620008000800 */
[----:B------:R-:W-:Y:S01]  /*430d0*/  IMAD.MOV.U32 R14, RZ, RZ, R2 ;  /* 0x000000ffff0e7224 */ /* 0x000fe200078e0002 */
[----:B------:R-:W-:Y:S02]  /*430e0*/  MOV R17, R3 ;  /* 0x0000000300117202 */ /* 0x000fe40000000f00 */
[----:B------:R-:W-:Y:S01]  /*430f0*/  MOV R0, 0x43120 ;  /* 0x0004312000007802 */ /* 0x000fe20000000f00 */
[----:B-1----:R-:W-:-:S07]  /*43100*/  IMAD.U32 R12, RZ, RZ, UR5 ;  /* 0x00000005ff0c7e24 */ /* 0x002fce000f8e00ff */
[----:B0-----:R-:W-:Y:S05]  /*43110*/  CALL.REL.NOINC `($__internal_0_$__cuda_sm20_div_u64) ;  /* 0x0000010400d47944 */ /* 0x001fea0003c00000 */
[----:B------:R-:W0:Y:S01]  /*43120*/  LDCU UR5, c[0x0][0x3cc] ;  /* 0x00007980ff0577ac */ /* 0x000e220008000800 */
[----:B------:R-:W-:-:S05]  /*43130*/  IADD3 R3, PT, PT, -R12, RZ, RZ ;  /* 0x000000ff0c037210 */ /* 0x000fca0007ffe1ff */
[----:B0-----:R-:W-:Y:S01]  /*43140*/  IMAD R44, R3, UR5, R2 ;  /* 0x00000005032c7c24 */ /* 0x001fe2000f8e0202 */
[----:B------:R-:W-:Y:S01]  /*43150*/  MOV R3, R11 ;  /* 0x0000000b00037202 */ /* 0x000fe20000000f00 */
[----:B------:R-:W-:-:S07]  /*43160*/  IMAD.MOV.U32 R2, RZ, RZ, R12 ;  /* 0x000000ffff027224 */ /* 0x000fce00078e000c */
.L_x_1218:
[----:B------:R-:W-:Y:S05]  /*43170*/  BSYNC.RECONVERGENT B2 ;  /* 0x0000000000027941 */ /* 0x000fea0003800200 */
.L_x_1216:
        /* <DEDUP_REMOVED lines=27> */
.L_x_1220:
[----:B------:R-:W1:Y:S01]  /*43330*/  LDCU UR5, c[0x0][0x3c8] ;  /* 0x00007900ff0577ac */ /* 0x000e620008000800 */
[----:B------:R-:W-:Y:S01]  /*43340*/  IMAD.MOV.U32 R14, RZ, RZ, R2 ;  /* 0x000000ffff0e7224 */ /* 0x000fe200078e0002 */
        /* <DEDUP_REMOVED lines=9> */
.L_x_1221:
[----:B------:R-:W-:Y:S05]  /*433e0*/  BSYNC.RECONVERGENT B2 ;  /* 0x0000000000027941 */ /* 0x000fea0003800200 */
.L_x_1219:
        /* <DEDUP_REMOVED lines=27> */
.L_x_1223:
        /* <DEDUP_REMOVED lines=11> */
.L_x_1224:
[----:B------:R-:W-:Y:S05]  /*43650*/  BSYNC.RECONVERGENT B2 ;  /* 0x0000000000027941 */ /* 0x000fea0003800200 */
.L_x_1222:
        /* <DEDUP_REMOVED lines=27> */
.L_x_1226:
        /* <DEDUP_REMOVED lines=11> */
.L_x_1227:
[----:B------:R-:W-:Y:S05]  /*438c0*/  BSYNC.RECONVERGENT B2 ;  /* 0x0000000000027941 */ /* 0x000fea0003800200 */
.L_x_1225:
        /* <DEDUP_REMOVED lines=27> */
.L_x_1229:
        /* <DEDUP_REMOVED lines=11> */
.L_x_1230:
[----:B------:R-:W-:Y:S05]  /*43b30*/  BSYNC.RECONVERGENT B2 ;  /* 0x0000000000027941 */ /* 0x000fea0003800200 */
.L_x_1228:
        /* <DEDUP_REMOVED lines=27> */
.L_x_1232:
        /* <DEDUP_REMOVED lines=11> */
.L_x_1233:
[----:B------:R-:W-:Y:S05]  /*43da0*/  BSYNC.RECONVERGENT B2 ;  /* 0x0000000000027941 */ /* 0x000fea0003800200 */
.L_x_1231:
        /* <DEDUP_REMOVED lines=25> */
.L_x_1235:
[----:B------:R-:W1:Y:S01]  /*43f40*/  LDCU UR5, c[0x0][0x3b4] ;  /* 0x00007680ff0577ac */ /* 0x000e620008000800 */
[----:B------:R-:W-:Y:S01]  /*43f50*/  IMAD.MOV.U32 R14, RZ, RZ, R2 ;  /* 0x000000ffff0e7224 */ /* 0x000fe200078e0002 */
[----:B------:R-:W-:Y:S02]  /*43f60*/  MOV R17, R3 ;  /* 0x0000000300117202 */ /* 0x000fe40000000f00 */
[----:B------:R-:W-:Y:S01]  /*43f70*/  MOV R0, 0x43fa0 ;  /* 0x00043fa000007802 */ /* 0x000fe20000000f00 */
[----:B-1----:R-:W-:-:S07]  /*43f80*/  IMAD.U32 R12, RZ, RZ, UR5 ;  /* 0x00000005ff0c7e24 */ /* 0x002fce000f8e00ff */
[----:B0-----:R-:W-:Y:S05]  /*43f90*/  CALL.REL.NOINC `($__internal_0_$__cuda_sm20_div_u64) ;  /* 0x000000f800347944 */ /* 0x001fea0003c00000 */
[----:B------:R-:W0:Y:S01]  /*43fa0*/  LDCU UR5, c[0x0][0x3b4] ;  /* 0x00007680ff0577ac */ /* 0x000e220008000800 */
[----:B------:R-:W-:Y:S01]  /*43fb0*/  IADD3 R3, PT, PT, -R12, RZ, RZ ;  /* 0x000000ff0c037210 */ /* 0x000fe20007ffe1ff */
[----:B------:R-:W-:-:S04]  /*43fc0*/  IMAD.MOV.U32 R0, RZ, RZ, R12 ;  /* 0x000000ffff007224 */ /* 0x000fc800078e000c */
[----:B0-----:R-:W-:-:S07]  /*43fd0*/  IMAD R12, R3, UR5, R2 ;  /* 0x00000005030c7c24 */ /* 0x001fce000f8e0202 */
.L_x_1236:
[----:B------:R-:W-:Y:S05]  /*43fe0*/  BSYNC.RECONVERGENT B2 ;  /* 0x0000000000027941 */ /* 0x000fea0003800200 */
.L_x_1234:
[----:B------:R1:W-:Y:S01]  /*43ff0*/  I2F.F64.U32 R14, R60 ;  /* 0x0000003c000e7312 */ /* 0x0003e20000201800 */
[----:B------:R-:W2:Y:S01]  /*44000*/  LDC.64 R64, c[0x3][0x450] ;  /* 0x00c11400ff407b82 */ /* 0x000ea20000000a00 */
[----:B------:R-:W2:Y:S01]  /*44010*/  LDCU.128 UR24, c[0x3][0x460] ;  /* 0x00c08c00ff1877ac */ /* 0x000ea20008000c00 */
[----:B------:R-:W-:Y:S01]  /*44020*/  BSSY.RECONVERGENT B2, `(.L_x_1237) ;  /* 0x0000041000027945 */ /* 0x000fe20003800200 */
[----:B------:R-:W3:Y:S04]  /*44030*/  LDCU.128 UR8, c[0x3][0x3d0] ;  /* 0x00c07a00ff0877ac */ /* 0x000ee80008000c00 */
[----:B------:R-:W-:Y:S01]  /*44040*/  I2F.F64.U32 R16, R62 ;  /* 0x0000003e00107312 */ /* 0x000fe20000201800 */
[----:B------:R-:W3:Y:S01]  /*44050*/  LDC.64 R52, c[0x3][0x3c0] ;  /* 0x00c0f000ff347b82 */ /* 0x000ee20000000a00 */
[----:B------:R-:W4:Y:S01]  /*44060*/  LDCU.128 UR16, c[0x3][0x400] ;  /* 0x00c08000ff1077ac */ /* 0x000f220008000c00 */
[----:B------:R-:W5:Y:S05]  /*44070*/  LDCU.128 UR20, c[0x3][0x430] ;  /* 0x00c08600ff1477ac */ /* 0x000f6a0008000c00 */
[----:B------:R-:W-:Y:S01]  /*44080*/  I2F.F64.U32 R18, R47 ;  /* 0x0000002f00127312 */ /* 0x000fe20000201800 */
[----:B------:R-:W0:Y:S01]  /*44090*/  LDC.64 R54, c[0x3][0x3e8] ;  /* 0x00c0fa00ff367b82 */ /* 0x000e220000000a00 */
[----:B------:R-:W0:Y:S06]  /*440a0*/  LDCU.128 UR28, c[0x3][0x490] ;  /* 0x00c09200ff1c77ac */ /* 0x000e2c0008000c00 */
[----:B------:R-:W-:Y:S01]  /*440b0*/  I2F.F64.U32 R20, R46 ;  /* 0x0000002e00147312 */ /* 0x000fe20000201800 */
[----:B------:R-:W4:Y:S07]  /*440c0*/  LDC.64 R56, c[0x3][0x3f0] ;  /* 0x00c0fc00ff387b82 */ /* 0x000f2e0000000a00 */
[----:B------:R-:W2:Y:S01]  /*440d0*/  I2F.F64.U32 R48, R45 ;  /* 0x0000002d00307312 */ /* 0x000ea20000201800 */
[----:B------:R-:W5:Y:S07]  /*440e0*/  LDC.64 R58, c[0x3][0x418] ;  /* 0x00c10600ff3a7b82 */ /* 0x000f6e0000000a00 */
[----:B------:R-:W-:Y:S01]  /*440f0*/  I2F.F64.U32 R50, R44 ;  /* 0x0000002c00327312 */ /* 0x000fe20000201800 */
[----:B-1----:R-:W1:Y:S01]  /*44100*/  LDC.64 R60, c[0x3][0x420] ;  /* 0x00c10800ff3c7b82 */ /* 0x002e620000000a00 */
[----:B--2---:R-:W-:-:S06]  /*44110*/  DFMA R48, R48, UR24, R64 ;  /* 0x0000001830307c2b */ /* 0x004fcc0008000040 */
[----:B------:R2:W3:Y:S01]  /*44120*/  I2F.F64.U32 R2, R0 ;  /* 0x0000000000027312 */ /* 0x0004e20000201800 */
[----:B------:R-:W0:Y:S01]  /*44130*/  LDC.64 R62, c[0x3][0x448] ;  /* 0x00c11200ff3e7b82 */ /* 0x000e220000000a00 */
[----:B----4-:R-:W-:-:S06]  /*44140*/  DFMA R56, R14, UR16, R56 ;  /* 0x000000100e387c2b */ /* 0x010fcc0008000038 */
[----:B------:R-:W0:Y:S01]  /*44150*/  I2F.F64.U32 R12, R12 ;  /* 0x0000000c000c7312 */ /* 0x000e220000201800 */
[----:B------:R-:W4:Y:S01]  /*44160*/  LDC.64 R66, c[0x3][0x478] ;  /* 0x00c11e00ff427b82 */ /* 0x000f220000000a00 */
[----:B-----5:R-:W-:Y:S01]  /*44170*/  DFMA R58, R16, R58, UR18 ;  /* 0x00000012103a7e2b */ /* 0x020fe2000800003a */
[----:B--2---:R-:W-:Y:S01]  /*44180*/  MOV R0, RZ ;  /* 0x000000ff00007202 */ /* 0x004fe20000000f00 */
[----:B---3--:R-:W-:-:S04]  /*44190*/  DFMA R52, R2, UR8, R52 ;  /* 0x0000000802347c2b */ /* 0x008fc80008000034 */
[----:B------:R-:W2:Y:S01]  /*441a0*/  I2F.F64.U32 R44, R5 ;  /* 0x00000005002c7312 */ /* 0x000ea20000201800 */
[----:B------:R-:W2:Y:S01]  /*441b0*/  LDC.64 R68, c[0x3][0x480] ;  /* 0x00c12000ff447b82 */ /* 0x000ea20000000a00 */
[----:B-1----:R-:W-:Y:S02]  /*441c0*/  DFMA R60, R18, UR20, R60 ;  /* 0x00000014123c7c2b */ /* 0x002fe4000800003c */
[----:B0-----:R-:W-:-:S04]  /*441d0*/  DFMA R54, R12, R54, UR10 ;  /* 0x0000000a0c367e2b */ /* 0x001fc80008000036 */
[----:B------:R-:W0:Y:S01]  /*441e0*/  I2F.F64.U32 R46, R4 ;  /* 0x00000004002e7312 */ /* 0x000e220000201800 */
[----:B------:R-:W0:Y:S01]  /*441f0*/  LDC.64 R70, c[0x3][0x4a8] ;  /* 0x00c12a00ff467b82 */ /* 0x000e220000000a00 */
[----:B------:R-:W-:Y:S02]  /*44200*/  DFMA R62, R20, R62, UR22 ;  /* 0x00000016143e7e2b */ /* 0x000fe4000800003e */
[----:B----4-:R-:W-:Y:S02]  /*44210*/  DFMA R50, R50, R66, UR26 ;  /* 0x0000001a32327e2b */ /* 0x010fe40008000042 */
[----:B--2---:R-:W-:Y:S02]  /*44220*/  DFMA R64, R44, UR28, R68 ;  /* 0x0000001c2c407c2b */ /* 0x004fe40008000044 */
[----:B0-----:R-:W-:-:S11]  /*44230*/  DFMA R46, R46, R70, UR30 ;  /* 0x0000001e2e2e7e2b */ /* 0x001fd60008000046 */
.L_x_1238:
        /* <DEDUP_REMOVED lines=32> */
.L_x_1237:
[----:B------:R-:W-:-:S06]  /*44440*/  DSETP.GT.AND P0, PT, |R2|, R44, PT ;  /* 0x0000002c0200722a */ /* 0x000fcc0003f04200 */
[----:B------:R-:W-:-:S08]  /*44450*/  SEL R5, RZ, 0x1, P0 ;  /* 0x00000001ff057807 */ /* 0x000fd00000000000 */
.L_x_1209:
[----:B------:R-:W-:Y:S05]  /*44460*/  BSYNC.RECONVERGENT B1 ;  /* 0x0000000000017941 */ /* 0x000fea0003800200 */
.L_x_1208:
        /* <DEDUP_REMOVED lines=16> */
[----:B------:R-:W2:Y:S02]  /*44570*/  F2I.FTZ.U32.TRUNC.NTZ R3, R11 ;  /* 0x0000000b00037305 */ /* 0x000ea4000021f000 */
        /* <DEDUP_REMOVED lines=16> */
.L_x_1242:
        /* <DEDUP_REMOVED lines=11> */
.L_x_1243:
[----:B------:R-:W-:Y:S05]  /*44730*/  BSYNC.RECONVERGENT B2 ;  /* 0x0000000000027941 */ /* 0x000fea0003800200 */
.L_x_1241:
        /* <DEDUP_REMOVED lines=27> */
.L_x_1245:
        /* <DEDUP_REMOVED lines=11> */
.L_x_1246:
[----:B------:R-:W-:Y:S05]  /*449a0*/  BSYNC.RECONVERGENT B2 ;  /* 0x0000000000027941 */ /* 0x000fea0003800200 */
.L_x_1244:
        /* <DEDUP_REMOVED lines=27> */
.L_x_1248:
        /* <DEDUP_REMOVED lines=11> */
.L_x_1249:
[----:B------:R-:W-:Y:S05]  /*44c10*/  BSYNC.RECONVERGENT B2 ;  /* 0x0000000000027941 */ /* 0x000fea0003800200 */
.L_x_1247:
        /* <DEDUP_REMOVED lines=27> */
.L_x_1251:
        /* <DEDUP_REMOVED lines=11> */
.L_x_1252:
[----:B------:R-:W-:Y:S05]  /*44e80*/  BSYNC.RECONVERGENT B2 ;  /* 0x0000000000027941 */ /* 0x000fea0003800200 */
.L_x_1250:
        /* <DEDUP_REMOVED lines=27> */
.L_x_1254:
        /* <DEDUP_REMOVED lines=11> */
.L_x_1255:
[----:B------:R-:W-:Y:S05]  /*450f0*/  BSYNC.RECONVERGENT B2 ;  /* 0x0000000000027941 */ /* 0x000fea0003800200 */
.L_x_1253:
        /* <DEDUP_REMOVED lines=27> */
.L_x_1257:
        /* <DEDUP_REMOVED lines=11> */
.L_x_1258:
[----:B------:R-:W-:Y:S05]  /*45360*/  BSYNC.RECONVERGENT B2 ;  /* 0x0000000000027941 */ /* 0x000fea0003800200 */
.L_x_1256:
        /* <DEDUP_REMOVED lines=27> */
.L_x_1260:
        /* <DEDUP_REMOVED lines=11> */
.L_x_1261:
[----:B------:R-:W-:Y:S05]  /*455d0*/  BSYNC.RECONVERGENT B2 ;  /* 0x0000000000027941 */ /* 0x000fea0003800200 */
.L_x_1259:
        /* <DEDUP_REMOVED lines=27> */
.L_x_1263:
        /* <DEDUP_REMOVED lines=11> */
.L_x_1264:
[----:B------:R-:W-:Y:S05]  /*45840*/  BSYNC.RECONVERGENT B2 ;  /* 0x0000000000027941 */ /* 0x000fea0003800200 */
.L_x_1262:
        /* <DEDUP_REMOVED lines=25> */
.L_x_1266:
        /* <DEDUP_REMOVED lines=10> */
.L_x_1267:
[----:B------:R-:W-:Y:S05]  /*45a80*/  BSYNC.RECONVERGENT B2 ;  /* 0x0000000000027941 */ /* 0x000fea0003800200 */
.L_x_1265:
[----:B------:R0:W-:Y:S01]  /*45a90*/  I2F.F64.U32 R14, R60 ;  /* 0x0000003c000e7312 */ /* 0x0001e20000201800 */
[----:B------:R-:W1:Y:S01]  /*45aa0*/  LDC.64 R64, c[0x3][0x450] ;  /* 0x00c11400ff407b82 */ /* 0x000e620000000a00 */
[----:B------:R-:W2:Y:S01]  /*45ab0*/  LDCU.128 UR20, c[0x3][0x430] ;  /* 0x00c08600ff1477ac */ /* 0x000ea20008000c00 */
[----:B------:R-:W-:Y:S01]  /*45ac0*/  BSSY.RECONVERGENT B2, `(.L_x_1268) ;  /* 0x0000041000027945 */ /* 0x000fe20003800200 */
[----:B------:R-:W1:Y:S04]  /*45ad0*/  LDCU.128 UR24, c[0x3][0x460] ;  /* 0x00c08c00ff1877ac */ /* 0x000e680008000c00 */
[----:B------:R3:W-:Y:S01]  /*45ae0*/  I2F.F64.U32 R16, R62 ;  /* 0x0000003e00107312 */ /* 0x0007e20000201800 */
[----:B0-----:R-:W2:Y:S01]  /*45af0*/  LDC.64 R60, c[0x3][0x420] ;  /* 0x00c10800ff3c7b82 */ /* 0x001ea20000000a00 */
[----:B------:R-:W0:Y:S01]  /*45b00*/  LDCU.128 UR8, c[0x3][0x3d0] ;  /* 0x00c07a00ff0877ac */ /* 0x000e220008000c00 */
[----:B------:R-:W5:Y:S05]  /*45b10*/  LDCU.128 UR16, c[0x3][0x400] ;  /* 0x00c08000ff1077ac */ /* 0x000f6a0008000c00 */
[----:B------:R-:W2:Y:S01]  /*45b20*/  I2F.F64.U32 R48, R48 ;  /* 0x0000003000307312 */ /* 0x000ea20000201800 */
[----:B---3--:R-:W3:Y:S01]  /*45b30*/  LDC.64 R62, c[0x3][0x448] ;  /* 0x00c11200ff3e7b82 */ /* 0x008ee20000000a00 */
[----:B------:R-:W4:Y:S06]  /*45b40*/  LDCU.128 UR28, c[0x3][0x490] ;  /* 0x00c09200ff1c77ac */ /* 0x000f2c0008000c00 */
[----:B------:R-:W3:Y:S01]  /*45b50*/  I2F.F64.U32 R18, R47 ;  /* 0x0000002f00127312 */ /* 0x000ee20000201800 */
[----:B------:R-:W0:Y:S07]  /*45b60*/  LDC.64 R66, c[0x3][0x478] ;  /* 0x00c11e00ff427b82 */ /* 0x000e2e0000000a00 */
[----:B------:R-:W1:Y:S01]  /*45b70*/  I2F.F64.U32 R20, R46 ;  /* 0x0000002e00147312 */ /* 0x000e620000201800 */
[----:B------:R-:W5:Y:S01]  /*45b80*/  LDC.64 R52, c[0x3][0x3c0] ;  /* 0x00c0f000ff347b82 */ /* 0x000f620000000a00 */
[----:B--2---:R-:W-:-:S06]  /*45b90*/  DFMA R48, R48, UR20, R60 ;  /* 0x0000001430307c2b */ /* 0x004fcc000800003c */
[----:B------:R-:W0:Y:S01]  /*45ba0*/  I2F.F64.U32 R50, R45 ;  /* 0x0000002d00327312 */ /* 0x000e220000201800 */
[----:B------:R-:W2:Y:S01]  /*45bb0*/  LDC.64 R54, c[0x3][0x3e8] ;  /* 0x00c0fa00ff367b82 */ /* 0x000ea20000000a00 */
[----:B---3--:R-:W-:Y:S02]  /*45bc0*/  DFMA R60, R18, R62, UR22 ;  /* 0x00000016123c7e2b */ /* 0x008fe4000800003e */
[----:B-1----:R-:W-:-:S04]  /*45bd0*/  DFMA R62, R20, UR24, R64 ;  /* 0x00000018143e7c2b */ /* 0x002fc80008000040 */
[----:B------:R1:W5:Y:S01]  /*45be0*/  I2F.F64.U32 R2, R0 ;  /* 0x0000000000027312 */ /* 0x0003620000201800 */
[----:B------:R-:W3:Y:S01]  /*45bf0*/  LDC.64 R56, c[0x3][0x3f0] ;  /* 0x00c0fc00ff387b82 */ /* 0x000ee20000000a00 */
[----:B0-----:R-:W-:-:S06]  /*45c00*/  DFMA R50, R50, R66, UR26 ;  /* 0x0000001a32327e2b */ /* 0x001fcc0008000042 */
[----:B------:R-:W2:Y:S01]  /*45c10*/  I2F.F64.U32 R12, R12 ;  /* 0x0000000c000c7312 */ /* 0x000ea20000201800 */
[----:B------:R-:W0:Y:S01]  /*45c20*/  LDC.64 R58, c[0x3][0x418] ;  /* 0x00c10600ff3a7b82 */ /* 0x000e220000000a00 */
[----:B-1----:R-:W-:Y:S01]  /*45c30*/  IMAD.MOV.U32 R0, RZ, RZ, RZ ;  /* 0x000000ffff007224 */ /* 0x002fe200078e00ff */
[----:B-----5:R-:W-:-:S05]  /*45c40*/  DFMA R52, R2, UR8, R52 ;  /* 0x0000000802347c2b */ /* 0x020fca0008000034 */
[----:B------:R-:W4:Y:S01]  /*45c50*/  I2F.F64.U32 R44, R44 ;  /* 0x0000002c002c7312 */ /* 0x000f220000201800 */
[----:B------:R-:W4:Y:S01]  /*45c60*/  LDC.64 R68, c[0x3][0x480] ;  /* 0x00c12000ff447b82 */ /* 0x000f220000000a00 */
[----:B--2---:R-:W-:-:S06]  /*45c70*/  DFMA R54, R12, R54, UR10 ;  /* 0x0000000a0c367e2b */ /* 0x004fcc0008000036 */
[----:B------:R-:W1:Y:S01]  /*45c80*/  I2F.F64.U32 R46, R4 ;  /* 0x00000004002e7312 */ /* 0x000e620000201800 */
[----:B------:R-:W1:Y:S01]  /*45c90*/  LDC.64 R70, c[0x3][0x4a8] ;  /* 0x00c12a00ff467b82 */ /* 0x000e620000000a00 */
[----:B---3--:R-:W-:Y:S02]  /*45ca0*/  DFMA R56, R14, UR16, R56 ;  /* 0x000000100e387c2b */ /* 0x008fe40008000038 */
[----:B0-----:R-:W-:Y:S02]  /*45cb0*/  DFMA R58, R16, R58, UR18 ;  /* 0x00000012103a7e2b */ /* 0x001fe4000800003a */
[----:B----4-:R-:W-:Y:S02]  /*45cc0*/  DFMA R64, R44, UR28, R68 ;  /* 0x0000001c2c407c2b */ /* 0x010fe40008000044 */
[----:B-1----:R-:W-:-:S11]  /*45cd0*/  DFMA R66, R46, R70, UR30 ;  /* 0x0000001e2e427e2b */ /* 0x002fd60008000046 */
.L_x_1269:
        /* <DEDUP_REMOVED lines=32> */
.L_x_1268:
[----:B------:R-:W-:-:S06]  /*45ee0*/  DSETP.GT.AND P0, PT, |R2|, R46, PT ;  /* 0x0000002e0200722a */ /* 0x000fcc0003f04200 */
[----:B------:R-:W-:-:S08]  /*45ef0*/  SEL R4, RZ, 0x1, P0 ;  /* 0x00000001ff047807 */ /* 0x000fd00000000000 */
.L_x_1240:
[----:B------:R-:W-:Y:S05]  /*45f00*/  BSYNC.RECONVERGENT B1 ;  /* 0x0000000000017941 */ /* 0x000fea0003800200 */
.L_x_1239:
[----:B------:R-:W1:Y:S01]  /*45f10*/  S2R R0, SR_TID.X ;  /* 0x0000000000007919 */ /* 0x000e620000002100 */
[----:B------:R-:W-:Y:S01]  /*45f20*/  MOV R3, 0xb ;  /* 0x0000000b00037802 */ /* 0x000fe20000000f00 */
[----:B------:R-:W-:Y:S04]  /*45f30*/  BSSY.RECONVERGENT B1, `(.L_x_1270) ;  /* 0x00001a7000017945 */ /* 0x000fe80003800200 */
[----:B-1----:R-:W-:Y:S02]  /*45f40*/  IMAD R0, R0, R3, 0x5 ;  /* 0x0000000500007424 */ /* 0x002fe400078e0203 */
[----:B------:R-:W-:-:S03]  /*45f50*/  IMAD.MOV.U32 R3, RZ, RZ, 0x1 ;  /* 0x00000001ff037424 */ /* 0x000fc600078e00ff */
[----:B------:R-:W-:-:S13]  /*45f60*/  ISETP.GE.AND P0, PT, R0, R9, PT ;  /* 0x000000090000720c */ /* 0x000fda0003f06270 */
        /* <DEDUP_REMOVED lines=8> */
[----:B0-----:R-:W2:Y:S02]  /*45ff0*/  MUFU.RCP R11, R11 ;  /* 0x0000000b000b7308 */ /* 0x001ea40000001000 */
[----:B--2---:R-:W-:-:S06]  /*46000*/  IADD3 R12, PT, PT, R11, 0xffffffe, RZ ;  /* 0x0ffffffe0b0c7810 */ /* 0x004fcc0007ffe0ff */
        /* <DEDUP_REMOVED lines=17> */
.L_x_1273:
[----:B------:R-:W0:Y:S01]  /*46120*/  LDCU UR5, c[0x0][0x3d4] ;  /* 0x00007a80ff0577ac */ /* 0x000e220008000800 */
[----:B--2---:R-:W-:Y:S01]  /*46130*/  IMAD.MOV.U32 R14, RZ, RZ, R32 ;  /* 0x000000ffff0e7224 */ /* 0x004fe200078e0020 */
[----:B------:R-:W-:Y:S02]  /*46140*/  MOV R17, R33 ;  /* 0x0000002100117202 */ /* 0x000fe40000000f00 */
[----:B------:R-:W-:Y:S01]  /*46150*/  MOV R0, 0x46180 ;  /* 0x0004618000007802 */ /* 0x000fe20000000f00 */
[----:B0-----:R-:W-:-:S07]  /*46160*/  IMAD.U32 R12, RZ, RZ, UR5 ;  /* 0x00000005ff0c7e24 */ /* 0x001fce000f8e00ff */
[----:B----4-:R-:W-:Y:S05]  /*46170*/  CALL.REL.NOINC `($__internal_0_$__cuda_sm20_div_u64) ;  /* 0x000000d400bc7944 */ /* 0x010fea0003c00000 */
[----:B------:R-:W0:Y:S01]  /*46180*/  LDCU UR5, c[0x0][0x3d4] ;  /* 0x00007a80ff0577ac */ /* 0x000e220008000800 */
[----:B------:R-:W-:Y:S01]  /*46190*/  IADD3 R3, PT, PT, -R12, RZ, RZ ;  /* 0x000000ff0c037210 */ /* 0x000fe20007ffe1ff */
[----:B------:R-:W-:-:S04]  /*461a0*/  IMAD.MOV.U32 R2, RZ, RZ, R12 ;  /* 0x000000ffff027224 */ /* 0x000fc800078e000c */
[----:B0-----:R-:W-:Y:S01]  /*461b0*/  IMAD R44, R3, UR5, R32 ;  /* 0x00000005032c7c24 */ /* 0x001fe2000f8e0220 */
[----:B------:R-:W-:-:S07]  /*461c0*/  MOV R3, R11 ;  /* 0x0000000b00037202 */ /* 0x000fce0000000f00 */
.L_x_1274:
[----:B------:R-:W-:Y:S05]  /*461d0*/  BSYNC.RECONVERGENT B2 ;  /* 0x0000000000027941 */ /* 0x000fea0003800200 */
.L_x_1272:
        /* <DEDUP_REMOVED lines=27> */
.L_x_1276:
[----:B------:R-:W0:Y:S01]  /*46390*/  LDCU UR5, c[0x0][0x3d0] ;  /* 0x00007a00ff0577ac */ /* 0x000e220008000800 */
[----:B------:R-:W-:Y:S01]  /*463a0*/  IMAD.MOV.U32 R14, RZ, RZ, R2 ;  /* 0x000000ffff0e7224 */ /* 0x000fe200078e0002 */
[----:B------:R-:W-:Y:S02]  /*463b0*/  MOV R17, R3 ;  /* 0x0000000300117202 */ /* 0x000fe40000000f00 */
[----:B------:R-:W-:Y:S01]  /*463c0*/  MOV R0, 0x463f0 ;  /* 0x000463f000007802 */ /* 0x000fe20000000f00 */
[----:B0-----:R-:W-:-:S07]  /*463d0*/  IMAD.U32 R12, RZ, RZ, UR5 ;  /* 0x00000005ff0c7e24 */ /* 0x001fce000f8e00ff */
[----:B----4-:R-:W-:Y:S05]  /*463e0*/  CALL.REL.NOINC `($__internal_0_$__cuda_sm20_div_u64) ;  /* 0x000000d400207944 */ /* 0x010fea0003c00000 */
[----:B------:R-:W0:Y:S01]  /*463f0*/  LDCU UR5, c[0x0][0x3d0] ;  /* 0x00007a00ff0577ac */ /* 0x000e220008000800 */
[----:B------:R-:W-:Y:S02]  /*46400*/  IADD3 R45, PT, PT, -R12, RZ, RZ ;  /* 0x000000ff0c2d7210 */ /* 0x000fe40007ffe1ff */
[----:B------:R-:W-:-:S03]  /*46410*/  MOV R3, R11 ;  /* 0x0000000b00037202 */ /* 0x000fc60000000f00 */
[----:B0-----:R-:W-:Y:S02]  /*46420*/  IMAD R45, R45, UR5, R2 ;  /* 0x000000052d2d7c24 */ /* 0x001fe4000f8e0202 */
[----:B------:R-:W-:-:S07]  /*46430*/  IMAD.MOV.U32 R2, RZ, RZ, R12 ;  /* 0x000000ffff027224 */ /* 0x000fce00078e000c */
.L_x_1277:
[----:B------:R-:W-:Y:S05]  /*46440*/  BSYNC.RECONVERGENT B2 ;  /* 0x0000000000027941 */ /* 0x000fea0003800200 */
.L_x_1275:
        /* <DEDUP_REMOVED lines=27> */
.L_x_1279:
[----:B------:R-:W0:Y:S01]  /*46600*/  LDCU UR5, c[0x0][0x3cc] ;  /* 0x00007980ff0577ac */ /* 0x000e220008000800 */
[----:B------:R-:W-:Y:S01]  /*46610*/  IMAD.MOV.U32 R14, RZ, RZ, R2 ;  /* 0x000000ffff0e7224 */ /* 0x000fe200078e0002 */
[----:B------:R-:W-:Y:S02]  /*46620*/  MOV R17, R3 ;  /* 0x0000000300117202 */ /* 0x000fe40000000f00 */
[----:B------:R-:W-:Y:S01]  /*46630*/  MOV R0, 0x46660 ;  /* 0x0004666000007802 */ /* 0x000fe20000000f00 */
[----:B0-----:R-:W-:-:S07]  /*46640*/  IMAD.U32 R12, RZ, RZ, UR5 ;  /* 0x00000005ff0c7e24 */ /* 0x001fce000f8e00ff */
[----:B----4-:R-:W-:Y:S05]  /*46650*/  CALL.REL.NOINC `($__internal_0_$__cuda_sm20_div_u64) ;  /* 0x000000d000847944 */ /* 0x010fea0003c00000 */
[----:B------:R-:W0:Y:S01]  /*46660*/  LDCU UR5, c[0x0][0x3cc] ;  /* 0x00007980ff0577ac */ /* 0x000e220008000800 */
[----:B------:R-:W-:-:S05]  /*46670*/  IADD3 R3, PT, PT, -R12, RZ, RZ ;  /* 0x000000ff0c037210 */ /* 0x000fca0007ffe1ff */
[----:B0-----:R-:W-:Y:S01]  /*46680*/  IMAD R46, R3, UR5, R2 ;  /* 0x00000005032e7c24 */ /* 0x001fe2000f8e0202 */
[----:B------:R-:W-:Y:S01]  /*46690*/  MOV R3, R11 ;  /* 0x0000000b00037202 */ /* 0x000fe20000000f00 */
[----:B------:R-:W-:-:S07]  /*466a0*/  IMAD.MOV.U32 R2, RZ, RZ, R12 ;  /* 0x000000ffff027224 */ /* 0x000fce00078e000c */
.L_x_1280:
[----:B------:R-:W-:Y:S05]  /*466b0*/  BSYNC.RECONVERGENT B2 ;  /* 0x0000000000027941 */ /* 0x000fea0003800200 */
.L_x_1278:
        /* <DEDUP_REMOVED lines=27> */
.L_x_1282:
        /* <DEDUP_REMOVED lines=11> */
.L_x_1283:
[----:B------:R-:W-:Y:S05]  /*46920*/  BSYNC.RECONVERGENT B2 ;  /* 0x0000000000027941 */ /* 0x000fea0003800200 */
.L_x_1281:
        /* <DEDUP_REMOVED lines=27> */
.L_x_1285:
        /* <DEDUP_REMOVED lines=11> */
.L_x_1286:
[----:B------:R-:W-:Y:S05]  /*46b90*/  BSYNC.RECONVERGENT B2 ;  /* 0x0000000000027941 */ /* 0x000fea0003800200 */
.L_x_1284:
        /* <DEDUP_REMOVED lines=27> */
.L_x_1288:
        /* <DEDUP_REMOVED lines=11> */
.L_x_1289:
[----:B------:R-:W-:Y:S05]  /*46e00*/  BSYNC.RECONVERGENT B2 ;  /* 0x0000000000027941 */ /* 0x000fea0003800200 */
.L_x_1287:
        /* <DEDUP_REMOVED lines=27> */
.L_x_1291:
        /* <DEDUP_REMOVED lines=11> */
.L_x_1292:
[----:B------:R-:W-:Y:S05]  /*47070*/  BSYNC.RECONVERGENT B2 ;  /* 0x0000000000027941 */ /* 0x000fea0003800200 */
.L_x_1290:
        /* <DEDUP_REMOVED lines=27> */
.L_x_1294:
        /* <DEDUP_REMOVED lines=11> */
.L_x_1295:
[----:B------:R-:W-:Y:S05]  /*472e0*/  BSYNC.RECONVERGENT B2 ;  /* 0x0000000000027941 */ /* 0x000fea0003800200 */
.L_x_1293:
        /* <DEDUP_REMOVED lines=25> */
.L_x_1297:
[----:B------:R-:W0:Y:S01]  /*47480*/  LDCU UR5, c[0x0][0x3b4] ;  /* 0x00007680ff0577ac */ /* 0x000e220008000800 */
[----:B------:R-:W-:Y:S01]  /*47490*/  IMAD.MOV.U32 R14, RZ, RZ, R2 ;  /* 0x000000ffff0e7224 */ /* 0x000fe200078e0002 */
[----:B------:R-:W-:Y:S02]  /*474a0*/  MOV R17, R3 ;  /* 0x0000000300117202 */ /* 0x000fe40000000f00 */
[----:B------:R-:W-:Y:S01]  /*474b0*/  MOV R0, 0x474e0 ;  /* 0x000474e000007802 */ /* 0x000fe20000000f00 */
[----:B0-----:R-:W-:-:S07]  /*474c0*/  IMAD.U32 R12, RZ, RZ, UR5 ;  /* 0x00000005ff0c7e24 */ /* 0x001fce000f8e00ff */
[----:B----4-:R-:W-:Y:S05]  /*474d0*/  CALL.REL.NOINC `($__internal_0_$__cuda_sm20_div_u64) ;  /* 0x000000c000e47944 */ /* 0x010fea0003c00000 */
[----:B------:R-:W0:Y:S01]  /*474e0*/  LDCU UR5, c[0x0][0x3b4] ;  /* 0x00007680ff0577ac */ /* 0x000e220008000800 */
[----:B------:R-:W-:Y:S01]  /*474f0*/  IADD3 R3, PT, PT, -R12, RZ, RZ ;  /* 0x000000ff0c037210 */ /* 0x000fe20007ffe1ff */
[----:B------:R-:W-:-:S04]  /*47500*/  IMAD.MOV.U32 R0, RZ, RZ, R12 ;  /* 0x000000ffff007224 */ /* 0x000fc800078e000c */
[----:B0-----:R-:W-:-:S07]  /*47510*/  IMAD R12, R3, UR5, R2 ;  /* 0x00000005030c7c24 */ /* 0x001fce000f8e0202 */
.L_x_1298:
[----:B------:R-:W-:Y:S05]  /*47520*/  BSYNC.RECONVERGENT B2 ;  /* 0x0000000000027941 */ /* 0x000fea0003800200 */
.L_x_1296:
[----:B------:R0:W-:Y:S01]  /*47530*/  I2F.F64.U32 R14, R62 ;  /* 0x0000003e000e7312 */ /* 0x0001e20000201800 */
[----:B------:R-:W1:Y:S01]  /*47540*/  LDC.64 R66, c[0x3][0x450] ;  /* 0x00c11400ff427b82 */ /* 0x000e620000000a00 */
[----:B------:R-:W1:Y:S01]  /*47550*/  LDCU.128 UR24, c[0x3][0x460] ;  /* 0x00c08c00ff1877ac */ /* 0x000e620008000c00 */
[----:B------:R-:W-:Y:S01]  /*47560*/  BSSY.RECONVERGENT B2, `(.L_x_1299) ;  /* 0x0000041000027945 */ /* 0x000fe20003800200 */
[----:B------:R-:W2:Y:S04]  /*47570*/  LDCU.128 UR8, c[0x3][0x3d0] ;  /* 0x00c07a00ff0877ac */ /* 0x000ea80008000c00 */
[----:B------:R-:W-:Y:S01]  /*47580*/  I2F.F64.U32 R16, R64 ;  /* 0x0000004000107312 */ /* 0x000fe20000201800 */
[----:B------:R-:W2:Y:S01]  /*47590*/  LDC.64 R54, c[0x3][0x3c0] ;  /* 0x00c0f000ff367b82 */ /* 0x000ea20000000a00 */
[----:B------:R-:W3:Y:S01]  /*475a0*/  LDCU.128 UR16, c[0x3][0x400] ;  /* 0x00c08000ff1077ac */ /* 0x000ee20008000c00 */
[----:B------:R-:W5:Y:S05]  /*475b0*/  LDCU.128 UR20, c[0x3][0x430] ;  /* 0x00c08600ff1477ac */ /* 0x000f6a0008000c00 */
[----:B------:R-:W-:Y:S01]  /*475c0*/  I2F.F64.U32 R18, R49 ;  /* 0x0000003100127312 */ /* 0x000fe20000201800 */
[----:B------:R-:W4:Y:S01]  /*475d0*/  LDC.64 R56, c[0x3][0x3e8] ;  /* 0x00c0fa00ff387b82 */ /* 0x000f220000000a00 */
[----:B------:R-:W4:Y:S06]  /*475e0*/  LDCU.128 UR28, c[0x3][0x490] ;  /* 0x00c09200ff1c77ac */ /* 0x000f2c0008000c00 */
[----:B------:R-:W-:Y:S01]  /*475f0*/  I2F.F64.U32 R20, R48 ;  /* 0x0000003000147312 */ /* 0x000fe20000201800 */
[----:B------:R-:W3:Y:S07]  /*47600*/  LDC.64 R58, c[0x3][0x3f0] ;  /* 0x00c0fc00ff3a7b82 */ /* 0x000eee0000000a00 */
[----:B------:R-:W1:Y:S01]  /*47610*/  I2F.F64.U32 R50, R47 ;  /* 0x0000002f00327312 */ /* 0x000e620000201800 */
[----:B------:R-:W5:Y:S07]  /*47620*/  LDC.64 R60, c[0x3][0x418] ;  /* 0x00c10600ff3c7b82 */ /* 0x000f6e0000000a00 */
[----:B------:R-:W-:Y:S01]  /*47630*/  I2F.F64.U32 R52, R46 ;  /* 0x0000002e00347312 */ /* 0x000fe20000201800 */
[----:B0-----:R-:W0:Y:S01]  /*47640*/  LDC.64 R62, c[0x3][0x420] ;  /* 0x00c10800ff3e7b82 */ /* 0x001e220000000a00 */
[----:B-1----:R-:W-:-:S06]  /*47650*/  DFMA R50, R50, UR24, R66 ;  /* 0x0000001832327c2b */ /* 0x002fcc0008000042 */
[----:B------:R1:W2:Y:S01]  /*47660*/  I2F.F64.U32 R2, R0 ;  /* 0x0000000000027312 */ /* 0x0002a20000201800 */
[----:B------:R-:W4:Y:S01]  /*47670*/  LDC.64 R64, c[0x3][0x448] ;  /* 0x00c11200ff407b82 */ /* 0x000f220000000a00 */
[----:B---3--:R-:W-:-:S06]  /*47680*/  DFMA R58, R14, UR16, R58 ;  /* 0x000000100e3a7c2b */ /* 0x008fcc000800003a */
[----:B------:R-:W4:Y:S01]  /*47690*/  I2F.F64.U32 R12, R12 ;  /* 0x0000000c000c7312 */ /* 0x000f220000201800 */
[----:B------:R-:W3:Y:S01]  /*476a0*/  LDC.64 R68, c[0x3][0x478] ;  /* 0x00c11e00ff447b82 */ /* 0x000ee20000000a00 */
[----:B-----5:R-:W-:Y:S01]  /*476b0*/  DFMA R60, R16, R60, UR18 ;  /* 0x00000012103c7e2b */ /* 0x020fe2000800003c */
[----:B-1----:R-:W-:Y:S01]  /*476c0*/  MOV R0, RZ ;  /* 0x000000ff00007202 */ /* 0x002fe20000000f00 */
[----:B--2---:R-:W-:-:S04]  /*476d0*/  DFMA R54, R2, UR8, R54 ;  /* 0x0000000802367c2b */ /* 0x004fc80008000036 */
[----:B------:R-:W1:Y:S01]  /*476e0*/  I2F.F64.U32 R46, R45 ;  /* 0x0000002d002e7312 */ /* 0x000e620000201800 */
[----:B------:R-:W1:Y:S01]  /*476f0*/  LDC.64 R70, c[0x3][0x480] ;  /* 0x00c12000ff467b82 */ /* 0x000e620000000a00 */
[----:B0-----:R-:W-:Y:S02]  /*47700*/  DFMA R62, R18, UR20, R62 ;  /* 0x00000014123e7c2b */ /* 0x001fe4000800003e */
[----:B----4-:R-:W-:-:S04]  /*47710*/  DFMA R56, R12, R56, UR10 ;  /* 0x0000000a0c387e2b */ /* 0x010fc80008000038 */
[----:B------:R-:W0:Y:S01]  /*47720*/  I2F.F64.U32 R48, R44 ;  /* 0x0000002c00307312 */ /* 0x000e220000201800 */
[----:B------:R-:W0:Y:S01]  /*47730*/  LDC.64 R72, c[0x3][0x4a8] ;  /* 0x00c12a00ff487b82 */ /* 0x000e220000000a00 */
[----:B------:R-:W-:Y:S02]  /*47740*/  DFMA R64, R20, R64, UR22 ;  /* 0x0000001614407e2b */ /* 0x000fe40008000040 */
[----:B---3--:R-:W-:Y:S02]  /*47750*/  DFMA R52, R52, R68, UR26 ;  /* 0x0000001a34347e2b */ /* 0x008fe40008000044 */
[----:B-1----:R-:W-:Y:S02]  /*47760*/  DFMA R66, R46, UR28, R70 ;  /* 0x0000001c2e427c2b */ /* 0x002fe40008000046 */
[----:B0-----:R-:W-:-:S11]  /*47770*/  DFMA R48, R48, R72, UR30 ;  /* 0x0000001e30307e2b */ /* 0x001fd60008000048 */
.L_x_1300:
        /* <DEDUP_REMOVED lines=32> */
.L_x_1299:
[----:B------:R-:W-:-:S06]  /*47980*/  DSETP.GT.AND P0, PT, |R2|, R46, PT ;  /* 0x0000002e0200722a */ /* 0x000fcc0003f04200 */
[----:B------:R-:W-:-:S08]  /*47990*/  SEL R3, RZ, 0x1, P0 ;  /* 0x00000001ff037807 */ /* 0x000fd00000000000 */
.L_x_1271:
[----:B------:R-:W-:Y:S05]  /*479a0*/  BSYNC.RECONVERGENT B1 ;  /* 0x0000000000017941 */ /* 0x000fea0003800200 */
.L_x_1270:
        /* <DEDUP_REMOVED lines=14> */
[----:B0-----:R-:W2:Y:S02]  /*47a90*/  MUFU.RCP R2, R2 ;  /* 0x0000000200027308 */ /* 0x001ea40000001000 */
[----:B--2---:R-:W-:-:S06]  /*47aa0*/  VIADD R12, R2, 0xffffffe ;  /* 0x0ffffffe020c7836 */ /* 0x004fcc0000000000 */
        /* <DEDUP_REMOVED lines=17> */
.L_x_1304:
        /* <DEDUP_REMOVED lines=8> */
[----:B------:R-:W-:Y:S01]  /*47c40*/  MOV R44, R12 ;  /* 0x0000000c002c7202 */ /* 0x000fe20000000f00 */
[----:B------:R-:W-:Y:S02]  /*47c50*/  IMAD.MOV.U32 R45, RZ, RZ, R11 ;  /* 0x000000ffff2d7224 */ /* 0x000fe400078e000b */
[----:B0-----:R-:W-:-:S07]  /*47c60*/  IMAD R2, R13, UR5, R30 ;  /* 0x000000050d027c24 */ /* 0x001fce000f8e021e */
.L_x_1305:
[----:B------:R-:W-:Y:S05]  /*47c70*/  BSYNC.RECONVERGENT B2 ;  /* 0x0000000000027941 */ /* 0x000fea0003800200 */
.L_x_1303:
        /* <DEDUP_REMOVED lines=27> */
.L_x_1307:
        /* <DEDUP_REMOVED lines=11> */
.L_x_1308:
[----:B------:R-:W-:Y:S05]  /*47ee0*/  BSYNC.RECONVERGENT B2 ;  /* 0x0000000000027941 */ /* 0x000fea0003800200 */
.L_x_1306:
        /* <DEDUP_REMOVED lines=27> */
.L_x_1310:
        /* <DEDUP_REMOVED lines=11> */
.L_x_1311:
[----:B------:R-:W-:Y:S05]  /*48150*/  BSYNC.RECONVERGENT B2 ;  /* 0x0000000000027941 */ /* 0x000fea0003800200 */
.L_x_1309:
        /* <DEDUP_REMOVED lines=27> */
.L_x_1313:
        /* <DEDUP_REMOVED lines=11> */
.L_x_1314:
[----:B------:R-:W-:Y:S05]  /*483c0*/  BSYNC.RECONVERGENT B2 ;  /* 0x0000000000027941 */ /* 0x000fea0003800200 */
.L_x_1312:
        /* <DEDUP_REMOVED lines=27> */
.L_x_1316:
        /* <DEDUP_REMOVED lines=11> */
.L_x_1317:
[----:B------:R-:W-:Y:S05]  /*48630*/  BSYNC.RECONVERGENT B2 ;  /* 0x0000000000027941 */ /* 0x000fea0003800200 */
.L_x_1315:
        /* <DEDUP_REMOVED lines=27> */
.L_x_1319:
        /* <DEDUP_REMOVED lines=11> */
.L_x_1320:
[----:B------:R-:W-:Y:S05]  /*488a0*/  BSYNC.RECONVERGENT B2 ;  /* 0x0000000000027941 */ /* 0x000fea0003800200 */
.L_x_1318:
        /* <DEDUP_REMOVED lines=27> */
.L_x_1322:
        /* <DEDUP_REMOVED lines=11> */
.L_x_1323:
[----:B------:R-:W-:Y:S05]  /*48b10*/  BSYNC.RECONVERGENT B2 ;  /* 0x0000000000027941 */ /* 0x000fea0003800200 */
.L_x_1321:
        /* <DEDUP_REMOVED lines=27> */
.L_x_1325:
        /* <DEDUP_REMOVED lines=11> */
.L_x_1326:
[----:B------:R-:W-:Y:S05]  /*48d80*/  BSYNC.RECONVERGENT B2 ;  /* 0x0000000000027941 */ /* 0x000fea0003800200 */
.L_x_1324:
        /* <DEDUP_REMOVED lines=26> */
.L_x_1328:
        /* <DEDUP_REMOVED lines=8> */
[----:B0-----:R-:W-:-:S07]  /*48fb0*/  IMAD R14, R11, UR5, R44 ;  /* 0x000000050b0e7c24 */ /* 0x001fce000f8e022c */
.L_x_1329:
[----:B------:R-:W-:Y:S05]  /*48fc0*/  BSYNC.RECONVERGENT B2 ;  /* 0x0000000000027941 */ /* 0x000fea0003800200 */
.L_x_1327:
[----:B------:R0:W-:Y:S01]  /*48fd0*/  I2F.F64.U32 R16, R62 ;  /* 0x0000003e00107312 */ /* 0x0001e20000201800 */
[----:B------:R-:W1:Y:S01]  /*48fe0*/  LDC.64 R66, c[0x3][0x450] ;  /* 0x00c11400ff427b82 */ /* 0x000e620000000a00 */
[----:B------:R-:W2:Y:S01]  /*48ff0*/  LDCU.128 UR20, c[0x3][0x430] ;  /* 0x00c08600ff1477ac */ /* 0x000ea20008000c00 */
[----:B------:R-:W-:Y:S01]  /*49000*/  BSSY.RECONVERGENT B2, `(.L_x_1330) ;  /* 0x0000041000027945 */ /* 0x000fe20003800200 */
[----:B------:R-:W-:Y:S01]  /*49010*/  IMAD.MOV.U32 R0, RZ, RZ, RZ ;  /* 0x000000ffff007224 */ /* 0x000fe200078e00ff */
[----:B------:R-:W1:Y:S03]  /*49020*/  LDCU.128 UR24, c[0x3][0x460] ;  /* 0x00c08c00ff1877ac */ /* 0x000e660008000c00 */
        /* <DEDUP_REMOVED lines=16> */
[----:B------:R-:W5:Y:S01]  /*49130*/  I2F.F64.U32 R12, R12 ;  /* 0x0000000c000c7312 */ /* 0x000f620000201800 */
[----:B------:R-:W1:Y:S01]  /*49140*/  LDC.64 R58, c[0x3][0x3f0] ;  /* 0x00c0fc00ff3a7b82 */ /* 0x000e620000000a00 */
[----:B0-----:R-:W-:-:S06]  /*49150*/  DFMA R52, R52, R68, UR26 ;  /* 0x0000001a34347e2b */ /* 0x001fcc0008000044 */
[----:B------:R-:W2:Y:S01]  /*49160*/  I2F.F64.U32 R14, R14 ;  /* 0x0000000e000e7312 */ /* 0x000ea20000201800 */
[----:B------:R-:W0:Y:S01]  /*49170*/  LDC.64 R60, c[0x3][0x418] ;  /* 0x00c10600ff3c7b82 */ /* 0x000e220000000a00 */
[----:B-----5:R-:W-:-:S06]  /*49180*/  DFMA R54, R12, UR8, R54 ;  /* 0x000000080c367c2b */ /* 0x020fcc0008000036 */
[----:B------:R-:W4:Y:S01]  /*49190*/  I2F.F64.U32 R46, R46 ;  /* 0x0000002e002e7312 */ /* 0x000f220000201800 */
[----:B------:R-:W4:Y:S01]  /*491a0*/  LDC.64 R70, c[0x3][0x480] ;  /* 0x00c12000ff467b82 */ /* 0x000f220000000a00 */
[----:B--2---:R-:W-:-:S06]  /*491b0*/  DFMA R56, R14, R56, UR10 ;  /* 0x0000000a0e387e2b */ /* 0x004fcc0008000038 */
[----:B------:R-:W2:Y:S01]  /*491c0*/  I2F.F64.U32 R48, R2 ;  /* 0x0000000200307312 */ /* 0x000ea20000201800 */
[----:B------:R-:W2:Y:S01]  /*491d0*/  LDC.64 R72, c[0x3][0x4a8] ;  /* 0x00c12a00ff487b82 */ /* 0x000ea20000000a00 */
[----:B-1----:R-:W-:Y:S02]  /*491e0*/  DFMA R58, R16, UR16, R58 ;  /* 0x00000010103a7c2b */ /* 0x002fe4000800003a */
[----:B0-----:R-:W-:Y:S02]  /*491f0*/  DFMA R60, R18, R60, UR18 ;  /* 0x00000012123c7e2b */ /* 0x001fe4000800003c */
[----:B----4-:R-:W-:Y:S02]  /*49200*/  DFMA R66, R46, UR28, R70 ;  /* 0x0000001c2e427c2b */ /* 0x010fe40008000046 */
[----:B--2---:R-:W-:-:S11]  /*49210*/  DFMA R68, R48, R72, UR30 ;  /* 0x0000001e30447e2b */ /* 0x004fd60008000048 */
.L_x_1331:
        /* <DEDUP_REMOVED lines=32> */
.L_x_1330:
[----:B------:R-:W-:-:S06]  /*49420*/  DSETP.GT.AND P0, PT, |R12|, R48, PT ;  /* 0x000000300c00722a */ /* 0x000fcc0003f04200 */
[----:B------:R-:W-:-:S08]  /*49430*/  SEL R2, RZ, 0x1, P0 ;  /* 0x00000001ff027807 */ /* 0x000fd00000000000 */
.L_x_1302:
[----:B------:R-:W-:Y:S05]  /*49440*/  BSYNC.RECONVERGENT B1 ;  /* 0x0000000000017941 */ /* 0x000fea0003800200 */
.L_x_1301:
[----:B------:R-:W1:Y:S01]  /*49450*/  S2R R0, SR_TID.X ;  /* 0x0000000000007919 */ /* 0x000e620000002100 */
[----:B------:R-:W-:Y:S01]  /*49460*/  MOV R11, 0xb ;  /* 0x0000000b000b7802 */ /* 0x000fe20000000f00 */
[----:B------:R-:W-:Y:S01]  /*49470*/  BSSY.RECONVERGENT B1, `(.L_x_1332) ;  /* 0x00001a7000017945 */ /* 0x000fe20003800200 */
[----:B------:R-:W-:-:S03]  /*49480*/  IMAD.MOV.U32 R46, RZ, RZ, 0x1 ;  /* 0x00000001ff2e7424 */ /* 0x000fc600078e00ff */
[----:B-1----:R-:W-:-:S05]  /*49490*/  IMAD R0, R0, R11, 0x7 ;  /* 0x0000000700007424 */ /* 0x002fca00078e020b */
[----:B------:R-:W-:-:S13]  /*494a0*/  ISETP.GE.AND P0, PT, R0, R9, PT ;  /* 0x000000090000720c */ /* 0x000fda0003f06270 */
[----:B------:R-:W-:Y:S05]  /*494b0*/  @P0 BRA `(.L_x_1333) ;  /* 0x0000001800880947 */ /* 0x000fea0003800000 */
[----:B0-----:R-:W-:Y:S01]  /*494c0*/  ISETP.NE.U32.AND P0, PT, R29, RZ, PT ;  /* 0x000000ff1d00720c */ /* 0x001fe20003f05070 */
[----:B------:R-:W-:-:S12]  /*494d0*/  BSSY.RECONVERGENT B2, `(.L_x_1334) ;  /* 0x0000024000027945 */ /* 0x000fd80003800200 */
[----:B------:R-:W-:Y:S05]  /*494e0*/  @P0 BRA `(.L_x_1335) ;  /* 0x00000000005c0947 */ /* 0x000fea0003800000 */
[----:B------:R-:W2:Y:S01]  /*494f0*/  LDCU UR5, c[0x0][0x3d4] ;  /* 0x00007a80ff0577ac */ /* 0x000ea20008000800 */
[----:B------:R-:W-:Y:S01]  /*49500*/  MOV R45, RZ ;  /* 0x000000ff002d7202 */ /* 0x000fe20000000f00 */
[----:B--2---:R-:W0:Y:S01]  /*49510*/  I2F.U32.RP R14, UR5 ;  /* 0x00000005000e7d06 */ /* 0x004e220008209000 */
        /* <DEDUP_REMOVED lines=20> */
.L_x_1335:
        /* <DEDUP_REMOVED lines=8> */
[----:B------:R-:W-:Y:S01]  /*496e0*/  IMAD.MOV.U32 R44, RZ, RZ, R12 ;  /* 0x000000ffff2c7224 */ /* 0x000fe200078e000c */
[----:B------:R-:W-:-:S03]  /*496f0*/  MOV R45, R11 ;  /* 0x0000000b002d7202 */ /* 0x000fc60000000f00 */
[----:B0-----:R-:W-:-:S07]  /*49700*/  IMAD R46, R13, UR5, R28 ;  /* 0x000000050d2e7c24 */ /* 0x001fce000f8e021c */
.L_x_1336:
[----:B------:R-:W-:Y:S05]  /*49710*/  BSYNC.RECONVERGENT B2 ;  /* 0x0000000000027941 */ /* 0x000fea0003800200 */
.L_x_1334:
        /* <DEDUP_REMOVED lines=27> */
.L_x_1338:
        /* <DEDUP_REMOVED lines=11> */
.L_x_1339:
[----:B------:R-:W-:Y:S05]  /*49980*/  BSYNC.RECONVERGENT B2 ;  /* 0x0000000000027941 */ /* 0x000fea0003800200 */
.L_x_1337:
        /* <DEDUP_REMOVED lines=27> */
.L_x_1341:
        /* <DEDUP_REMOVED lines=11> */
.L_x_1342:
[----:B------:R-:W-:Y:S05]  /*49bf0*/  BSYNC.RECONVERGENT B2 ;  /* 0x0000000000027941 */ /* 0x000fea0003800200 */
.L_x_1340:
        /* <DEDUP_REMOVED lines=27> */
.L_x_1344:
        /* <DEDUP_REMOVED lines=11> */
.L_x_1345:
[----:B------:R-:W-:Y:S05]  /*49e60*/  BSYNC.RECONVERGENT B2 ;  /* 0x0000000000027941 */ /* 0x000fea0003800200 */
.L_x_1343:
        /* <DEDUP_REMOVED lines=27> */
.L_x_1347:
        /* <DEDUP_REMOVED lines=11> */
.L_x_1348:
[----:B------:R-:W-:Y:S05]  /*4a0d0*/  BSYNC.RECONVERGENT B2 ;  /* 0x0000000000027941 */ /* 0x000fea0003800200 */
.L_x_1346:
        /* <DEDUP_REMOVED lines=27> */
.L_x_1350:
        /* <DEDUP_REMOVED lines=11> */
.L_x_1351:
[----:B------:R-:W-:Y:S05]  /*4a340*/  BSYNC.RECONVERGENT B2 ;  /* 0x0000000000027941 */ /* 0x000fea0003800200 */
.L_x_1349:
        /* <DEDUP_REMOVED lines=27> */
.L_x_1353:
        /* <DEDUP_REMOVED lines=11> */
.L_x_1354:
[----:B------:R-:W-:Y:S05]  /*4a5b0*/  BSYNC.RECONVERGENT B2 ;  /* 0x0000000000027941 */ /* 0x000fea0003800200 */
.L_x_1352:
        /* <DEDUP_REMOVED lines=27> */
.L_x_1356:
        /* <DEDUP_REMOVED lines=11> */
.L_x_1357:
[----:B------:R-:W-:Y:S05]  /*4a820*/  BSYNC.RECONVERGENT B2 ;  /* 0x0000000000027941 */ /* 0x000fea0003800200 */
.L_x_1355:
        /* <DEDUP_REMOVED lines=26> */
.L_x_1359:
        /* <DEDUP_REMOVED lines=8> */
[----:B0-----:R-:W-:-:S07]  /*4aa50*/  IMAD R14, R11, UR5, R44 ;  /* 0x000000050b0e7c24 */ /* 0x001fce000f8e022c */
.L_x_1360:
[----:B------:R-:W-:Y:S05]  /*4aa60*/  BSYNC.RECONVERGENT B2 ;  /* 0x0000000000027941 */ /* 0x000fea0003800200 */
.L_x_1358:
[----:B------:R0:W-:Y:S01]  /*4aa70*/  I2F.F64.U32 R18, R68 ;  /* 0x0000004400127312 */ /* 0x0001e20000201800 */
[----:B------:R-:W1:Y:S01]  /*4aa80*/  LDC.64 R56, c[0x3][0x3c0] ;  /* 0x00c0f000ff387b82 */ /* 0x000e620000000a00 */
[----:B------:R-:W2:Y:S01]  /*4aa90*/  LDCU.128 UR24, c[0x3][0x460] ;  /* 0x00c08c00ff1877ac */ /* 0x000ea20008000c00 */
[----:B------:R-:W-:Y:S01]  /*4aaa0*/  BSSY.RECONVERGENT B2, `(.L_x_1361) ;  /* 0x0000041000027945 */ /* 0x000fe20003800200 */
[----:B------:R-:W-:Y:S01]  /*4aab0*/  MOV R0, RZ ;  /* 0x000000ff00007202 */ /* 0x000fe20000000f00 */
[----:B------:R-:W1:Y:S03]  /*4aac0*/  LDCU.128 UR8, c[0x3][0x3d0] ;  /* 0x00c07a00ff0877ac */ /* 0x000e660008000c00 */
[----:B------:R3:W-:Y:S01]  /*4aad0*/  I2F.F64.U32 R16, R64 ;  /* 0x0000004000107312 */ /* 0x0007e20000201800 */
[----:B0-----:R-:W2:Y:S01]  /*4aae0*/  LDC.64 R68, c[0x3][0x450] ;  /* 0x00c11400ff447b82 */ /* 0x001ea20000000a00 */
[----:B------:R-:W0:Y:S01]  /*4aaf0*/  LDCU.128 UR16, c[0x3][0x400] ;  /* 0x00c08000ff1077ac */ /* 0x000e220008000c00 */
[----:B------:R-:W5:Y:S05]  /*4ab00*/  LDCU.128 UR20, c[0x3][0x430] ;  /* 0x00c08600ff1477ac */ /* 0x000f6a0008000c00 */
[----:B------:R-:W-:Y:S01]  /*4ab10*/  I2F.F64.U32 R20, R51 ;  /* 0x0000003300147312 */ /* 0x000fe20000201800 */
[----:B------:R-:W4:Y:S01]  /*4ab20*/  LDC.64 R58, c[0x3][0x3e8] ;  /* 0x00c0fa00ff3a7b82 */ /* 0x000f220000000a00 */
[----:B------:R-:W4:Y:S06]  /*4ab30*/  LDCU.128 UR28, c[0x3][0x490] ;  /* 0x00c09200ff1c77ac */ /* 0x000f2c0008000c00 */
[----:B------:R-:W-:Y:S01]  /*4ab40*/  I2F.F64.U32 R44, R50 ;  /* 0x00000032002c7312 */ /* 0x000fe20000201800 */
[----:B------:R-:W0:Y:S07]  /*4ab50*/  LDC.64 R60, c[0x3][0x3f0] ;  /* 0x00c0fc00ff3c7b82 */ /* 0x000e2e0000000a00 */
[----:B------:R-:W2:Y:S01]  /*4ab60*/  I2F.F64.U32 R52, R49 ;  /* 0x0000003100347312 */ /* 0x000ea20000201800 */
[----:B------:R-:W5:Y:S07]  /*4ab70*/  LDC.64 R62, c[0x3][0x418] ;  /* 0x00c10600ff3e7b82 */ /* 0x000f6e0000000a00 */
[----:B------:R-:W-:Y:S01]  /*4ab80*/  I2F.F64.U32 R54, R48 ;  /* 0x0000003000367312 */ /* 0x000fe20000201800 */
[----:B---3--:R-:W3:Y:S01]  /*4ab90*/  LDC.64 R64, c[0x3][0x420] ;  /* 0x00c10800ff407b82 */ /* 0x008ee20000000a00 */
[----:B--2---:R-:W-:-:S06]  /*4aba0*/  DFMA R52, R52, UR24, R68 ;  /* 0x0000001834347c2b */ /* 0x004fcc0008000044 */
[----:B------:R-:W1:Y:S01]  /*4abb0*/  I2F.F64.U32 R12, R12 ;  /* 0x0000000c000c7312 */ /* 0x000e620000201800 */
[----:B------:R-:W2:Y:S01]  /*4abc0*/  LDC.64 R66, c[0x3][0x448] ;  /* 0x00c11200ff427b82 */ /* 0x000ea20000000a00 */
[----:B0-----:R-:W-:-:S06]  /*4abd0*/  DFMA R60, R16, UR16, R60 ;  /* 0x00000010103c7c2b */ /* 0x001fcc000800003c */
[----:B------:R-:W4:Y:S01]  /*4abe0*/  I2F.F64.U32 R14, R14 ;  /* 0x0000000e000e7312 */ /* 0x000f220000201800 */
[----:B------:R-:W0:Y:S01]  /*4abf0*/  LDC.64 R70, c[0x3][0x478] ;  /* 0x00c11e00ff467b82 */ /* 0x000e220000000a00 */
[----:B-----5:R-:W-:Y:S02]  /*4ac00*/  DFMA R62, R18, R62, UR18 ;  /* 0x00000012123e7e2b */ /* 0x020fe4000800003e */
[----:B-1----:R-:W-:-:S04]  /*4ac10*/  DFMA R56, R12, UR8, R56 ;  /* 0x000000080c387c2b */ /* 0x002fc80008000038 */
[----:B------:R-:W1:Y:S01]  /*4ac20*/  I2F.F64.U32 R48, R47 ;  /* 0x0000002f00307312 */ /* 0x000e620000201800 */
[----:B------:R-:W1:Y:S01]  /*4ac30*/  LDC.64 R72, c[0x3][0x480] ;  /* 0x00c12000ff487b82 */ /* 0x000e620000000a00 */
[----:B---3--:R-:W-:Y:S02]  /*4ac40*/  DFMA R64, R20, UR20, R64 ;  /* 0x0000001414407c2b */ /* 0x008fe40008000040 */
[----:B----4-:R-:W-:-:S04]  /*4ac50*/  DFMA R58, R14, R58, UR10 ;  /* 0x0000000a0e3a7e2b */ /* 0x010fc8000800003a */
[----:B------:R-:W3:Y:S01]  /*4ac60*/  I2F.F64.U32 R50, R46 ;  /* 0x0000002e00327312 */ /* 0x000ee20000201800 */
[----:B------:R-:W3:Y:S01]  /*4ac70*/  LDC.64 R74, c[0x3][0x4a8] ;  /* 0x00c12a00ff4a7b82 */ /* 0x000ee20000000a00 */
[----:B--2---:R-:W-:Y:S02]  /*4ac80*/  DFMA R66, R44, R66, UR22 ;  /* 0x000000162c427e2b */ /* 0x004fe40008000042 */
[----:B0-----:R-:W-:Y:S02]  /*4ac90*/  DFMA R54, R54, R70, UR26 ;  /* 0x0000001a36367e2b */ /* 0x001fe40008000046 */
[----:B-1----:R-:W-:Y:S02]  /*4aca0*/  DFMA R68, R48, UR28, R72 ;  /* 0x0000001c30447c2b */ /* 0x002fe40008000048 */
[----:B---3--:R-:W-:-:S11]  /*4acb0*/  DFMA R50, R50, R74, UR30 ;  /* 0x0000001e32327e2b */ /* 0x008fd6000800004a */
.L_x_1362:
        /* <DEDUP_REMOVED lines=32> */
.L_x_1361:
[----:B------:R-:W-:-:S06]  /*4aec0*/  DSETP.GT.AND P0, PT, |R12|, R48, PT ;  /* 0x000000300c00722a */ /* 0x000fcc0003f04200 */
[----:B------:R-:W-:-:S08]  /*4aed0*/  SEL R46, RZ, 0x1, P0 ;  /* 0x00000001ff2e7807 */ /* 0x000fd00000000000 */
.L_x_1333:
[----:B------:R-:W-:Y:S05]  /*4aee0*/  BSYNC.RECONVERGENT B1 ;  /* 0x0000000000017941 */ /* 0x000fea0003800200 */
.L_x_1332:
        /* <DEDUP_REMOVED lines=10> */
[----:B------:R-:W2:Y:S01]  /*4af90*/  LDCU UR5, c[0x0][0x3d4] ;  /* 0x00007a80ff0577ac */ /* 0x000ea20008000800 */
[----:B------:R-:W-:Y:S01]  /*4afa0*/  IMAD.MOV.U32 R45, RZ, RZ, RZ ;  /* 0x000000ffff2d7224 */ /* 0x000fe200078e00ff */
[----:B--2---:R-:W0:Y:S01]  /*4afb0*/  I2F.U32.RP R14, UR5 ;  /* 0x00000005000e7d06 */ /* 0x004e220008209000 */
        /* <DEDUP_REMOVED lines=20> */
.L_x_1366:
        /* <DEDUP_REMOVED lines=11> */
.L_x_1367:
[----:B------:R-:W-:Y:S05]  /*4b1b0*/  BSYNC.RECONVERGENT B2 ;  /* 0x0000000000027941 */ /* 0x000fea0003800200 */
.L_x_1365:
        /* <DEDUP_REMOVED lines=27> */
.L_x_1369:
        /* <DEDUP_REMOVED lines=11> */
.L_x_1370:
[----:B------:R-:W-:Y:S05]  /*4b420*/  BSYNC.RECONVERGENT B2 ;  /* 0x0000000000027941 */ /* 0x000fea0003800200 */
.L_x_1368:
        /* <DEDUP_REMOVED lines=27> */
.L_x_1372:
        /* <DEDUP_REMOVED lines=11> */
.L_x_1373:
[----:B------:R-:W-:Y:S05]  /*4b690*/  BSYNC.RECONVERGENT B2 ;  /* 0x0000000000027941 */ /* 0x000fea0003800200 */
.L_x_1371:
        /* <DEDUP_REMOVED lines=27> */
.L_x_1375:
        /* <DEDUP_REMOVED lines=11> */
.L_x_1376:
[----:B------:R-:W-:Y:S05]  /*4b900*/  BSYNC.RECONVERGENT B2 ;  /* 0x0000000000027941 */ /* 0x000fea0003800200 */
.L_x_1374:
        /* <DEDUP_REMOVED lines=27> */
.L_x_1378:
        /* <DEDUP_REMOVED lines=11> */
.L_x_1379:
[----:B------:R-:W-:Y:S05]  /*4bb70*/  BSYNC.RECONVERGENT B2 ;  /* 0x0000000000027941 */ /* 0x000fea0003800200 */
.L_x_1377:
        /* <DEDUP_REMOVED lines=27> */
.L_x_1381:
        /* <DEDUP_REMOVED lines=11> */
.L_x_1382:
[----:B------:R-:W-:Y:S05]  /*4bde0*/  BSYNC.RECONVERGENT B2 ;  /* 0x0000000000027941 */ /* 0x000fea0003800200 */
.L_x_1380:
        /* <DEDUP_REMOVED lines=27> */
.L_x_1384:
        /* <DEDUP_REMOVED lines=11> */
.L_x_1385:
[----:B------:R-:W-:Y:S05]  /*4c050*/  BSYNC.RECONVERGENT B2 ;  /* 0x0000000000027941 */ /* 0x000fea0003800200 */
.L_x_1383:
        /* <DEDUP_REMOVED lines=27> */
.L_x_1387:
        /* <DEDUP_REMOVED lines=11> */
.L_x_1388:
[----:B------:R-:W-:Y:S05]  /*4c2c0*/  BSYNC.RECONVERGENT B2 ;  /* 0x0000000000027941 */ /* 0x000fea0003800200 */
.L_x_1386:
        /* <DEDUP_REMOVED lines=26> */
.L_x_1390:
        /* <DEDUP_REMOVED lines=9> */
.L_x_1391:
[----:B------:R-:W-:Y:S05]  /*4c500*/  BSYNC.RECONVERGENT B2 ;  /* 0x0000000000027941 */ /* 0x000fea0003800200 */
.L_x_1389:
[----:B------:R0:W-:Y:S01]  /*4c510*/  I2F.F64.U32 R16, R64 ;  /* 0x0000004000107312 */ /* 0x0001e20000201800 */
[----:B------:R-:W1:Y:S01]  /*4c520*/  LDC.64 R66, c[0x3][0x448] ;  /* 0x00c11200ff427b82 */ /* 0x000e620000000a00 */
[----:B------:R-:W2:Y:S01]  /*4c530*/  LDCU.128 UR20, c[0x3][0x430] ;  /* 0x00c08600ff1477ac */ /* 0x000ea20008000c00 */
[----:B------:R-:W-:Y:S01]  /*4c540*/  BSSY.RECONVERGENT B2, `(.L_x_1392) ;  /* 0x0000041000027945 */ /* 0x000fe20003800200 */
[----:B------:R-:W-:Y:S01]  /*4c550*/  IMAD.MOV.U32 R0, RZ, RZ, RZ ;  /* 0x000000ffff007224 */ /* 0x000fe200078e00ff */
[----:B------:R-:W3:Y:S03]  /*4c560*/  LDCU.128 UR24, c[0x3][0x460] ;  /* 0x00c08c00ff1877ac */ /* 0x000ee60008000c00 */
[----:B------:R5:W-:Y:S01]  /*4c570*/  I2F.F64.U32 R18, R68 ;  /* 0x0000004400127312 */ /* 0x000be20000201800 */
[----:B0-----:R-:W2:Y:S01]  /*4c580*/  LDC.64 R64, c[0x3][0x420] ;  /* 0x00c10800ff407b82 */ /* 0x001ea20000000a00 */
[----:B------:R-:W0:Y:S01]  /*4c590*/  LDCU.128 UR8, c[0x3][0x3d0] ;  /* 0x00c07a00ff0877ac */ /* 0x000e220008000c00 */
[----:B------:R-:W4:Y:S05]  /*4c5a0*/  LDCU.128 UR16, c[0x3][0x400] ;  /* 0x00c08000ff1077ac */ /* 0x000f2a0008000c00 */
[----:B------:R-:W2:Y:S01]  /*4c5b0*/  I2F.F64.U32 R52, R52 ;  /* 0x0000003400347312 */ /* 0x000ea20000201800 */
[----:B-----5:R-:W3:Y:S01]  /*4c5c0*/  LDC.64 R68, c[0x3][0x450] ;  /* 0x00c11400ff447b82 */ /* 0x020ee20000000a00 */
[----:B------:R-:W5:Y:S06]  /*4c5d0*/  LDCU.128 UR28, c[0x3][0x490] ;  /* 0x00c09200ff1c77ac */ /* 0x000f6c0008000c00 */
[----:B------:R-:W1:Y:S01]  /*4c5e0*/  I2F.F64.U32 R20, R51 ;  /* 0x0000003300147312 */ /* 0x000e620000201800 */
[----:B------:R-:W0:Y:S07]  /*4c5f0*/  LDC.64 R70, c[0x3][0x478] ;  /* 0x00c11e00ff467b82 */ /* 0x000e2e0000000a00 */
[----:B------:R-:W3:Y:S01]  /*4c600*/  I2F.F64.U32 R44, R50 ;  /* 0x00000032002c7312 */ /* 0x000ee20000201800 */
[----:B------:R-:W4:Y:S01]  /*4c610*/  LDC.64 R56, c[0x3][0x3c0] ;  /* 0x00c0f000ff387b82 */ /* 0x000f220000000a00 */
[----:B--2---:R-:W-:-:S02]  /*4c620*/  DFMA R52, R52, UR20, R64 ;  /* 0x0000001434347c2b */ /* 0x004fc40008000040 */
[----:B-1----:R-:W-:-:S04]  /*4c630*/  DFMA R64, R20, R66, UR22 ;  /* 0x0000001614407e2b */ /* 0x002fc80008000042 */
[----:B------:R-:W0:Y:S01]  /*4c640*/  I2F.F64.U32 R54, R49 ;  /* 0x0000003100367312 */ /* 0x000e220000201800 */
[----:B------:R-:W1:Y:S01]  /*4c650*/  LDC.64 R58, c[0x3][0x3e8] ;  /* 0x00c0fa00ff3a7b82 */ /* 0x000e620000000a00 */
[----:B---3--:R-:W-:-:S06]  /*4c660*/  DFMA R66, R44, UR24, R68 ;  /* 0x000000182c427c2b */ /* 0x008fcc0008000044 */
[----:B------:R-:W4:Y:S01]  /*4c670*/  I2F.F64.U32 R12, R12 ;  /* 0x0000000c000c7312 */ /* 0x000f220000201800 */
[----:B------:R-:W2:Y:S01]  /*4c680*/  LDC.64 R60, c[0x3][0x3f0] ;  /* 0x00c0fc00ff3c7b82 */ /* 0x000ea20000000a00 */
[----:B0-----:R-:W-:-:S06]  /*4c690*/  DFMA R54, R54, R70, UR26 ;  /* 0x0000001a36367e2b */ /* 0x001fcc0008000046 */
[----:B------:R-:W1:Y:S01]  /*4c6a0*/  I2F.F64.U32 R14, R14 ;  /* 0x0000000e000e7312 */ /* 0x000e620000201800 */
[----:B------:R-:W0:Y:S01]  /*4c6b0*/  LDC.64 R62, c[0x3][0x418] ;  /* 0x00c10600ff3e7b82 */ /* 0x000e220000000a00 */
[----:B----4-:R-:W-:-:S06]  /*4c6c0*/  DFMA R56, R12, UR8, R56 ;  /* 0x000000080c387c2b */ /* 0x010fcc0008000038 */
[----:B------:R-:W5:Y:S01]  /*4c6d0*/  I2F.F64.U32 R48, R48 ;  /* 0x0000003000307312 */ /* 0x000f620000201800 */
[----:B------:R-:W5:Y:S01]  /*4c6e0*/  LDC.64 R72, c[0x3][0x480] ;  /* 0x00c12000ff487b82 */ /* 0x000f620000000a00 */
[----:B-1----:R-:W-:-:S06]  /*4c6f0*/  DFMA R58, R14, R58, UR10 ;  /* 0x0000000a0e3a7e2b */ /* 0x002fcc000800003a */
[----:B------:R-:W1:Y:S01]  /*4c700*/  I2F.F64.U32 R50, R47 ;  /* 0x0000002f00327312 */ /* 0x000e620000201800 */
[----:B------:R-:W1:Y:S01]  /*4c710*/  LDC.64 R74, c[0x3][0x4a8] ;  /* 0x00c12a00ff4a7b82 */ /* 0x000e620000000a00 */
[----:B--2---:R-:W-:Y:S02]  /*4c720*/  DFMA R60, R16, UR16, R60 ;  /* 0x00000010103c7c2b */ /* 0x004fe4000800003c */
[----:B0-----:R-:W-:Y:S02]  /*4c730*/  DFMA R62, R18, R62, UR18 ;  /* 0x00000012123e7e2b */ /* 0x001fe4000800003e */
[----:B-----5:R-:W-:Y:S02]  /*4c740*/  DFMA R68, R48, UR28, R72 ;  /* 0x0000001c30447c2b */ /* 0x020fe40008000048 */
[----:B-1----:R-:W-:-:S11]  /*4c750*/  DFMA R70, R50, R74, UR30 ;  /* 0x0000001e32467e2b */ /* 0x002fd6000800004a */
.L_x_1393:
        /* <DEDUP_REMOVED lines=32> */
.L_x_1392:
[----:B------:R-:W-:-:S06]  /*4c960*/  DSETP.GT.AND P0, PT, |R12|, R50, PT ;  /* 0x000000320c00722a */ /* 0x000fcc0003f04200 */
[----:B------:R-:W-:-:S08]  /*4c970*/  SEL R47, RZ, 0x1, P0 ;  /* 0x00000001ff2f7807 */ /* 0x000fd00000000000 */
.L_x_1364:
[----:B------:R-:W-:Y:S05]  /*4c980*/  BSYNC.RECONVERGENT B1 ;  /* 0x0000000000017941 */ /* 0x000fea0003800200 */
.L_x_1363:
        /* <DEDUP_REMOVED lines=33> */
.L_x_1397:
        /* <DEDUP_REMOVED lines=11> */
.L_x_1398:
[----:B------:R-:W-:Y:S05]  /*4cc50*/  BSYNC.RECONVERGENT B2 ;  /* 0x0000000000027941 */ /* 0x000fea0003800200 */
.L_x_1396:
        /* <DEDUP_REMOVED lines=27> */
.L_x_1400:
        /* <DEDUP_REMOVED lines=11> */
.L_x_1401:
[----:B------:R-:W-:Y:S05]  /*4cec0*/  BSYNC.RECONVERGENT B2 ;  /* 0x0000000000027941 */ /* 0x000fea0003800200 */
.L_x_1399:
        /* <DEDUP_REMOVED lines=27> */
.L_x_1403:
        /* <DEDUP_REMOVED lines=11> */
.L_x_1404:
[----:B------:R-:W-:Y:S05]  /*4d130*/  BSYNC.RECONVERGENT B2 ;  /* 0x0000000000027941 */ /* 0x000fea0003800200 */
.L_x_1402:
        /* <DEDUP_REMOVED lines=27> */
.L_x_1406:
        /* <DEDUP_REMOVED lines=11> */
.L_x_1407:
[----:B------:R-:W-:Y:S05]  /*4d3a0*/  BSYNC.RECONVERGENT B2 ;  /* 0x0000000000027941 */ /* 0x000fea0003800200 */
.L_x_1405:
        /* <DEDUP_REMOVED lines=27> */
.L_x_1409:
        /* <DEDUP_REMOVED lines=11> */
.L_x_1410:
[----:B------:R-:W-:Y:S05]  /*4d610*/  BSYNC.RECONVERGENT B2 ;  /* 0x0000000000027941 */ /* 0x000fea0003800200 */
.L_x_1408:
        /* <DEDUP_REMOVED lines=27> */
.L_x_1412:
        /* <DEDUP_REMOVED lines=11> */
.L_x_1413:
[----:B------:R-:W-:Y:S05]  /*4d880*/  BSYNC.RECONVERGENT B2 ;  /* 0x0000000000027941 */ /* 0x000fea0003800200 */
.L_x_1411:
        /* <DEDUP_REMOVED lines=27> */
.L_x_1415:
        /* <DEDUP_REMOVED lines=11> */
.L_x_1416:
[----:B------:R-:W-:Y:S05]  /*4daf0*/  BSYNC.RECONVERGENT B2 ;  /* 0x0000000000027941 */ /* 0x000fea0003800200 */
.L_x_1414:
        /* <DEDUP_REMOVED lines=27> */
.L_x_1418:
        /* <DEDUP_REMOVED lines=11> */
.L_x_1419:
[----:B------:R-:W-:Y:S05]  /*4dd60*/  BSYNC.RECONVERGENT B2 ;  /* 0x0000000000027941 */ /* 0x000fea0003800200 */
.L_x_1417:
        /* <DEDUP_REMOVED lines=26> */
.L_x_1421:
        /* <DEDUP_REMOVED lines=9> */
.L_x_1422:
[----:B------:R-:W-:Y:S05]  /*4dfa0*/  BSYNC.RECONVERGENT B2 ;  /* 0x0000000000027941 */ /* 0x000fea0003800200 */
.L_x_1420:
[----:B------:R-:W-:Y:S01]  /*4dfb0*/  I2F.F64.U32 R16, R68 ;  /* 0x0000004400107312 */ /* 0x000fe20000201800 */
[----:B------:R-:W0:Y:S01]  /*4dfc0*/  LDC.64 R70, c[0x3][0x450] ;  /* 0x00c11400ff467b82 */ /* 0x000e220000000a00 */
[----:B------:R-:W0:Y:S01]  /*4dfd0*/  LDCU.128 UR24, c[0x3][0x460] ;  /* 0x00c08c00ff1877ac */ /* 0x000e220008000c00 */
[----:B------:R-:W-:Y:S01]  /*4dfe0*/  BSSY.RECONVERGENT B2, `(.L_x_1423) ;  /* 0x0000041000027945 */ /* 0x000fe20003800200 */
[----:B------:R-:W-:Y:S01]  /*4dff0*/  MOV R0, RZ ;  /* 0x000000ff00007202 */ /* 0x000fe20000000f00 */
[----:B------:R-:W1:Y:S03]  /*4e000*/  LDCU.128 UR8, c[0x3][0x3d0] ;  /* 0x00c07a00ff0877ac */ /* 0x000e660008000c00 */
[----:B------:R-:W-:Y:S01]  /*4e010*/  I2F.F64.U32 R18, R69 ;  /* 0x0000004500127312 */ /* 0x000fe20000201800 */
[----:B------:R-:W1:Y:S01]  /*4e020*/  LDC.64 R58, c[0x3][0x3c0] ;  /* 0x00c0f000ff3a7b82 */ /* 0x000e620000000a00 */
[----:B------:R-:W2:Y:S01]  /*4e030*/  LDCU.128 UR16, c[0x3][0x400] ;  /* 0x00c08000ff1077ac */ /* 0x000ea20008000c00 */
[----:B------:R-:W3:Y:S05]  /*4e040*/  LDCU.128 UR20, c[0x3][0x430] ;  /* 0x00c08600ff1477ac */ /* 0x000eea0008000c00 */
[----:B------:R-:W-:Y:S01]  /*4e050*/  I2F.F64.U32 R20, R53 ;  /* 0x0000003500147312 */ /* 0x000fe20000201800 */
[----:B------:R-:W5:Y:S01]  /*4e060*/  LDC.64 R60, c[0x3][0x3e8] ;  /* 0x00c0fa00ff3c7b82 */ /* 0x000f620000000a00 */
[----:B------:R-:W4:Y:S06]  /*4e070*/  LDCU.128 UR28, c[0x3][0x490] ;  /* 0x00c09200ff1c77ac */ /* 0x000f2c0008000c00 */
[----:B------:R-:W-:Y:S01]  /*4e080*/  I2F.F64.U32 R44, R52 ;  /* 0x00000034002c7312 */ /* 0x000fe20000201800 */
[----:B------:R-:W2:Y:S07]  /*4e090*/  LDC.64 R62, c[0x3][0x3f0] ;  /* 0x00c0fc00ff3e7b82 */ /* 0x000eae0000000a00 */
[----:B------:R-:W0:Y:S01]  /*4e0a0*/  I2F.F64.U32 R54, R51 ;  /* 0x0000003300367312 */ /* 0x000e220000201800 */
[----:B------:R-:W3:Y:S07]  /*4e0b0*/  LDC.64 R64, c[0x3][0x418] ;  /* 0x00c10600ff407b82 */ /* 0x000eee0000000a00 */
[----:B------:R-:W-:Y:S01]  /*4e0c0*/  I2F.F64.U32 R56, R50 ;  /* 0x0000003200387312 */ /* 0x000fe20000201800 */
[----:B------:R-:W4:Y:S01]  /*4e0d0*/  LDC.64 R66, c[0x3][0x420] ;  /* 0x00c10800ff427b82 */ /* 0x000f220000000a00 */
[----:B0-----:R-:W-:-:S06]  /*4e0e0*/  DFMA R54, R54, UR24, R70 ;  /* 0x0000001836367c2b */ /* 0x001fcc0008000046 */
[----:B------:R-:W1:Y:S01]  /*4e0f0*/  I2F.F64.U32 R12, R12 ;  /* 0x0000000c000c7312 */ /* 0x000e620000201800 */
[----:B------:R-:W0:Y:S01]  /*4e100*/  LDC.64 R68, c[0x3][0x448] ;  /* 0x00c11200ff447b82 */ /* 0x000e220000000a00 */
[----:B--2---:R-:W-:-:S06]  /*4e110*/  DFMA R62, R16, UR16, R62 ;  /* 0x00000010103e7c2b */ /* 0x004fcc000800003e */
[----:B------:R-:W5:Y:S01]  /*4e120*/  I2F.F64.U32 R14, R14 ;  /* 0x0000000e000e7312 */ /* 0x000f620000201800 */
[----:B------:R-:W2:Y:S01]  /*4e130*/  LDC.64 R72, c[0x3][0x478] ;  /* 0x00c11e00ff487b82 */ /* 0x000ea20000000a00 */
[----:B---3--:R-:W-:Y:S02]  /*4e140*/  DFMA R64, R18, R64, UR18 ;  /* 0x0000001212407e2b */ /* 0x008fe40008000040 */
[----:B-1----:R-:W-:-:S04]  /*4e150*/  DFMA R58, R12, UR8, R58 ;  /* 0x000000080c3a7c2b */ /* 0x002fc8000800003a */
[----:B------:R-:W1:Y:S01]  /*4e160*/  I2F.F64.U32 R50, R49 ;  /* 0x0000003100327312 */ /* 0x000e620000201800 */
[----:B------:R-:W1:Y:S01]  /*4e170*/  LDC.64 R74, c[0x3][0x480] ;  /* 0x00c12000ff4a7b82 */ /* 0x000e620000000a00 */
[----:B----4-:R-:W-:Y:S02]  /*4e180*/  DFMA R66, R20, UR20, R66 ;  /* 0x0000001414427c2b */ /* 0x010fe40008000042 */
[----:B-----5:R-:W-:-:S04]  /*4e190*/  DFMA R60, R14, R60, UR10 ;  /* 0x0000000a0e3c7e2b */ /* 0x020fc8000800003c */
[----:B------:R-:W3:Y:S01]  /*4e1a0*/  I2F.F64.U32 R52, R48 ;  /* 0x0000003000347312 */ /* 0x000ee20000201800 */
[----:B------:R-:W3:Y:S01]  /*4e1b0*/  LDC.64 R76, c[0x3][0x4a8] ;  /* 0x00c12a00ff4c7b82 */ /* 0x000ee20000000a00 */
[----:B0-----:R-:W-:Y:S02]  /*4e1c0*/  DFMA R68, R44, R68, UR22 ;  /* 0x000000162c447e2b */ /* 0x001fe40008000044 */
[----:B--2---:R-:W-:Y:S02]  /*4e1d0*/  DFMA R56, R56, R72, UR26 ;  /* 0x0000001a38387e2b */ /* 0x004fe40008000048 */
[----:B-1----:R-:W-:Y:S02]  /*4e1e0*/  DFMA R70, R50, UR28, R74 ;  /* 0x0000001c32467c2b */ /* 0x002fe4000800004a */
[----:B---3--:R-:W-:-:S11]  /*4e1f0*/  DFMA R52, R52, R76, UR30 ;  /* 0x0000001e34347e2b */ /* 0x008fd6000800004c */
.L_x_1424:
        /* <DEDUP_REMOVED lines=32> */
.L_x_1423:
[----:B------:R-:W-:-:S06]  /*4e400*/  DSETP.GT.AND P0, PT, |R12|, R50, PT ;  /* 0x000000320c00722a */ /* 0x000fcc0003f04200 */
[----:B------:R-:W-:-:S08]  /*4e410*/  SEL R48, RZ, 0x1, P0 ;  /* 0x00000001ff307807 */ /* 0x000fd00000000000 */
.L_x_1395:
[----:B------:R-:W-:Y:S05]  /*4e420*/  BSYNC.RECONVERGENT B1 ;  /* 0x0000000000017941 */ /* 0x000fea0003800200 */
.L_x_1394:
[----:B------:R-:W1:Y:S01]  /*4e430*/  S2R R50, SR_TID.X ;  /* 0x0000000000327919 */ /* 0x000e620000002100 */
[----:B------:R-:W-:Y:S01]  /*4e440*/  IMAD.MOV.U32 R11, RZ, RZ, 0xb ;  /* 0x0000000bff0b7424 */ /* 0x000fe200078e00ff */
[----:B------:R-:W-:Y:S03]  /*4e450*/  BSSY.RECONVERGENT B1, `(.L_x_1425) ;  /* 0x00001a7000017945 */ /* 0x000fe60003800200 */
[----:B-1----:R-:W-:-:S05]  /*4e460*/  IMAD R0, R50, R11, 0xa ;  /* 0x0000000a32007424 */ /* 0x002fca00078e020b */
[----:B------:R-:W-:Y:S02]  /*4e470*/  ISETP.GE.AND P0, PT, R0, R9, PT ;  /* 0x000000090000720c */ /* 0x000fe40003f06270 */
[----:B------:R-:W-:-:S11]  /*4e480*/  MOV R0, 0x1 ;  /* 0x0000000100007802 */ /* 0x000fd60000000f00 */
        /* <DEDUP_REMOVED lines=27> */
.L_x_1428:
        /* <DEDUP_REMOVED lines=11> */
.L_x_1429:
[----:B------:R-:W-:Y:S05]  /*4e6f0*/  BSYNC.RECONVERGENT B2 ;  /* 0x0000000000027941 */ /* 0x000fea0003800200 */
.L_x_1427:
        /* <DEDUP_REMOVED lines=27> */
.L_x_1431:
        /* <DEDUP_REMOVED lines=11> */
.L_x_1432:
[----:B------:R-:W-:Y:S05]  /*4e960*/  BSYNC.RECONVERGENT B2 ;  /* 0x0000000000027941 */ /* 0x000fea0003800200 */
.L_x_1430:
        /* <DEDUP_REMOVED lines=27> */
.L_x_1434:
        /* <DEDUP_REMOVED lines=11> */
.L_x_1435:
[----:B------:R-:W-:Y:S05]  /*4ebd0*/  BSYNC.RECONVERGENT B2 ;  /* 0x0000000000027941 */ /* 0x000fea0003800200 */
.L_x_1433:
        /* <DEDUP_REMOVED lines=27> */
.L_x_1437:
        /* <DEDUP_REMOVED lines=11> */
.L_x_1438:
[----:B------:R-:W-:Y:S05]  /*4ee40*/  BSYNC.RECONVERGENT B2 ;  /* 0x0000000000027941 */ /* 0x000fea0003800200 */
.L_x_1436:
        /* <DEDUP_REMOVED lines=27> */
.L_x_1440:
        /* <DEDUP_REMOVED lines=11> */
.L_x_1441:
[----:B------:R-:W-:Y:S05]  /*4f0b0*/  BSYNC.RECONVERGENT B2 ;  /* 0x0000000000027941 */ /* 0x000fea0003800200 */
.L_x_1439:
        /* <DEDUP_REMOVED lines=27> */
.L_x_1443:
        /* <DEDUP_REMOVED lines=11> */
.L_x_1444:
[----:B------:R-:W-:Y:S05]  /*4f320*/  BSYNC.RECONVERGENT B2 ;  /* 0x0000000000027941 */ /* 0x000fea0003800200 */
.L_x_1442:
        /* <DEDUP_REMOVED lines=27> */
.L_x_1446:
        /* <DEDUP_REMOVED lines=11> */
.L_x_1447:
[----:B------:R-:W-:Y:S05]  /*4f590*/  BSYNC.RECONVERGENT B2 ;  /* 0x0000000000027941 */ /* 0x000fea0003800200 */
.L_x_1445:
        /* <DEDUP_REMOVED lines=27> */
.L_x_1449:
        /* <DEDUP_REMOVED lines=11> */
.L_x_1450:
[----:B------:R-:W-:Y:S05]  /*4f800*/  BSYNC.RECONVERGENT B2 ;  /* 0x0000000000027941 */ /* 0x000fea0003800200 */
.L_x_1448:
        /* <DEDUP_REMOVED lines=26> */
.L_x_1452:
        /* <DEDUP_REMOVED lines=9> */
.L_x_1453:
[----:B------:R-:W-:Y:S05]  /*4fa40*/  BSYNC.RECONVERGENT B2 ;  /* 0x0000000000027941 */ /* 0x000fea0003800200 */
.L_x_1451:
[----:B------:R-:W-:Y:S01]  /*4fa50*/  I2F.F64.U32 R16, R68 ;  /* 0x0000004400107312 */ /* 0x000fe20000201800 */
[----:B------:R-:W0:Y:S01]  /*4fa60*/  LDC.64 R72, c[0x3][0x450] ;  /* 0x00c11400ff487b82 */ /* 0x000e220000000a00 */
[----:B------:R-:W0:Y:S01]  /*4fa70*/  LDCU.128 UR24, c[0x3][0x460] ;  /* 0x00c08c00ff1877ac */ /* 0x000e220008000c00 */
[----:B------:R-:W-:Y:S01]  /*4fa80*/  BSSY.RECONVERGENT B2, `(.L_x_1454) ;  /* 0x0000041000027945 */ /* 0x000fe20003800200 */
[----:B------:R-:W-:Y:S01]  /*4fa90*/  IMAD.MOV.U32 R0, RZ, RZ, RZ ;  /* 0x000000ffff007224 */ /* 0x000fe200078e00ff */
[----:B------:R-:W1:Y:S03]  /*4faa0*/  LDCU.128 UR8, c[0x3][0x3d0] ;  /* 0x00c07a00ff0877ac */ /* 0x000e660008000c00 */
[----:B------:R-:W-:Y:S01]  /*4fab0*/  I2F.F64.U32 R18, R70 ;  /* 0x0000004600127312 */ /* 0x000fe20000201800 */
[----:B------:R-:W2:Y:S01]  /*4fac0*/  LDC.64 R74, c[0x3][0x478] ;  /* 0x00c11e00ff4a7b82 */ /* 0x000ea20000000a00 */
[----:B------:R-:W3:Y:S01]  /*4fad0*/  LDCU.128 UR16, c[0x3][0x400] ;  /* 0x00c08000ff1077ac */ /* 0x000ee20008000c00 */
[----:B------:R-:W5:Y:S05]  /*4fae0*/  LDCU.128 UR20, c[0x3][0x430] ;  /* 0x00c08600ff1477ac */ /* 0x000f6a0008000c00 */
[----:B------:R-:W-:Y:S01]  /*4faf0*/  I2F.F64.U32 R20, R55 ;  /* 0x0000003700147312 */ /* 0x000fe20000201800 */
[----:B------:R-:W1:Y:S01]  /*4fb00*/  LDC.64 R60, c[0x3][0x3c0] ;  /* 0x00c0f000ff3c7b82 */ /* 0x000e620000000a00 */
[----:B------:R-:W4:Y:S06]  /*4fb10*/  LDCU.128 UR28, c[0x3][0x490] ;  /* 0x00c09200ff1c77ac */ /* 0x000f2c0008000c00 */
[----:B------:R-:W-:Y:S01]  /*4fb20*/  I2F.F64.U32 R44, R54 ;  /* 0x00000036002c7312 */ /* 0x000fe20000201800 */
[----:B------:R-:W5:Y:S07]  /*4fb30*/  LDC.64 R62, c[0x3][0x3e8] ;  /* 0x00c0fa00ff3e7b82 */ /* 0x000f6e0000000a00 */
[----:B------:R-:W0:Y:S01]  /*4fb40*/  I2F.F64.U32 R56, R53 ;  /* 0x0000003500387312 */ /* 0x000e220000201800 */
[----:B------:R-:W3:Y:S07]  /*4fb50*/  LDC.64 R64, c[0x3][0x3f0] ;  /* 0x00c0fc00ff407b82 */ /* 0x000eee0000000a00 */
[----:B------:R-:W2:Y:S01]  /*4fb60*/  I2F.F64.U32 R58, R52 ;  /* 0x00000034003a7312 */ /* 0x000ea20000201800 */
[----:B------:R-:W4:Y:S01]  /*4fb70*/  LDC.64 R66, c[0x3][0x418] ;  /* 0x00c10600ff427b82 */ /* 0x000f220000000a00 */
[----:B0-----:R-:W-:-:S06]  /*4fb80*/  DFMA R56, R56, UR24, R72 ;  /* 0x0000001838387c2b */ /* 0x001fcc0008000048 */
[----:B------:R-:W1:Y:S01]  /*4fb90*/  I2F.F64.U32 R12, R12 ;  /* 0x0000000c000c7312 */ /* 0x000e620000201800 */
[----:B------:R-:W0:Y:S01]  /*4fba0*/  LDC.64 R68, c[0x3][0x420] ;  /* 0x00c10800ff447b82 */ /* 0x000e220000000a00 */
[----:B--2---:R-:W-:-:S06]  /*4fbb0*/  DFMA R58, R58, R74, UR26 ;  /* 0x0000001a3a3a7e2b */ /* 0x004fcc000800004a */
[----:B------:R-:W5:Y:S01]  /*4fbc0*/  I2F.F64.U32 R14, R14 ;  /* 0x0000000e000e7312 */ /* 0x000f620000201800 */
[----:B------:R-:W2:Y:S01]  /*4fbd0*/  LDC.64 R70, c[0x3][0x448] ;  /* 0x00c11200ff467b82 */ /* 0x000ea20000000a00 */
[----:B---3--:R-:W-:Y:S02]  /*4fbe0*/  DFMA R64, R16, UR16, R64 ;  /* 0x0000001010407c2b */ /* 0x008fe40008000040 */
[----:B-1----:R-:W-:-:S04]  /*4fbf0*/  DFMA R60, R12, UR8, R60 ;  /* 0x000000080c3c7c2b */ /* 0x002fc8000800003c */
[----:B------:R-:W1:Y:S01]  /*4fc00*/  I2F.F64.U32 R52, R51 ;  /* 0x0000003300347312 */ /* 0x000e620000201800 */
[----:B------:R-:W1:Y:S01]  /*4fc10*/  LDC.64 R76, c[0x3][0x480] ;  /* 0x00c12000ff4c7b82 */ /* 0x000e620000000a00 */
[----:B----4-:R-:W-:Y:S02]  /*4fc20*/  DFMA R66, R18, R66, UR18 ;  /* 0x0000001212427e2b */ /* 0x010fe40008000042 */
[----:B-----5:R-:W-:-:S04]  /*4fc30*/  DFMA R62, R14, R62, UR10 ;  /* 0x0000000a0e3e7e2b */ /* 0x020fc8000800003e */
[----:B------:R-:W3:Y:S01]  /*4fc40*/  I2F.F64.U32 R54, R49 ;  /* 0x0000003100367312 */ /* 0x000ee20000201800 */
[----:B------:R-:W3:Y:S01]  /*4fc50*/  LDC.64 R78, c[0x3][0x4a8] ;  /* 0x00c12a00ff4e7b82 */ /* 0x000ee20000000a00 */
[----:B0-----:R-:W-:Y:S02]  /*4fc60*/  DFMA R68, R20, UR20, R68 ;  /* 0x0000001414447c2b */ /* 0x001fe40008000044 */
[----:B--2---:R-:W-:Y:S02]  /*4fc70*/  DFMA R70, R44, R70, UR22 ;  /* 0x000000162c467e2b */ /* 0x004fe40008000046 */
[----:B-1----:R-:W-:Y:S02]  /*4fc80*/  DFMA R72, R52, UR28, R76 ;  /* 0x0000001c34487c2b */ /* 0x002fe4000800004c */
[----:B---3--:R-:W-:-:S11]  /*4fc90*/  DFMA R74, R54, R78, UR30 ;  /* 0x0000001e364a7e2b */ /* 0x008fd6000800004e */
.L_x_1455:
        /* <DEDUP_REMOVED lines=32> */
.L_x_1454:
[----:B------:R-:W-:-:S06]  /*4fea0*/  DSETP.GT.AND P0, PT, |R12|, R54, PT ;  /* 0x000000360c00722a */ /* 0x000fcc0003f04200 */
[----:B------:R-:W-:-:S08]  /*4feb0*/  SEL R0, RZ, 0x1, P0 ;  /* 0x00000001ff007807 */ /* 0x000fd00000000000 */
.L_x_1426:
[----:B------:R-:W-:Y:S05]  /*4fec0*/  BSYNC.RECONVERGENT B1 ;  /* 0x0000000000017941 */ /* 0x000fea0003800200 */
.L_x_1425:
[----:B------:R-:W-:Y:S01]  /*4fed0*/  IADD3 R57, PT, PT, R7, R8, RZ ;  /* 0x0000000807397210 */ /* 0x000fe20007ffe0ff */
[----:B------:R-:W1:Y:S08]  /*4fee0*/  S2UR UR5, SR_CgaCtaId ;  /* 0x00000000000579c3 */ /* 0x000e700000008800 */
[----:B------:R-:W-:Y:S01]  /*4fef0*/  BAR.SYNC.DEFER_BLOCKING 0x0 ;  /* 0x0000000000007b1d */ /* 0x000fe20000010000 */
[----:B------:R-:W-:Y:S01]  /*4ff00*/  ISETP.NE.AND P1, PT, R10, 0x1f, PT ;  /* 0x0000001f0a00780c */ /* 0x000fe20003f25270 */
[----:B------:R-:W-:Y:S01]  /*4ff10*/  IMAD.IADD R56, R57, 0x1, R6 ;  /* 0x0000000139387824 */ /* 0x000fe200078e0206 */
[----:B------:R-:W-:-:S03]  /*4ff20*/  SHF.R.U32.HI R60, RZ, 0x5, R50 ;  /* 0x00000005ff3c7819 */ /* 0x000fc60000011632 */
[----:B------:R-:W-:Y:S01]  /*4ff30*/  UMOV UR4, 0x400 ;  /* 0x0000040000047882 */ /* 0x000fe20000000000 */
[----:B------:R-:W-:Y:S02]  /*4ff40*/  ISETP.NE.AND P2, PT, R10, RZ, PT ;  /* 0x000000ff0a00720c */ /* 0x000fe40003f45270 */
[----:B------:R-:W-:-:S05]  /*4ff50*/  IADD3 R51, PT, PT, R56, R5, RZ ;  /* 0x0000000538337210 */ /* 0x000fca0007ffe0ff */
[----:B------:R-:W-:-:S05]  /*4ff60*/  IMAD.IADD R44, R51, 0x1, R4 ;  /* 0x00000001332c7824 */ /* 0x000fca00078e0204 */
[----:B------:R-:W-:Y:S01]  /*4ff70*/  IADD3 R49, PT, PT, R44, R3, RZ ;  /* 0x000000032c317210 */ /* 0x000fe20007ffe0ff */
[----:B-1----:R-:W-:-:S04]  /*4ff80*/  ULEA UR4, UR5, UR4, 0x18 ;  /* 0x0000000405047291 */ /* 0x002fc8000f8ec0ff */
[----:B------:R-:W-:-:S05]  /*4ff90*/  IMAD.IADD R45, R49, 0x1, R2 ;  /* 0x00000001312d7824 */ /* 0x000fca00078e0202 */
[----:B------:R-:W-:Y:S02]  /*4ffa0*/  IADD3 R20, PT, PT, R45, R46, RZ ;  /* 0x0000002e2d147210 */ /* 0x000fe40007ffe0ff */
[----:B------:R-:W-:-:S03]  /*4ffb0*/  @!P1 LEA R59, R60, UR4, 0x2 ;  /* 0x000000043c3b9c11 */ /* 0x000fc6000f8e10ff */
[----:B------:R-:W-:-:S05]  /*4ffc0*/  IMAD.IADD R21, R20, 0x1, R47 ;  /* 0x0000000114157824 */ /* 0x000fca00078e022f */
[----:B------:R-:W-:-:S05]  /*4ffd0*/  IADD3 R11, PT, PT, R21, R48, RZ ;  /* 0x00000030150b7210 */ /* 0x000fca0007ffe0ff */
[----:B------:R-:W-:-:S05]  /*4ffe0*/  IMAD.IADD R61, R11, 0x1, R0 ;  /* 0x000000010b3d7824 */ /* 0x000fca00078e0200 */
[----:B--2---:R-:W1:Y:S02]  /*4fff0*/  SHFL.UP P0, R12, R61, 0x1, RZ ;  /* 0x042000003d0c7989 */ /* 0x004e6400000000ff */
[----:B-1----:R-:W-:-:S05]  /*50000*/  @P0 IADD3 R12, PT, PT, R61, R12, RZ ;  /* 0x0000000c3d0c0210 */ /* 0x002fca0007ffe0ff */
[----:B------:R-:W1:Y:S02]  /*50010*/  SHFL.UP P0, R13, R12, 0x2, RZ ;  /* 0x044000000c0d7989 */ /* 0x000e6400000000ff */
[----:B-1----:R-:W-:-:S05]  /*50020*/  @P0 IMAD.IADD R13, R12, 0x1, R13 ;  /* 0x000000010c0d0824 */ /* 0x002fca00078e020d */
[----:B------:R-:W1:Y:S02]  /*50030*/  SHFL.UP P0, R14, R13, 0x4, RZ ;  /* 0x048000000d0e7989 */ /* 0x000e6400000000ff */
[----:B-1----:R-:W-:-:S05]  /*50040*/  @P0 IADD3 R14, PT, PT, R13, R14, RZ ;  /* 0x0000000e0d0e0210 */ /* 0x002fca0007ffe0ff */
[----:B------:R-:W1:Y:S02]  /*50050*/  SHFL.UP P0, R15, R14, 0x8, RZ ;  /* 0x050000000e0f7989 */ /* 0x000e6400000000ff */
[----:B-1----:R-:W-:-:S05]  /*50060*/  @P0 IMAD.IADD R15, R14, 0x1, R15 ;  /* 0x000000010e0f0824 */ /* 0x002fca00078e020f */
[----:B------:R-:W1:Y:S02]  /*50070*/  SHFL.UP P0, R58, R15, 0x10, RZ ;  /* 0x060000000f3a7989 */ /* 0x000e6400000000ff */
[----:B-1----:R-:W-:Y:S02]  /*50080*/  @P0 IADD3 R58, PT, PT, R15, R58, RZ ;  /* 0x0000003a0f3a0210 */ /* 0x002fe40007ffe0ff */
[----:B------:R-:W-:-:S03]  /*50090*/  ISETP.NE.AND P0, PT, R60, 0x2, PT ;  /* 0x000000023c00780c */ /* 0x000fc60003f05270 */
[----:B------:R1:W-:Y:S01]  /*500a0*/  @!P1 STS [R59], R58 ;  /* 0x0000003a3b009388 */ /* 0x0003e20000000800 */
[----:B------:R-:W-:Y:S01]  /*500b0*/  BAR.SYNC.DEFER_BLOCKING 0x0 ;  /* 0x0000000000007b1d */ /* 0x000fe20000010000 */
[----:B------:R-:W-:Y:S02]  /*500c0*/  ISETP.NE.AND P1, PT, R60, 0x9, PT ;  /* 0x000000093c00780c */ /* 0x000fe40003f25270 */
[----:B-1----:R-:W-:-:S03]  /*500d0*/  IADD3 R58, PT, PT, -R61, R58, RZ ;  /* 0x0000003a3d3a7210 */ /* 0x002fc60007ffe1ff */
[----:B------:R-:W1:Y:S04]  /*500e0*/  LDS.128 R52, [UR4] ;  /* 0x00000004ff347984 */ /* 0x000e680008000c00 */
[----:B------:R-:W2:Y:S04]  /*500f0*/  LDS.128 R16, [UR4+0x10] ;  /* 0x00001004ff107984 */ /* 0x000ea80008000c00 */
[----:B------:R-:W3:Y:S01]  /*50100*/  LDS.128 R12, [UR4+0x20] ;  /* 0x00002004ff0c7984 */ /* 0x000ee20008000c00 */
[----:B-1----:R-:W-:-:S05]  /*50110*/  IMAD.IADD R53, R52, 0x1, R53 ;  /* 0x0000000134357824 */ /* 0x002fca00078e0235 */
[----:B------:R-:W-:Y:S02]  /*50120*/  IADD3 R54, PT, PT, R54, R53, RZ ;  /* 0x0000003536367210 */ /* 0x000fe40007ffe0ff */
[----:B------:R-:W-:Y:S02]  /*50130*/  SEL R52, R53, R52, !P0 ;  /* 0x0000003435347207 */ /* 0x000fe40004000000 */
[----:B------:R-:W-:Y:S01]  /*50140*/  ISETP.NE.AND P0, PT, R60, 0x3, PT ;  /* 0x000000033c00780c */ /* 0x000fe20003f05270 */
[----:B------:R-:W-:-:S03]  /*50150*/  IMAD.IADD R55, R55, 0x1, R54 ;  /* 0x0000000137377824 */ /* 0x000fc600078e0236 */
[----:B------:R-:W-:Y:S02]  /*50160*/  SEL R52, R54, R52, !P0 ;  /* 0x0000003436347207 */ /* 0x000fe40004000000 */
[C---:B------:R-:W-:Y:S02]  /*50170*/  ISETP.NE.AND P0, PT, R60.reuse, 0x4, PT ;  /* 0x000000043c00780c */ /* 0x040fe40003f05270 */
[C---:B--2---:R-:W-:Y:S02]  /*50180*/  IADD3 R16, PT, PT, R55.reuse, R16, RZ ;  /* 0x0000001037107210 */ /* 0x044fe40007ffe0ff */
        /* <DEDUP_REMOVED lines=8> */
[----:B------:R-:W-:-:S03]  /*50210*/  IMAD.IADD R19, R19, 0x1, R18 ;  /* 0x0000000113137824 */ /* 0x000fc600078e0212 */
[----:B------:R-:W-:Y:S02]  /*50220*/  SEL R52, R18, R52, !P0 ;  /* 0x0000003412347207 */ /* 0x000fe40004000000 */
[C---:B------:R-:W-:Y:S02]  /*50230*/  ISETP.NE.AND P0, PT, R60.reuse, 0x8, PT ;  /* 0x000000083c00780c */ /* 0x040fe40003f05270 */
[C---:B---3--:R-:W-:Y:S02]  /*50240*/  IADD3 R12, PT, PT, R19.reuse, R12, RZ ;  /* 0x0000000c130c7210 */ /* 0x048fe40007ffe0ff */
[----:B------:R-:W-:Y:S02]  /*50250*/  SEL R52, R19, R52, !P0 ;  /* 0x0000003413347207 */ /* 0x000fe40004000000 */
[----:B------:R-:W-:Y:S01]  /*50260*/  ISETP.NE.AND P0, PT, R60, 0xa, PT ;  /* 0x0000000a3c00780c */ /* 0x000fe20003f05270 */
[----:B------:R-:W-:Y:S01]  /*50270*/  IMAD.IADD R13, R13, 0x1, R12 ;  /* 0x000000010d0d7824 */ /* 0x000fe200078e020c */
[----:B------:R-:W-:-:S02]  /*50280*/  SEL R52, R12, R52, !P1 ;  /* 0x000000340c347207 */ /* 0x000fc40004800000 */
[----:B------:R-:W-:Y:S01]  /*50290*/  ISETP.NE.AND P1, PT, R60, 0xb, PT ;  /* 0x0000000b3c00780c */ /* 0x000fe20003f25270 */
[----:B------:R-:W-:Y:S01]  /*502a0*/  IMAD.IADD R14, R14, 0x1, R13 ;  /* 0x000000010e0e7824 */ /* 0x000fe200078e020d */
[----:B------:R-:W-:Y:S02]  /*502b0*/  SEL R52, R13, R52, !P0 ;  /* 0x000000340d347207 */ /* 0x000fe40004000000 */
[----:B------:R-:W-:Y:S01]  /*502c0*/  SEL R13, R58, RZ, P2 ;  /* 0x000000ff3a0d7207 */ /* 0x000fe20001000000 */
[----:B------:R-:W-:Y:S01]  /*502d0*/  IMAD.IADD R15, R15, 0x1, R14 ;  /* 0x000000010f0f7824 */ /* 0x000fe200078e020e */
[----:B------:R-:W-:Y:S02]  /*502e0*/  SEL R52, R14, R52, !P1 ;  /* 0x000000340e347207 */ /* 0x000fe40004800000 */
[C---:B------:R-:W-:Y:S02]  /*502f0*/  ISETP.GT.U32.AND P1, PT, R50.reuse, 0x1f, PT ;  /* 0x0000001f3200780c */ /* 0x040fe40003f24070 */
[----:B------:R-:W-:-:S02]  /*50300*/  ISETP.GE.U32.AND P0, PT, R50, 0x20, PT ;  /* 0x000000203200780c */ /* 0x000fc40003f06070 */
[----:B------:R-:W-:-:S04]  /*50310*/  IADD3 R17, PT, PT, R52, R13, RZ ;  /* 0x0000000d34117210 */ /* 0x000fc80007ffe0ff */
[----:B------:R-:W-:-:S05]  /*50320*/  SEL R60, R58, R17, !P0 ;  /* 0x000000113a3c7207 */ /* 0x000fca0004000000 */
[----:B------:R-:W-:Y:S05]  /*50330*/  @P1 BRA `(.L_x_1456) ;  /* 0x0000000800581947 */ /* 0x000fea0003800000 */
[----:B------:R-:W1:Y:S01]  /*50340*/  S2R R12, SR_CTAID.Y ;  /* 0x00000000000c7919 */ /* 0x000e620000002600 */
[----:B------:R-:W1:Y:S01]  /*50350*/  S2UR UR5, SR_CTAID.X ;  /* 0x00000000000579c3 */ /* 0x000e620000002500 */
[----:B------:R-:W-:Y:S02]  /*50360*/  ISETP.NE.AND P0, PT, R50, RZ, PT ;  /* 0x000000ff3200720c */ /* 0x000fe40003f05270 */
[----:B------:R-:W-:-:S05]  /*50370*/  LOP3.LUT R16, RZ, R50, RZ, 0x33, !PT ;  /* 0x00000032ff107212 */ /* 0x000fca00078e33ff */
[----:B------:R-:W1:Y:S06]  /*50380*/  LDC R17, c[0x0][0x374] ;  /* 0x0000dd00ff117b82 */ /* 0x000e6c0000000800 */
[----:B------:R-:W-:Y:S01]  /*50390*/  @!P0 MOV R14, 0x64 ;  /* 0x00000064000e8802 */ /* 0x000fe20000000f00 */
[----:B------:R2:W-:Y:S01]  /*503a0*/  @!P0 STS [UR4+0x4c], R15 ;  /* 0x00004c0fff008988 */ /* 0x0005e20008000804 */
[----:B------:R-:W3:Y:S08]  /*503b0*/  LDC.64 R18, c[0x0][0x3a0] ;  /* 0x0000e800ff127b82 */ /* 0x000ef00000000a00 */
[----:B------:R-:W5:Y:S01]  /*503c0*/  LDC R65, c[0x0][0x370] ;  /* 0x0000dc00ff417b82 */ /* 0x000f620000000800 */
[----:B-1----:R-:W-:-:S04]  /*503d0*/  IMAD R17, R17, UR5, R12 ;  /* 0x0000000511117c24 */ /* 0x002fc8000f8e020c */
[C---:B------:R-:W-:Y:S02]  /*503e0*/  IMAD.IADD R53, R17.reuse, 0x1, R16 ;  /* 0x0000000111357824 */ /* 0x040fe400078e0210 */
[----:B---3--:R-:W-:-:S05]  /*503f0*/  IMAD.WIDE R12, R17, 0x8, R18 ;  /* 0x00000008110c7825 */ /* 0x008fca00078e0212 */
[----:B------:R2:W-:Y:S01]  /*50400*/  @!P0 ST.E.64.STRONG.GPU desc[UR12][R12.64+0x100], R14 ;  /* 0x0001000e0c008985 */ /* 0x0005e2000c10fb0c */
[----:B-----5:R-:W-:-:S13]  /*50410*/  ISETP.GT.U32.AND P1, PT, R65, 0x1f3, PT ;  /* 0x000001f34100780c */ /* 0x020fda0003f24070 */
[----:B--2---:R-:W-:Y:S05]  /*50420*/  @P1 BRA `(.L_x_1457) ;  /* 0x0000000000081947 */ /* 0x004fea0003800000 */
[----:B------:R1:W-:Y:S06]  /*50430*/  MEMBAR.SC.CTA ;  /* 0x0000000000007992 */ /* 0x0003ec0000000000 */
[----:B-1----:R-:W-:Y:S05]  /*50440*/  BRA `(.L_x_1458) ;  /* 0x0000000000087947 */ /* 0x002fea0003800000 */
.L_x_1457:
[----:B------:R-:W-:Y:S05]  /*50450*/  NANOSLEEP 0x474 ;  /* 0x000004740000795d */ /* 0x000fea0003800000 */
[----:B------:R-:W-:Y:S01]  /*50460*/  NOP ;  /* 0x0000000000007918 */ /* 0x000fe20000000000 */
.L_x_1458:
[----:B------:R-:W-:-:S05]  /*50470*/  IMAD.WIDE R18, R53, 0x8, R18 ;  /* 0x0000000835127825 */ /* 0x000fca00078e0212 */
[----:B------:R-:W2:Y:S01]  /*50480*/  LD.E.64.STRONG.GPU R54, desc[UR12][R18.64+0x100] ;  /* 0x0001000c12367980 */ /* 0x000ea2000c10fb00 */
[----:B------:R-:W-:Y:S01]  /*50490*/  UMOV UR5, 0xffffffff ;  /* 0xffffffff00057882 */ /* 0x000fe20000000000 */
[----:B--2---:R-:W-:Y:S02]  /*504a0*/  ISETP.NE.AND P0, PT, R54, 0x63, PT ;  /* 0x000000633600780c */ /* 0x004fe40003f05270 */
[----:B------:R-:W-:Y:S11]  /*504b0*/  BRA.DIV UR5, `(.L_x_1459) ;  /* 0x0000002a05507947 */ /* 0x000ff6000b800000 */
[----:B------:R-:W-:-:S13]  /*504c0*/  VOTE.ANY P0, !P0 ;  /* 0x0000000000ff7806 */ /* 0x000fda0004000100 */
.L_x_1546:
[----:B------:R-:W-:Y:S05]  /*504d0*/  @!P0 BRA `(.L_x_1460) ;  /* 0x0000000000308947 */ /* 0x000fea0003800000 */
.L_x_1464:
[----:B------:R-:W-:Y:S05]  /*504e0*/  YIELD ;  /* 0x0000000000007946 */ /* 0x000fea0003800000 */
[----:B------:R-:W-:Y:S05]  /*504f0*/  @P1 BRA `(.L_x_1461) ;  /* 0x0000000000081947 */ /* 0x000fea0003800000 */
[----:B------:R1:W-:Y:S06]  /*50500*/  MEMBAR.SC.CTA ;  /* 0x0000000000007992 */ /* 0x0003ec0000000000 */
[----:B-1----:R-:W-:Y:S05]  /*50510*/  BRA `(.L_x_1462) ;  /* 0x0000000000087947 */ /* 0x002fea0003800000 */
.L_x_1461:
[----:B------:R-:W-:Y:S05]  /*50520*/  NANOSLEEP 0x17c ;  /* 0x0000017c0000795d */ /* 0x000fea0003800000 */
[----:B------:R-:W-:Y:S01]  /*50530*/  NOP ;  /* 0x0000000000007918 */ /* 0x000fe20000000000 */
.L_x_1462:
[----:B------:R-:W2:Y:S01]  /*50540*/  LD.E.64.STRONG.GPU R54, desc[UR12][R18.64+0x100] ;  /* 0x0001000c12367980 */ /* 0x000ea2000c10fb00 */
[----:B------:R-:W-:Y:S01]  /*50550*/  UMOV UR5, 0xffffffff ;  /* 0xffffffff00057882 */ /* 0x000fe20000000000 */
[----:B--2---:R-:W-:Y:S02]  /*50560*/  ISETP.NE.AND P0, PT, R54, 0x63, PT ;  /* 0x000000633600780c */ /* 0x004fe40003f05270 */
[----:B------:R-:W-:Y:S11]  /*50570*/  BRA.DIV UR5, `(.L_x_1463) ;  /* 0x0000002a05407947 */ /* 0x000ff6000b800000 */
[----:B------:R-:W-:-:S13]  /*50580*/  VOTE.ANY P0, !P0 ;  /* 0x0000000000ff7806 */ /* 0x000fda0004000100 */
.L_x_1549:
[----:B------:R-:W-:Y:S05]  /*50590*/  @P0 BRA `(.L_x_1464) ;  /* 0xfffffffc00d00947 */ /* 0x000fea000383ffff */
.L_x_1460:
[----:B------:R-:W-:Y:S01]  /*505a0*/  UMOV UR5, 0xffffffff ;  /* 0xffffffff00057882 */ /* 0x000fe20000000000 */
[----:B------:R-:W-:Y:S02]  /*505b0*/  ISETP.NE.AND P0, PT, R54, 0x65, PT ;  /* 0x000000653600780c */ /* 0x000fe40003f05270 */
[----:B------:R-:W-:Y:S11]  /*505c0*/  BRA.DIV UR5, `(.L_x_1465) ;  /* 0x0000002a054c7947 */ /* 0x000ff6000b800000 */
[----:B------:R-:W1:Y:S01]  /*505d0*/  S2R R61, SR_GEMASK ;  /* 0x00000000003d7919 */ /* 0x000e620000003c00 */
[----:B------:R-:W-:Y:S01]  /*505e0*/  VOTE.ANY R14, PT, !P0 ;  /* 0x00000000000e7806 */ /* 0x000fe200040e0100 */
[----:B------:R-:W2:Y:S01]  /*505f0*/  LDC.64 R58, c[0x0][0x3a0] ;  /* 0x0000e800ff3a7b82 */ /* 0x000ea20000000a00 */
[C---:B------:R-:W-:Y:S02]  /*50600*/  IADD3 R62, PT, PT, R10.reuse, 0x2, RZ ;  /* 0x000000020a3e7810 */ /* 0x040fe40007ffe0ff */
[C---:B------:R-:W-:Y:S02]  /*50610*/  IADD3 R64, PT, PT, R10.reuse, 0x4, RZ ;  /* 0x000000040a407810 */ /* 0x040fe40007ffe0ff */
[C---:B------:R-:W-:Y:S02]  /*50620*/  IADD3 R66, PT, PT, R10.reuse, 0x8, RZ ;  /* 0x000000080a427810 */ /* 0x040fe40007ffe0ff */
[----:B------:R-:W-:Y:S02]  /*50630*/  IADD3 R68, PT, PT, R10, 0x10, RZ ;  /* 0x000000100a447810 */ /* 0x000fe40007ffe0ff */
[----:B--2---:R-:W-:-:S05]  /*50640*/  IADD3 R63, P2, PT, R58, 0x100, RZ ;  /* 0x000001003a3f7810 */ /* 0x004fca0007f5e0ff */
[----:B------:R-:W-:Y:S01]  /*50650*/  IMAD.X R70, RZ, RZ, R59, P2 ;  /* 0x000000ffff467224 */ /* 0x000fe200010e063b */
[----:B-1----:R-:W-:-:S04]  /*50660*/  LOP3.LUT R14, R14, 0x80000000, R61, 0xec, !PT ;  /* 0x800000000e0e7812 */ /* 0x002fc800078eec3d */
[----:B------:R-:W-:-:S04]  /*50670*/  IADD3 R17, PT, PT, R14, -0x1, RZ ;  /* 0xffffffff0e117810 */ /* 0x000fc80007ffe0ff */
[----:B------:R-:W-:-:S06]  /*50680*/  LOP3.LUT R17, R14, R17, RZ, 0xc, !PT ;  /* 0x000000110e117212 */ /* 0x000fcc00078e0cff */
[----:B------:R-:W1:Y:S02]  /*50690*/  POPC R17, R17 ;  /* 0x0000001100117309 */ /* 0x000e640000000000 */
[----:B-1----:R-:W1:Y:S01]  /*506a0*/  SHFL.DOWN PT, R14, R55, 0x1, R17 ;  /* 0x08200000370e7989 */ /* 0x002e6200000e0011 */
[-C--:B------:R-:W-:Y:S02]  /*506b0*/  ISETP.GE.AND P0, PT, R10, R17.reuse, PT ;  /* 0x000000110a00720c */ /* 0x080fe40003f06270 */
[-C--:B------:R-:W-:Y:S02]  /*506c0*/  ISETP.GT.AND P1, PT, R68, R17.reuse, PT ;  /* 0x000000114400720c */ /* 0x080fe40003f24270 */
[----:B-1----:R-:W-:Y:S02]  /*506d0*/  SEL R14, R14, RZ, !P0 ;  /* 0x000000ff0e0e7207 */ /* 0x002fe40004000000 */
[----:B------:R-:W-:-:S03]  /*506e0*/  ISETP.GT.AND P0, PT, R62, R17, PT ;  /* 0x000000113e00720c */ /* 0x000fc60003f04270 */
[----:B------:R-:W-:-:S05]  /*506f0*/  IMAD.IADD R14, R14, 0x1, R55 ;  /* 0x000000010e0e7824 */ /* 0x000fca00078e0237 */
[----:B------:R-:W1:Y:S02]  /*50700*/  SHFL.DOWN PT, R18, R14, 0x2, R17 ;  /* 0x084000000e127989 */ /* 0x000e6400000e0011 */
        /* <DEDUP_REMOVED lines=9> */
[----:B------:R-:W-:-:S03]  /*507a0*/  ISETP.NE.AND P0, PT, R54, 0x65, PT ;  /* 0x000000653600780c */ /* 0x000fc60003f05270 */
[----:B------:R-:W-:-:S05]  /*507b0*/  IMAD.IADD R14, R52, 0x1, R19 ;  /* 0x00000001340e7824 */ /* 0x000fca00078e0213 */
[----:B------:R-:W1:Y:S05]  /*507c0*/  SHFL.DOWN PT, R18, R14, 0x10, R17 ;  /* 0x0a0000000e127989 */ /* 0x000e6a00000e0011 */
[----:B------:R-:W-:Y:S02]  /*507d0*/  VOTE.ALL P0, P0 ;  /* 0x0000000000ff7806 */ /* 0x000fe40000000000 */
[----:B-1----:R-:W-:-:S04]  /*507e0*/  SEL R19, R18, RZ, !P1 ;  /* 0x000000ff12137207 */ /* 0x002fc80004800000 */
[----:B------:R-:W-:-:S07]  /*507f0*/  IADD3 R18, PT, PT, R14, R19, RZ ;  /* 0x000000130e127210 */ /* 0x000fce0007ffe0ff */
.L_x_1558:
[----:B------:R-:W-:Y:S05]  /*50800*/  @!P0 BRA `(.L_x_1466) ;  /* 0x0000000000e48947 */ /* 0x000fea0003800000 */
.L_x_1474:
        /* <DEDUP_REMOVED lines=9> */
.L_x_1561:
[----:B------:R-:W-:Y:S05]  /*508a0*/  @!P0 BRA `(.L_x_1468) ;  /* 0x00000000003c8947 */ /* 0x000fea0003800000 */
[----:B------:R-:W-:-:S13]  /*508b0*/  ISETP.GT.U32.AND P1, PT, R65, 0x1f3, PT ;  /* 0x000001f34100780c */ /* 0x000fda0003f24070 */
.L_x_1472:
[----:B------:R-:W-:Y:S05]  /*508c0*/  YIELD ;  /* 0x0000000000007946 */ /* 0x000fea0003800000 */
[----:B------:R-:W-:Y:S05]  /*508d0*/  @P1 BRA `(.L_x_1469) ;  /* 0x0000000000081947 */ /* 0x000fea0003800000 */
[----:B------:R1:W-:Y:S06]  /*508e0*/  MEMBAR.SC.CTA ;  /* 0x0000000000007992 */ /* 0x0003ec0000000000 */
[----:B-1----:R-:W-:Y:S05]  /*508f0*/  BRA `(.L_x_1470) ;  /* 0x0000000000087947 */ /* 0x002fea0003800000 */
.L_x_1469:
[----:B------:R-:W-:Y:S05]  /*50900*/  NANOSLEEP 0x17c ;  /* 0x0000017c0000795d */ /* 0x000fea0003800000 */
[----:B------:R-:W-:Y:S01]  /*50910*/  NOP ;  /* 0x0000000000007918 */ /* 0x000fe20000000000 */
.L_x_1470:
[----:B------:R-:W2:Y:S01]  /*50920*/  LD.E.64.STRONG.GPU R54, desc[UR12][R72.64+-0x100] ;  /* 0xffff000c48367980 */ /* 0x000ea2000c10fb00 */
[----:B------:R-:W-:Y:S01]  /*50930*/  UMOV UR5, 0xffffffff ;  /* 0xffffffff00057882 */ /* 0x000fe20000000000 */
[----:B--2---:R-:W-:Y:S02]  /*50940*/  ISETP.NE.AND P0, PT, R54, 0x63, PT ;  /* 0x000000633600780c */ /* 0x004fe40003f05270 */
[----:B------:R-:W-:Y:S11]  /*50950*/  BRA.DIV UR5, `(.L_x_1471) ;  /* 0x0000002a05a47947 */ /* 0x000ff6000b800000 */
[----:B------:R-:W-:-:S13]  /*50960*/  VOTE.ANY P0, !P0 ;  /* 0x0000000000ff7806 */ /* 0x000fda0004000100 */
.L_x_1564:
[----:B------:R-:W-:Y:S05]  /*50970*/  @P0 BRA `(.L_x_1472) ;  /* 0xfffffffc00d00947 */ /* 0x000fea000383ffff */
[----:B------:R-:W-:Y:S01]  /*50980*/  IMAD.MOV.U32 R58, RZ, RZ, R54 ;  /* 0x000000ffff3a7224 */ /* 0x000fe200078e0036 */
[----:B------:R-:W-:-:S07]  /*50990*/  MOV R59, R55 ;  /* 0x00000037003b7202 */ /* 0x000fce0000000f00 */
.L_x_1468:
[----:B------:R-:W-:Y:S01]  /*509a0*/  UMOV UR5, 0xffffffff ;  /* 0xffffffff00057882 */ /* 0x000fe20000000000 */
[----:B------:R-:W-:Y:S02]  /*509b0*/  ISETP.NE.AND P0, PT, R58, 0x65, PT ;  /* 0x000000653a00780c */ /* 0x000fe40003f05270 */
[----:B------:R-:W-:Y:S11]  /*509c0*/  BRA.DIV UR5, `(.L_x_1473) ;  /* 0x0000002a05a87947 */ /* 0x000ff6000b800000 */
[----:B------:R-:W-:Y:S02]  /*509d0*/  VOTE.ANY R14, PT, !P0 ;  /* 0x00000000000e7806 */ /* 0x000fe400040e0100 */
[----:B------:R-:W-:Y:S02]  /*509e0*/  IADD3 R53, PT, PT, R53, -0x20, RZ ;  /* 0xffffffe035357810 */ /* 0x000fe40007ffe0ff */
[----:B------:R-:W-:-:S05]  /*509f0*/  LOP3.LUT R14, R14, 0x80000000, R61, 0xec, !PT ;  /* 0x800000000e0e7812 */ /* 0x000fca00078eec3d */
[----:B------:R-:W-:-:S05]  /*50a00*/  VIADD R17, R14, 0xffffffff ;  /* 0xffffffff0e117836 */ /* 0x000fca0000000000 */
[----:B------:R-:W-:-:S06]  /*50a10*/  LOP3.LUT R17, R14, R17, RZ, 0xc, !PT ;  /* 0x000000110e117212 */ /* 0x000fcc00078e0cff */
[----:B------:R-:W1:Y:S02]  /*50a20*/  POPC R17, R17 ;  /* 0x0000001100117309 */ /* 0x000e640000000000 */
[----:B-1----:R-:W1:Y:S01]  /*50a30*/  SHFL.DOWN PT, R14, R59, 0x1, R17 ;  /* 0x082000003b0e7989 */ /* 0x002e6200000e0011 */
[-C--:B------:R-:W-:Y:S02]  /*50a40*/  ISETP.GE.AND P0, PT, R10, R17.reuse, PT ;  /* 0x000000110a00720c */ /* 0x080fe40003f06270 */
[-C--:B------:R-:W-:Y:S02]  /*50a50*/  ISETP.GT.AND P1, PT, R68, R17.reuse, PT ;  /* 0x000000114400720c */ /* 0x080fe40003f24270 */
[----:B-1----:R-:W-:Y:S02]  /*50a60*/  SEL R14, R14, RZ, !P0 ;  /* 0x000000ff0e0e7207 */ /* 0x002fe40004000000 */
[----:B------:R-:W-:Y:S02]  /*50a70*/  ISETP.GT.AND P0, PT, R62, R17, PT ;  /* 0x000000113e00720c */ /* 0x000fe40003f04270 */
[----:B------:R-:W-:-:S05]  /*50a80*/  IADD3 R14, PT, PT, R14, R59, RZ ;  /* 0x0000003b0e0e7210 */ /* 0x000fca0007ffe0ff */
[----:B------:R-:W1:Y:S02]  /*50a90*/  SHFL.DOWN PT, R19, R14, 0x2, R17 ;  /* 0x084000000e137989 */ /* 0x000e6400000e0011 */
[----:B-1----:R-:W-:Y:S02]  /*50aa0*/  SEL R19, R19, RZ, !P0 ;  /* 0x000000ff13137207 */ /* 0x002fe40004000000 */
[----:B------:R-:W-:-:S03]  /*50ab0*/  ISETP.GT.AND P0, PT, R64, R17, PT ;  /* 0x000000114000720c */ /* 0x000fc60003f04270 */
[----:B------:R-:W-:-:S05]  /*50ac0*/  IMAD.IADD R52, R14, 0x1, R19 ;  /* 0x000000010e347824 */ /* 0x000fca00078e0213 */
[----:B------:R-:W1:Y:S02]  /*50ad0*/  SHFL.DOWN PT, R19, R52, 0x4, R17 ;  /* 0x0880000034137989 */ /* 0x000e6400000e0011 */
[----:B-1----:R-:W-:Y:S02]  /*50ae0*/  SEL R19, R19, RZ, !P0 ;  /* 0x000000ff13137207 */ /* 0x002fe40004000000 */
[----:B------:R-:W-:Y:S02]  /*50af0*/  ISETP.GT.AND P0, PT, R66, R17, PT ;  /* 0x000000114200720c */ /* 0x000fe40003f04270 */
[----:B------:R-:W-:-:S05]  /*50b00*/  IADD3 R54, PT, PT, R52, R19, RZ ;  /* 0x0000001334367210 */ /* 0x000fca0007ffe0ff */
[----:B------:R-:W1:Y:S02]  /*50b10*/  SHFL.DOWN PT, R19, R54, 0x8, R17 ;  /* 0x0900000036137989 */ /* 0x000e6400000e0011 */
[----:B-1----:R-:W-:Y:S02]  /*50b20*/  SEL R19, R19, RZ, !P0 ;  /* 0x000000ff13137207 */ /* 0x002fe40004000000 */
[----:B------:R-:W-:-:S03]  /*50b30*/  ISETP.NE.AND P0, PT, R58, 0x65, PT ;  /* 0x000000653a00780c */ /* 0x000fc60003f05270 */
[----:B------:R-:W-:-:S05]  /*50b40*/  IMAD.IADD R19, R54, 0x1, R19 ;  /* 0x0000000136137824 */ /* 0x000fca00078e0213 */
[----:B------:R-:W1:Y:S05]  /*50b50*/  SHFL.DOWN PT, R14, R19, 0x10, R17 ;  /* 0x0a000000130e7989 */ /* 0x000e6a00000e0011 */
[----:B------:R-:W-:Y:S02]  /*50b60*/  VOTE.ALL P0, P0 ;  /* 0x0000000000ff7806 */ /* 0x000fe40000000000 */
[----:B-1----:R-:W-:-:S04]  /*50b70*/  SEL R14, R14, RZ, !P1 ;  /* 0x000000ff0e0e7207 */ /* 0x002fc80004800000 */
[----:B------:R-:W-:-:S07]  /*50b80*/  IADD3 R18, PT, PT, R19, R14, R18 ;  /* 0x0000000e13127210 */ /* 0x000fce0007ffe012 */
.L_x_1573:
[----:B------:R-:W-:Y:S05]  /*50b90*/  @P0 BRA `(.L_x_1474) ;  /* 0xfffffffc001c0947 */ /* 0x000fea000383ffff */
.L_x_1466:
[----:B------:R-:W-:Y:S02]  /*50ba0*/  ISETP.NE.AND P0, PT, R50, RZ, PT ;  /* 0x000000ff3200720c */ /* 0x000fe40003f05270 */
[----:B------:R-:W-:-:S11]  /*50bb0*/  ISETP.NE.AND P1, PT, R10, RZ, PT ;  /* 0x000000ff0a00720c */ /* 0x000fd60003f25270 */
[----:B------:R-:W1:Y:S01]  /*50bc0*/  @!P0 S2R R17, SR_CgaCtaId ;  /* 0x0000000000118919 */ /* 0x000e620000008800 */
[----:B------:R-:W-:Y:S01]  /*50bd0*/  @!P0 MOV R10, 0x400 ;  /* 0x00000400000a8802 */ /* 0x000fe20000000f00 */
[----:B------:R-:W-:Y:S01]  /*50be0*/  @!P0 IMAD.IADD R15, R15, 0x1, R18 ;  /* 0x000000010f0f8824 */ /* 0x000fe200078e0212 */
[----:B------:R-:W-:Y:S01]  /*50bf0*/  @!P1 MOV R16, 0x400 ;  /* 0x0000040000109802 */ /* 0x000fe20000000f00 */
[----:B------:R-:W2:Y:S01]  /*50c00*/  @!P1 S2R R19, SR_CgaCtaId ;  /* 0x0000000000139919 */ /* 0x000ea20000008800 */
[----:B------:R-:W-:-:S05]  /*50c10*/  @!P0 MOV R14, 0x65 ;  /* 0x00000065000e8802 */ /* 0x000fca0000000f00 */
[----:B------:R3:W-:Y:S01]  /*50c20*/  @!P0 ST.E.64.STRONG.GPU desc[UR12][R12.64+0x100], R14 ;  /* 0x0001000e0c008985 */ /* 0x0007e2000c10fb0c */
[----:B-1----:R-:W-:Y:S01]  /*50c30*/  @!P0 LEA R10, R17, R10, 0x18 ;  /* 0x0000000a110a8211 */ /* 0x002fe200078ec0ff */
[----:B------:R-:W-:Y:S01]  /*50c40*/  IMAD.MOV.U32 R17, RZ, RZ, R60 ;  /* 0x000000ffff117224 */ /* 0x000fe200078e003c */
[----:B------:R-:W-:Y:S02]  /*50c50*/  @!P1 MOV R17, R18 ;  /* 0x0000001200119202 */ /* 0x000fe40000000f00 */
[----:B--2---:R-:W-:Y:S01]  /*50c60*/  @!P1 LEA R19, R19, R16, 0x18 ;  /* 0x0000001013139211 */ /* 0x004fe200078ec0ff */
[----:B------:R3:W-:Y:S04]  /*50c70*/  @!P0 STS [R10+0x48], R15 ;  /* 0x0000480f0a008388 */ /* 0x0007e80000000800 */
[----:B------:R3:W-:Y:S04]  /*50c80*/  @!P0 STS [R10+0x44], R18 ;  /* 0x000044120a008388 */ /* 0x0007e80000000800 */
[----:B------:R3:W-:Y:S02]  /*50c90*/  @!P1 STS [R19+0x3c], R18 ;  /* 0x00003c1213009388 */ /* 0x0007e40000000800 */
.L_x_1456:
[----:B------:R-:W-:Y:S05]  /*50ca0*/  WARPSYNC.ALL ;  /* 0x0000000000007948 */ /* 0x000fea0003800000 */
[----:B------:R-:W1:Y:S08]  /*50cb0*/  S2UR UR5, SR_CgaCtaId ;  /* 0x00000000000579c3 */ /* 0x000e700000008800 */
[----:B------:R-:W-:Y:S01]  /*50cc0*/  BAR.SYNC.DEFER_BLOCKING 0x0 ;  /* 0x0000000000007b1d */ /* 0x000fe20000010000 */
[----:B------:R-:W-:-:S02]  /*50cd0*/  IADD3 R9, PT, PT, -R9, 0x1080, RZ ;  /* 0x0000108009097810 */ /* 0x000fc40007ffe1ff */
[----:B------:R-:W-:-:S03]  /*50ce0*/  ISETP.NE.AND P0, PT, R50, RZ, PT ;  /* 0x000000ff3200720c */ /* 0x000fc60003f05270 */
[----:B------:R-:W-:Y:S02]  /*50cf0*/  UMOV UR4, 0x400 ;  /* 0x0000040000047882 */ /* 0x000fe40000000000 */
[----:B-1----:R-:W-:-:S09]  /*50d00*/  ULEA UR4, UR5, UR4, 0x18 ;  /* 0x0000000405047291 */ /* 0x002fd2000f8ec0ff */
[----:B---3--:R-:W1:Y:S04]  /*50d10*/  LDS.128 R12, [UR4+0x40] ;  /* 0x00004004ff0c7984 */ /* 0x008e680008000c00 */
[----:B------:R-:W2:Y:S01]  /*50d20*/  LDS R10, [UR4+0x3c] ;  /* 0x00003c04ff0a7984 */ /* 0x000ea20008000800 */
[--C-:B-1----:R-:W-:Y:S02]  /*50d30*/  IMAD.IADD R19, R15, 0x1, -R9.reuse ;  /* 0x000000010f137824 */ /* 0x102fe400078e0a09 */
[----:B------:R-:W-:Y:S01]  /*50d40*/  IMAD.IADD R9, R14, 0x1, -R9 ;  /* 0x000000010e097824 */ /* 0x000fe200078e0a09 */
[----:B--2---:R-:W-:Y:S02]  /*50d50*/  SEL R10, R10, RZ, P0 ;  /* 0x000000ff0a0a7207 */ /* 0x004fe40000000000 */
[----:B------:R-:W-:-:S02]  /*50d60*/  ISETP.GT.AND P0, PT, R19, 0x180, PT ;  /* 0x000001801300780c */ /* 0x000fc40003f04270 */
[----:B------:R-:W-:-:S04]  /*50d70*/  IADD3 R12, PT, PT, R10, R17, RZ ;  /* 0x000000110a0c7210 */ /* 0x000fc80007ffe0ff */
[-C--:B------:R-:W-:Y:S01]  /*50d80*/  IADD3 R57, PT, PT, R57, R12.reuse, RZ ;  /* 0x0000000c39397210 */ /* 0x080fe20007ffe0ff */
[--C-:B------:R-:W-:Y:S01]  /*50d90*/  IMAD.IADD R56, R56, 0x1, R12.reuse ;  /* 0x0000000138387824 */ /* 0x100fe200078e020c */
[-C--:B------:R-:W-:Y:S01]  /*50da0*/  IADD3 R51, PT, PT, R51, R12.reuse, RZ ;  /* 0x0000000c33337210 */ /* 0x080fe20007ffe0ff */
[--C-:B------:R-:W-:Y:S01]  /*50db0*/  IMAD.IADD R44, R44, 0x1, R12.reuse ;  /* 0x000000012c2c7824 */ /* 0x100fe200078e020c */
[-C--:B------:R-:W-:Y:S01]  /*50dc0*/  IADD3 R49, PT, PT, R49, R12.reuse, RZ ;  /* 0x0000000c31317210 */ /* 0x080fe20007ffe0ff */
[--C-:B------:R-:W-:Y:S01]  /*50dd0*/  IMAD.IADD R45, R45, 0x1, R12.reuse ;  /* 0x000000012d2d7824 */ /* 0x100fe200078e020c */
[-C--:B------:R-:W-:Y:S01]  /*50de0*/  IADD3 R20, PT, PT, R20, R12.reuse, RZ ;  /* 0x0000000c14147210 */ /* 0x080fe20007ffe0ff */
[----:B------:R-:W-:Y:S01]  /*50df0*/  IMAD.IADD R21, R21, 0x1, R12 ;  /* 0x0000000115157824 */ /* 0x000fe200078e020c */
[----:B------:R-:W-:Y:S01]  /*50e00*/  IADD3 R16, PT, PT, R11, R12, RZ ;  /* 0x0000000c0b107210 */ /* 0x000fe20007ffe0ff */
[----:B------:R-:W-:Y:S01]  /*50e10*/  IMAD.IADD R14, R12, 0x1, R8 ;  /* 0x000000010c0e7824 */ /* 0x000fe200078e0208 */
[----:B------:R-:W-:Y:S06]  /*50e20*/  @P0 BRA `(.L_x_1475) ;  /* 0x0000000800c00947 */ /* 0x000fec0003800000 */
[----:B------:R-:W-:Y:S01]  /*50e30*/  ISETP.GE.AND P0, PT, R12, R9, PT ;  /* 0x000000090c00720c */ /* 0x000fe20003f06270 */
[----:B------:R-:W1:Y:S01]  /*50e40*/  LDCU.U8 UR5, c[0x0][0x3e8] ;  /* 0x00007d00ff0577ac */ /* 0x000e620008000000 */
[----:B------:R-:W-:Y:S02]  /*50e50*/  BSSY.RECONVERGENT B1, `(.L_x_1476) ;  /* 0x000000e000017945 */ /* 0x000fe40003800200 */
[----:B------:R-:W-:-:S13]  /*50e60*/  ISETP.NE.AND P0, PT, R8, RZ, !P0 ;  /* 0x000000ff0800720c */ /* 0x000fda0004705270 */
[----:B------:R-:W-:Y:S05]  /*50e70*/  @!P0 BRA `(.L_x_1477) ;  /* 0x00000000002c8947 */ /* 0x000fea0003800000 */
[----:B-1----:R-:W-:Y:S01]  /*50e80*/  UISETP.NE.AND UP0, UPT, UR5, URZ, UPT ;  /* 0x000000ff0500728c */ /* 0x002fe2000bf05270 */
[----:B------:R-:W-:Y:S01]  /*50e90*/  CS2R R10, SRZ ;  /* 0x00000000000a7805 */ /* 0x000fe2000001ff00 */
[----:B------:R-:W1:Y:S07]  /*50ea0*/  LDCU.64 UR6, c[0x0][0x390] ;  /* 0x00007200ff0677ac */ /* 0x000e6e0008000a00 */
[----:B------:R-:W-:Y:S05]  /*50eb0*/  BRA.U UP0, `(.L_x_1478) ;  /* 0x0000000100087547 */ /* 0x000fea000b800000 */
[----:B------:R-:W2:Y:S02]  /*50ec0*/  LDC.64 R10, c[0x0][0x400] ;  /* 0x00010000ff0a7b82 */ /* 0x000ea40000000a00 */
[----:B--2---:R-:W5:Y:S02]  /*50ed0*/  LDG.E.64 R10, desc[UR12][R10.64] ;  /* 0x0000000c0a0a7981 */ /* 0x004f64000c1e1b00 */
.L_x_1478:
[----:B-----5:R-:W-:-:S04]  /*50ee0*/  IADD3 R8, P0, PT, R12, R10, RZ ;  /* 0x0000000a0c087210 */ /* 0x020fc80007f1e0ff */
[----:B------:R-:W-:Y:S02]  /*50ef0*/  LEA.HI.X.SX32 R11, R12, R11, 0x1, P0 ;  /* 0x0000000b0c0b7211 */ /* 0x000fe400000f0eff */
[----:B-1----:R-:W-:-:S04]  /*50f00*/  LEA R10, P0, R8, UR6, 0x3 ;  /* 0x00000006080a7c11 */ /* 0x002fc8000f8018ff */
[----:B------:R-:W-:-:S05]  /*50f10*/  LEA.HI.X R11, R8, UR7, R11, 0x3, P0 ;  /* 0x00000007080b7c11 */ /* 0x000fca00080f1c0b */
[----:B------:R2:W-:Y:S04]  /*50f20*/  STG.E.64 desc[UR12][R10.64], R42 ;  /* 0x0000002a0a007986 */ /* 0x0005e8000c101b0c */
.L_x_1477:
[----:B-1----:R-:W-:Y:S05]  /*50f30*/  BSYNC.RECONVERGENT B1 ;  /* 0x0000000000017941 */ /* 0x002fea0003800200 */
.L_x_1476:
[----:B------:R-:W-:Y:S01]  /*50f40*/  ISETP.GE.AND P0, PT, R14, R9, PT ;  /* 0x000000090e00720c */ /* 0x000fe20003f06270 */
[----:B------:R-:W-:Y:S03]  /*50f50*/  BSSY.RECONVERGENT B1, `(.L_x_1479) ;  /* 0x000000e000017945 */ /* 0x000fe60003800200 */
[----:B------:R-:W-:-:S13]  /*50f60*/  ISETP.EQ.OR P0, PT, R7, RZ, P0 ;  /* 0x000000ff0700720c */ /* 0x000fda0000702670 */
[----:B------:R-:W-:Y:S05]  /*50f70*/  @P0 BRA `(.L_x_1480) ;  /* 0x00000000002c0947 */ /* 0x000fea0003800000 */
[----:B------:R-:W-:Y:S01]  /*50f80*/  UISETP.NE.AND UP0, UPT, UR5, URZ, UPT ;  /* 0x000000ff0500728c */ /* 0x000fe2000bf05270 */
[----:B--2---:R-:W-:Y:S01]  /*50f90*/  CS2R R10, SRZ ;  /* 0x00000000000a7805 */ /* 0x004fe2000001ff00 */
[----:B------:R-:W1:Y:S07]  /*50fa0*/  LDCU.64 UR6, c[0x0][0x390] ;  /* 0x00007200ff0677ac */ /* 0x000e6e0008000a00 */
[----:B------:R-:W-:Y:S05]  /*50fb0*/  BRA.U UP0, `(.L_x_1481) ;  /* 0x0000000100087547 */ /* 0x000fea000b800000 */
[----:B------:R-:W2:Y:S02]  /*50fc0*/  LDC.64 R10, c[0x0][0x400] ;  /* 0x00010000ff0a7b82 */ /* 0x000ea40000000a00 */
[----:B--2---:R-:W5:Y:S02]  /*50fd0*/  LDG.E.64 R10, desc[UR12][R10.64] ;  /* 0x0000000c0a0a7981 */ /* 0x004f64000c1e1b00 */
.L_x_1481:
[----:B-----5:R-:W-:-:S04]  /*50fe0*/  IADD3 R7, P0, PT, R14, R10, RZ ;  /* 0x0000000a0e077210 */ /* 0x020fc80007f1e0ff */
[----:B------:R-:W-:Y:S02]  /*50ff0*/  LEA.HI.X.SX32 R8, R14, R11, 0x1, P0 ;  /* 0x0000000b0e087211 */ /* 0x000fe400000f0eff */
[----:B-1----:R-:W-:-:S04]  /*51000*/  LEA R10, P0, R7, UR6, 0x3 ;  /* 0x00000006070a7c11 */ /* 0x002fc8000f8018ff */
[----:B------:R-:W-:-:S05]  /*51010*/  LEA.HI.X R11, R7, UR7, R8, 0x3, P0 ;  /* 0x00000007070b7c11 */ /* 0x000fca00080f1c08 */
[----:B------:R1:W-:Y:S04]  /*51020*/  STG.E.64 desc[UR12][R10.64], R40 ;  /* 0x000000280a007986 */ /* 0x0003e8000c101b0c */
.L_x_1480:
[----:B------:R-:W-:Y:S05]  /*51030*/  BSYNC.RECONVERGENT B1 ;  /* 0x0000000000017941 */ /* 0x000fea0003800200 */
.L_x_1479:
        /* <DEDUP_REMOVED lines=10> */
.L_x_1484:
[----:B-----5:R-:W-:-:S04]  /*510e0*/  IADD3 R8, P0, PT, R57, R6, RZ ;  /* 0x0000000639087210 */ /* 0x020fc80007f1e0ff */
[----:B------:R-:W-:Y:S02]  /*510f0*/  LEA.HI.X.SX32 R7, R57, R7, 0x1, P0 ;  /* 0x0000000739077211 */ /* 0x000fe400000f0eff */
[----:B---3--:R-:W-:-:S04]  /*51100*/  LEA R6, P0, R8, UR6, 0x3 ;  /* 0x0000000608067c11 */ /* 0x008fc8000f8018ff */
[----:B------:R-:W-:-:S05]  /*51110*/  LEA.HI.X R7, R8, UR7, R7, 0x3, P0 ;  /* 0x0000000708077c11 */ /* 0x000fca00080f1c07 */
[----:B0-----:R3:W-:Y:S04]  /*51120*/  STG.E.64 desc[UR12][R6.64], R38 ;  /* 0x0000002606007986 */ /* 0x0017e8000c101b0c */
.L_x_1483:
[----:B------:R-:W-:Y:S05]  /*51130*/  BSYNC.RECONVERGENT B1 ;  /* 0x0000000000017941 */ /* 0x000fea0003800200 */
.L_x_1482:
        /* <DEDUP_REMOVED lines=10> */
.L_x_1487:
[----:B-----5:R-:W-:-:S04]  /*511e0*/  IADD3 R5, P0, PT, R56, R6, RZ ;  /* 0x0000000638057210 */ /* 0x020fc80007f1e0ff */
[----:B------:R-:W-:Y:S02]  /*511f0*/  LEA.HI.X.SX32 R8, R56, R7, 0x1, P0 ;  /* 0x0000000738087211 */ /* 0x000fe400000f0eff */
[----:B---3--:R-:W-:-:S04]  /*51200*/  LEA R6, P0, R5, UR6, 0x3 ;  /* 0x0000000605067c11 */ /* 0x008fc8000f8018ff */
[----:B------:R-:W-:-:S05]  /*51210*/  LEA.HI.X R7, R5, UR7, R8, 0x3, P0 ;  /* 0x0000000705077c11 */ /* 0x000fca00080f1c08 */
[----:B----4-:R3:W-:Y:S04]  /*51220*/  STG.E.64 desc[UR12][R6.64], R36 ;  /* 0x0000002406007986 */ /* 0x0107e8000c101b0c */
.L_x_1486:
[----:B------:R-:W-:Y:S05]  /*51230*/  BSYNC.RECONVERGENT B1 ;  /* 0x0000000000017941 */ /* 0x000fea0003800200 */
.L_x_1485:
        /* <DEDUP_REMOVED lines=10> */
.L_x_1490:
[----:B---3-5:R-:W-:-:S04]  /*512e0*/  IADD3 R6, P0, PT, R51, R4, RZ ;  /* 0x0000000433067210 */ /* 0x028fc80007f1e0ff */
[----:B------:R-:W-:Y:S02]  /*512f0*/  LEA.HI.X.SX32 R5, R51, R5, 0x1, P0 ;  /* 0x0000000533057211 */ /* 0x000fe400000f0eff */
[----:B0-----:R-:W-:-:S04]  /*51300*/  LEA R4, P0, R6, UR6, 0x3 ;  /* 0x0000000606047c11 */ /* 0x001fc8000f8018ff */
[----:B------:R-:W-:-:S05]  /*51310*/  LEA.HI.X R5, R6, UR7, R5, 0x3, P0 ;  /* 0x0000000706057c11 */ /* 0x000fca00080f1c05 */
[----:B------:R0:W-:Y:S04]  /*51320*/  STG.E.64 desc[UR12][R4.64], R34 ;  /* 0x0000002204007986 */ /* 0x0001e8000c101b0c */
.L_x_1489:
[----:B------:R-:W-:Y:S05]  /*51330*/  BSYNC.RECONVERGENT B1 ;  /* 0x0000000000017941 */ /* 0x000fea0003800200 */
.L_x_1488:
        /* <DEDUP_REMOVED lines=10> */
.L_x_1493:
[----:B-----5:R-:W-:-:S04]  /*513e0*/  IADD3 R3, P0, PT, R44, R4, RZ ;  /* 0x000000042c037210 */ /* 0x020fc80007f1e0ff */
[----:B---3--:R-:W-:Y:S02]  /*513f0*/  LEA.HI.X.SX32 R6, R44, R5, 0x1, P0 ;  /* 0x000000052c067211 */ /* 0x008fe400000f0eff */
[----:B0-----:R-:W-:-:S04]  /*51400*/  LEA R4, P0, R3, UR6, 0x3 ;  /* 0x0000000603047c11 */ /* 0x001fc8000f8018ff */
[----:B------:R-:W-:-:S05]  /*51410*/  LEA.HI.X R5, R3, UR7, R6, 0x3, P0 ;  /* 0x0000000703057c11 */ /* 0x000fca00080f1c06 */
[----:B------:R0:W-:Y:S04]  /*51420*/  STG.E.64 desc[UR12][R4.64], R32 ;  /* 0x0000002004007986 */ /* 0x0001e8000c101b0c */
.L_x_1492:
[----:B------:R-:W-:Y:S05]  /*51430*/  BSYNC.RECONVERGENT B1 ;  /* 0x0000000000017941 */ /* 0x000fea0003800200 */
.L_x_1491:
        /* <DEDUP_REMOVED lines=10> */
.L_x_1496:
[----:B0----5:R-:W-:-:S04]  /*514e0*/  IADD3 R4, P0, PT, R49, R2, RZ ;  /* 0x0000000231047210 */ /* 0x021fc80007f1e0ff */
[----:B------:R-:W-:Y:S02]  /*514f0*/  LEA.HI.X.SX32 R3, R49, R3, 0x1, P0 ;  /* 0x0000000331037211 */ /* 0x000fe400000f0eff */
[----:B------:R-:W-:-:S04]  /*51500*/  LEA R2, P0, R4, UR6, 0x3 ;  /* 0x0000000604027c11 */ /* 0x000fc8000f8018ff */
[----:B------:R-:W-:-:S05]  /*51510*/  LEA.HI.X R3, R4, UR7, R3, 0x3, P0 ;  /* 0x0000000704037c11 */ /* 0x000fca00080f1c03 */
[----:B------:R0:W-:Y:S04]  /*51520*/  STG.E.64 desc[UR12][R2.64], R30 ;  /* 0x0000001e02007986 */ /* 0x0001e8000c101b0c */
.L_x_1495:
[----:B------:R-:W-:Y:S05]  /*51530*/  BSYNC.RECONVERGENT B1 ;  /* 0x0000000000017941 */ /* 0x000fea0003800200 */
.L_x_1494:
        /* <DEDUP_REMOVED lines=10> */
.L_x_1499:
[----:B-----5:R-:W-:-:S04]  /*515e0*/  IADD3 R4, P0, PT, R45, R2, RZ ;  /* 0x000000022d047210 */ /* 0x020fc80007f1e0ff */
[----:B------:R-:W-:Y:S02]  /*515f0*/  LEA.HI.X.SX32 R3, R45, R3, 0x1, P0 ;  /* 0x000000032d037211 */ /* 0x000fe400000f0eff */
[----:B0-----:R-:W-:-:S04]  /*51600*/  LEA R2, P0, R4, UR6, 0x3 ;  /* 0x0000000604027c11 */ /* 0x001fc8000f8018ff */
[----:B------:R-:W-:-:S05]  /*51610*/  LEA.HI.X R3, R4, UR7, R3, 0x3, P0 ;  /* 0x0000000704037c11 */ /* 0x000fca00080f1c03 */
[----:B------:R0:W-:Y:S04]  /*51620*/  STG.E.64 desc[UR12][R2.64], R28 ;  /* 0x0000001c02007986 */ /* 0x0001e8000c101b0c */
.L_x_1498:
[----:B------:R-:W-:Y:S05]  /*51630*/  BSYNC.RECONVERGENT B1 ;  /* 0x0000000000017941 */ /* 0x000fea0003800200 */
.L_x_1497:
        /* <DEDUP_REMOVED lines=10> */
.L_x_1502:
[----:B-----5:R-:W-:-:S04]  /*516e0*/  IADD3 R4, P0, PT, R20, R2, RZ ;  /* 0x0000000214047210 */ /* 0x020fc80007f1e0ff */
[----:B------:R-:W-:Y:S02]  /*516f0*/  LEA.HI.X.SX32 R3, R20, R3, 0x1, P0 ;  /* 0x0000000314037211 */ /* 0x000fe400000f0eff */
[----:B0-----:R-:W-:-:S04]  /*51700*/  LEA R2, P0, R4, UR6, 0x3 ;  /* 0x0000000604027c11 */ /* 0x001fc8000f8018ff */
[----:B------:R-:W-:-:S05]  /*51710*/  LEA.HI.X R3, R4, UR7, R3, 0x3, P0 ;  /* 0x0000000704037c11 */ /* 0x000fca00080f1c03 */
[----:B------:R0:W-:Y:S04]  /*51720*/  STG.E.64 desc[UR12][R2.64], R26 ;  /* 0x0000001a02007986 */ /* 0x0001e8000c101b0c */
.L_x_1501:
[----:B------:R-:W-:Y:S05]  /*51730*/  BSYNC.RECONVERGENT B1 ;  /* 0x0000000000017941 */ /* 0x000fea0003800200 */
.L_x_1500:
        /* <DEDUP_REMOVED lines=10> */
.L_x_1505:
[----:B-----5:R-:W-:-:S04]  /*517e0*/  IADD3 R4, P0, PT, R21, R2, RZ ;  /* 0x0000000215047210 */ /* 0x020fc80007f1e0ff */
[----:B------:R-:W-:Y:S02]  /*517f0*/  LEA.HI.X.SX32 R3, R21, R3, 0x1, P0 ;  /* 0x0000000315037211 */ /* 0x000fe400000f0eff */
[----:B0-----:R-:W-:-:S04]  /*51800*/  LEA R2, P0, R4, UR6, 0x3 ;  /* 0x0000000604027c11 */ /* 0x001fc8000f8018ff */
[----:B------:R-:W-:-:S05]  /*51810*/  LEA.HI.X R3, R4, UR7, R3, 0x3, P0 ;  /* 0x0000000704037c11 */ /* 0x000fca00080f1c03 */
[----:B------:R0:W-:Y:S04]  /*51820*/  STG.E.64 desc[UR12][R2.64], R24 ;  /* 0x0000001802007986 */ /* 0x0001e8000c101b0c */
.L_x_1504:
[----:B------:R-:W-:Y:S05]  /*51830*/  BSYNC.RECONVERGENT B1 ;  /* 0x0000000000017941 */ /* 0x000fea0003800200 */
.L_x_1503:
        /* <DEDUP_REMOVED lines=9> */
.L_x_1506:
[----:B-----5:R-:W-:-:S04]  /*518d0*/  IADD3 R0, P0, PT, R16, R2, RZ ;  /* 0x0000000210007210 */ /* 0x020fc80007f1e0ff */
[----:B------:R-:W-:Y:S02]  /*518e0*/  LEA.HI.X.SX32 R3, R16, R3, 0x1, P0 ;  /* 0x0000000310037211 */ /* 0x000fe400000f0eff */
[----:B0-----:R-:W-:-:S04]  /*518f0*/  LEA R2, P0, R0, UR6, 0x3 ;  /* 0x0000000600027c11 */ /* 0x001fc8000f8018ff */
[----:B------:R-:W-:-:S05]  /*51900*/  LEA.HI.X R3, R0, UR7, R3, 0x3, P0 ;  /* 0x0000000700037c11 */ /* 0x000fca00080f1c03 */
[----:B------:R0:W-:Y:S01]  /*51910*/  STG.E.64 desc[UR12][R2.64], R22 ;  /* 0x0000001602007986 */ /* 0x0001e2000c101b0c */
[----:B------:R-:W-:Y:S05]  /*51920*/  BRA `(.L_x_1114) ;  /* 0x00000008002c7947 */ /* 0x000fea0003800000 */
.L_x_1475:
[----:B------:R-:W-:Y:S01]  /*51930*/  ISETP.NE.AND P5, PT, R8, RZ, PT ;  /* 0x000000ff0800720c */ /* 0x000fe20003fa5270 */
[----:B------:R-:W-:Y:S01]  /*51940*/  BAR.SYNC.DEFER_BLOCKING 0x0 ;  /* 0x0000000000007b1d */ /* 0x000fe20000010000 */
[----:B------:R-:W-:Y:S02]  /*51950*/  ISETP.NE.AND P6, PT, R7, RZ, PT ;  /* 0x000000ff0700720c */ /* 0x000fe40003fc5270 */
[----:B------:R-:W-:Y:S02]  /*51960*/  ISETP.NE.AND P0, PT, R6, RZ, PT ;  /* 0x000000ff0600720c */ /* 0x000fe40003f05270 */
[----:B------:R-:W-:Y:S01]  /*51970*/  ISETP.NE.AND P2, PT, R4, RZ, PT ;  /* 0x000000ff0400720c */ /* 0x000fe20003f45270 */
[----:B------:R-:W1:Y:S01]  /*51980*/  LDCU.64 UR10, c[0x0][0x390] ;  /* 0x00007200ff0a77ac */ /* 0x000e620008000a00 */
[----:B------:R-:W-:Y:S02]  /*51990*/  ISETP.NE.AND P1, PT, R5, RZ, PT ;  /* 0x000000ff0500720c */ /* 0x000fe40003f25270 */
[----:B------:R-:W-:Y:S01]  /*519a0*/  ISETP.NE.AND P4, PT, R2, RZ, PT ;  /* 0x000000ff0200720c */ /* 0x000fe20003f85270 */
[----:B------:R-:W2:Y:S01]  /*519b0*/  LDCU.64 UR8, c[0x0][0x390] ;  /* 0x00007200ff0877ac */ /* 0x000ea20008000a00 */
[----:B------:R-:W-:-:S02]  /*519c0*/  ISETP.NE.AND P3, PT, R3, RZ, PT ;  /* 0x000000ff0300720c */ /* 0x000fc40003f65270 */
[----:B------:R-:W-:Y:S01]  /*519d0*/  @P5 IADD3 R4, PT, PT, -R13, R12, RZ ;  /* 0x0000000c0d045210 */ /* 0x000fe20007ffe1ff */
[----:B------:R-:W-:-:S03]  /*519e0*/  @P6 IMAD.IADD R2, R14, 0x1, -R13 ;  /* 0x000000010e026824 */ /* 0x000fc600078e0a0d */
[----:B------:R-:W-:Y:S02]  /*519f0*/  @P5 LEA R3, R4, UR4, 0x3 ;  /* 0x0000000404035c11 */ /* 0x000fe4000f8e18ff */
[----:B------:R-:W-:Y:S01]  /*51a00*/  @P0 IADD3 R4, PT, PT, -R13, R57, RZ ;  /* 0x000000390d040210 */ /* 0x000fe20007ffe1ff */
[--C-:B------:R-:W-:Y:S01]  /*51a10*/  @P1 IMAD.IADD R6, R56, 0x1, -R13.reuse ;  /* 0x0000000138061824 */ /* 0x100fe200078e0a0d */
[----:B------:R-:W-:Y:S02]  /*51a20*/  @P6 LEA R5, R2, UR4, 0x3 ;  /* 0x0000000402056c11 */ /* 0x000fe4000f8e18ff */
[----:B------:R-:W-:Y:S01]  /*51a30*/  @P0 LEA R7, R4, UR4, 0x3 ;  /* 0x0000000404070c11 */ /* 0x000fe2000f8e18ff */
[----:B------:R3:W-:Y:S01]  /*51a40*/  @P5 STS.64 [R3], R42 ;  /* 0x0000002a03005388 */ /* 0x0007e20000000a00 */
[----:B------:R-:W-:Y:S01]  /*51a50*/  ISETP.NE.AND P5, PT, R46, RZ, PT ;  /* 0x000000ff2e00720c */ /* 0x000fe20003fa5270 */
[----:B------:R-:W-:Y:S01]  /*51a60*/  @P3 IMAD.IADD R4, R44, 0x1, -R13 ;  /* 0x000000012c043824 */ /* 0x000fe200078e0a0d */
[----:B------:R-:W-:Y:S01]  /*51a70*/  @P1 LEA R11, R6, UR4, 0x3 ;  /* 0x00000004060b1c11 */ /* 0x000fe2000f8e18ff */
[----:B------:R5:W-:Y:S01]  /*51a80*/  @P6 STS.64 [R5], R40 ;  /* 0x0000002805006388 */ /* 0x000be20000000a00 */
[----:B------:R-:W-:-:S02]  /*51a90*/  ISETP.NE.AND P6, PT, R47, RZ, PT ;  /* 0x000000ff2f00720c */ /* 0x000fc40003fc5270 */
[----:B------:R-:W-:Y:S01]  /*51aa0*/  @P2 IADD3 R2, PT, PT, -R13, R51, RZ ;  /* 0x000000330d022210 */ /* 0x000fe20007ffe1ff */
[----:B0-----:R0:W-:Y:S01]  /*51ab0*/  @P0 STS.64 [R7], R38 ;  /* 0x0000002607000388 */ /* 0x0011e20000000a00 */
[----:B------:R-:W-:Y:S02]  /*51ac0*/  ISETP.NE.AND P0, PT, R48, RZ, PT ;  /* 0x000000ff3000720c */ /* 0x000fe40003f05270 */
[----:B------:R-:W-:Y:S01]  /*51ad0*/  @P3 LEA R17, R4, UR4, 0x3 ;  /* 0x0000000404113c11 */ /* 0x000fe2000f8e18ff */
[----:B----4-:R4:W-:Y:S01]  /*51ae0*/  @P1 STS.64 [R11], R36 ;  /* 0x000000240b001388 */ /* 0x0109e20000000a00 */
[----:B------:R-:W-:Y:S02]  /*51af0*/  ISETP.NE.AND P1, PT, R0, RZ, PT ;  /* 0x000000ff0000720c */ /* 0x000fe40003f25270 */
[----:B---3--:R-:W-:Y:S01]  /*51b00*/  @P2 LEA R3, R2, UR4, 0x3 ;  /* 0x0000000402032c11 */ /* 0x008fe2000f8e18ff */
[----:B------:R-:W-:Y:S01]  /*51b10*/  @P5 IMAD.IADD R2, R45, 0x1, -R13 ;  /* 0x000000012d025824 */ /* 0x000fe200078e0a0d */
[----:B------:R-:W-:-:S02]  /*51b20*/  @P4 IADD3 R0, PT, PT, -R13, R49, RZ ;  /* 0x000000310d004210 */ /* 0x000fc40007ffe1ff */
[----:B------:R-:W-:Y:S01]  /*51b30*/  @P6 IADD3 R4, PT, PT, -R13, R20, RZ ;  /* 0x000000140d046210 */ /* 0x000fe20007ffe1ff */
[----:B------:R3:W-:Y:S01]  /*51b40*/  @P2 STS.64 [R3], R34 ;  /* 0x0000002203002388 */ /* 0x0007e20000000a00 */
[----:B-----5:R-:W-:Y:S01]  /*51b50*/  @P4 LEA R5, R0, UR4, 0x3 ;  /* 0x0000000400054c11 */ /* 0x020fe2000f8e18ff */
[----:B------:R-:W-:Y:S01]  /*51b60*/  @P0 IMAD.IADD R6, R21, 0x1, -R13 ;  /* 0x0000000115060824 */ /* 0x000fe200078e0a0d */
[----:B0-----:R-:W-:Y:S01]  /*51b70*/  @P5 LEA R7, R2, UR4, 0x3 ;  /* 0x0000000402075c11 */ /* 0x001fe2000f8e18ff */
[----:B------:R0:W-:Y:S01]  /*51b80*/  @P3 STS.64 [R17], R32 ;  /* 0x0000002011003388 */ /* 0x0001e20000000a00 */
[----:B----4-:R-:W-:Y:S02]  /*51b90*/  @P6 LEA R11, R4, UR4, 0x3 ;  /* 0x00000004040b6c11 */ /* 0x010fe4000f8e18ff */
[----:B------:R-:W-:Y:S01]  /*51ba0*/  @P0 LEA R21, R6, UR4, 0x3 ;  /* 0x0000000406150c11 */ /* 0x000fe2000f8e18ff */
[----:B------:R0:W-:Y:S01]  /*51bb0*/  @P4 STS.64 [R5], R30 ;  /* 0x0000001e05004388 */ /* 0x0001e20000000a00 */
[----:B------:R-:W-:-:S03]  /*51bc0*/  @P1 IADD3 R8, PT, PT, -R13, R16, RZ ;  /* 0x000000100d081210 */ /* 0x000fc60007ffe1ff */
[----:B------:R0:W-:Y:S01]  /*51bd0*/  @P5 STS.64 [R7], R28 ;  /* 0x0000001c07005388 */ /* 0x0001e20000000a00 */
[----:B---3--:R-:W-:-:S03]  /*51be0*/  @P1 LEA R3, R8, UR4, 0x3 ;  /* 0x0000000408031c11 */ /* 0x008fc6000f8e18ff */
[----:B------:R0:W-:Y:S04]  /*51bf0*/  @P6 STS.64 [R11], R26 ;  /* 0x0000001a0b006388 */ /* 0x0001e80000000a00 */
[----:B------:R0:W-:Y:S01]  /*51c00*/  @P0 STS.64 [R21], R24 ;  /* 0x0000001815000388 */ /* 0x0001e20000000a00 */
[----:B------:R-:W-:-:S03]  /*51c10*/  ISETP.GE.AND P0, PT, R50, R19, PT ;  /* 0x000000133200720c */ /* 0x000fc60003f06270 */
[----:B------:R0:W-:Y:S01]  /*51c20*/  @P1 STS.64 [R3], R22 ;  /* 0x0000001603001388 */ /* 0x0001e20000000a00 */
[----:B------:R-:W-:Y:S09]  /*51c30*/  BAR.SYNC.DEFER_BLOCKING 0x0 ;  /* 0x0000000000007b1d */ /* 0x000ff20000010000 */
[----:B-12---:R-:W-:Y:S05]  /*51c40*/  @P0 BRA `(.L_x_1114) ;  /* 0x0000000400640947 */ /* 0x006fea0003800000 */
[----:B------:R-:W1:Y:S01]  /*51c50*/  S2R R0, SR_CTAID.Y ;  /* 0x0000000000007919 */ /* 0x000e620000002600 */
[----:B------:R-:W1:Y:S01]  /*51c60*/  S2UR UR5, SR_CTAID.X ;  /* 0x00000000000579c3 */ /* 0x000e620000002500 */
[----:B------:R-:W2:Y:S01]  /*51c70*/  LDCU UR6, c[0x0][0x3dc] ;  /* 0x00007b80ff0677ac */ /* 0x000ea20008000800 */
[----:B------:R-:W-:Y:S06]  /*51c80*/  BSSY.RECONVERGENT B1, `(.L_x_1507) ;  /* 0x0000022000017945 */ /* 0x000fec0003800200 */
[----:B0-----:R-:W1:Y:S08]  /*51c90*/  LDC R3, c[0x0][0x374] ;  /* 0x0000dd00ff037b82 */ /* 0x001e700000000800 */
[----:B------:R-:W0:Y:S01]  /*51ca0*/  LDC.U8 R18, c[0x0][0x3e8] ;  /* 0x0000fa00ff127b82 */ /* 0x000e220000000000 */
[----:B-1----:R-:W-:-:S04]  /*51cb0*/  IMAD R3, R3, UR5, R0 ;  /* 0x0000000503037c24 */ /* 0x002fc8000f8e0200 */
[----:B------:R-:W-:-:S05]  /*51cc0*/  IMAD R0, R3, 0x1080, R50 ;  /* 0x0000108003007824 */ /* 0x000fca00078e0232 */
[----:B--2---:R-:W-:-:S05]  /*51cd0*/  IADD3 R0, PT, PT, -R0, UR6, R15 ;  /* 0x0000000600007c10 */ /* 0x004fca000fffe10f */
[----:B------:R-:W-:-:S04]  /*51ce0*/  VIADD R2, R0, 0xffffef7f ;  /* 0xffffef7f00027836 */ /* 0x000fc80000000000 */
[C---:B------:R-:W-:Y:S01]  /*51cf0*/  IMAD.HI.U32 R0, R2.reuse, -0x55555555, RZ ;  /* 0xaaaaaaab02007827 */ /* 0x040fe200078e00ff */
[----:B------:R-:W-:-:S04]  /*51d00*/  ISETP.GE.U32.AND P1, PT, R2, 0x480, PT ;  /* 0x000004800200780c */ /* 0x000fc80003f26070 */
[----:B------:R-:W-:-:S04]  /*51d10*/  SHF.R.U32.HI R0, RZ, 0x8, R0 ;  /* 0x00000008ff007819 */ /* 0x000fc80000011600 */
[----:B------:R-:W-:-:S04]  /*51d20*/  LOP3.LUT R3, R0, 0x3, RZ, 0xc0, !PT ;  /* 0x0000000300037812 */ /* 0x000fc800078ec0ff */
[----:B------:R-:W-:-:S13]  /*51d30*/  ISETP.NE.AND P0, PT, R3, 0x3, PT ;  /* 0x000000030300780c */ /* 0x000fda0003f05270 */
[----:B0-----:R-:W-:Y:S05]  /*51d40*/  @!P0 BRA `(.L_x_1508) ;  /* 0x0000000000548947 */ /* 0x001fea0003800000 */
[----:B------:R-:W-:Y:S01]  /*51d50*/  IADD3 R3, PT, PT, R0, 0x1, RZ ;  /* 0x0000000100037810 */ /* 0x000fe20007ffe0ff */
[C---:B------:R-:W-:Y:S01]  /*51d60*/  IMAD.IADD R11, R50.reuse, 0x1, R13 ;  /* 0x00000001320b7824 */ /* 0x040fe200078e020d */
[----:B------:R-:W-:Y:S02]  /*51d70*/  LEA R0, R50, UR4, 0x3 ;  /* 0x0000000432007c11 */ /* 0x000fe4000f8e18ff */
[----:B------:R-:W-:Y:S02]  /*51d80*/  LOP3.LUT R3, R3, 0x3, RZ, 0xc0, !PT ;  /* 0x0000000303037812 */ /* 0x000fe400078ec0ff */
[----:B------:R-:W-:Y:S02]  /*51d90*/  ISETP.NE.AND P2, PT, R18, RZ, PT ;  /* 0x000000ff1200720c */ /* 0x000fe40003f45270 */
[C---:B------:R-:W-:Y:S01]  /*51da0*/  IADD3 R8, PT, PT, -R3.reuse, RZ, RZ ;  /* 0x000000ff03087210 */ /* 0x040fe20007ffe1ff */
[----:B------:R-:W-:-:S10]  /*51db0*/  IMAD R50, R3, 0x180, R50 ;  /* 0x0000018003327824 */ /* 0x000fd400078e0232 */
.L_x_1509:
[----:B0-----:R-:W0:Y:S01]  /*51dc0*/  @!P2 LDC.64 R6, c[0x0][0x400] ;  /* 0x00010000ff06ab82 */ /* 0x001e220000000a00 */
[----:B------:R-:W-:Y:S01]  /*51dd0*/  CS2R R2, SRZ ;  /* 0x0000000000027805 */ /* 0x000fe2000001ff00 */
[----:B------:R1:W2:Y:S05]  /*51de0*/  LDS.64 R4, [R0] ;  /* 0x0000000000047984 */ /* 0x0002aa0000000a00 */
[----:B0-----:R-:W3:Y:S01]  /*51df0*/  @!P2 LDG.E.64 R2, desc[UR12][R6.64] ;  /* 0x0000000c0602a981 */ /* 0x001ee2000c1e1b00 */
[----:B------:R-:W-:Y:S01]  /*51e00*/  VIADD R8, R8, 0x1 ;  /* 0x0000000108087836 */ /* 0x000fe20000000000 */
[----:B-1----:R-:W-:Y:S02]  /*51e10*/  IADD3 R0, PT, PT, R0, 0xc00, RZ ;  /* 0x00000c0000007810 */ /* 0x002fe40007ffe0ff */
[----:B---3--:R-:W-:-:S04]  /*51e20*/  IADD3 R10, P0, PT, R11, R2, RZ ;  /* 0x000000020b0a7210 */ /* 0x008fc80007f1e0ff */
[C---:B------:R-:W-:Y:S01]  /*51e30*/  LEA.HI.X.SX32 R3, R11.reuse, R3, 0x1, P0 ;  /* 0x000000030b037211 */ /* 0x040fe200000f0eff */
[----:B------:R-:W-:Y:S01]  /*51e40*/  VIADD R11, R11, 0x180 ;  /* 0x000001800b0b7836 */ /* 0x000fe20000000000 */
[----:B------:R-:W-:-:S04]  /*51e50*/  LEA R2, P0, R10, UR8, 0x3 ;  /* 0x000000080a027c11 */ /* 0x000fc8000f8018ff */
[----:B------:R-:W-:Y:S02]  /*51e60*/  LEA.HI.X R3, R10, UR9, R3, 0x3, P0 ;  /* 0x000000090a037c11 */ /* 0x000fe400080f1c03 */
[----:B------:R-:W-:-:S03]  /*51e70*/  ISETP.NE.AND P0, PT, R8, RZ, PT ;  /* 0x000000ff0800720c */ /* 0x000fc60003f05270 */
[----:B--2---:R0:W-:Y:S10]  /*51e80*/  STG.E.64 desc[UR12][R2.64], R4 ;  /* 0x0000000402007986 */ /* 0x0041f4000c101b0c */
[----:B------:R-:W-:Y:S05]  /*51e90*/  @P0 BRA `(.L_x_1509) ;  /* 0xfffffffc00c80947 */ /* 0x000fea000383ffff */
.L_x_1508:
[----:B------:R-:W-:Y:S05]  /*51ea0*/  BSYNC.RECONVERGENT B1 ;  /* 0x0000000000017941 */ /* 0x000fea0003800200 */
.L_x_1507:
[----:B------:R-:W-:Y:S05]  /*51eb0*/  @!P1 BRA `(.L_x_1114) ;  /* 0x0000000000c89947 */ /* 0x000fea0003800000 */
[----:B------:R-:W1:Y:S01]  /*51ec0*/  S2UR UR6, SR_CgaCtaId ;  /* 0x00000000000679c3 */ /* 0x000e620000008800 */
[----:B------:R-:W-:Y:S01]  /*51ed0*/  UMOV UR5, 0x400 ;  /* 0x0000040000057882 */ /* 0x000fe20000000000 */
[----:B------:R-:W-:Y:S02]  /*51ee0*/  ISETP.NE.AND P0, PT, R18, RZ, PT ;  /* 0x000000ff1200720c */ /* 0x000fe40003f05270 */
[----:B------:R-:W-:Y:S01]  /*51ef0*/  IADD3 R21, PT, PT, R50, R13, RZ ;  /* 0x0000000d32157210 */ /* 0x000fe20007ffe0ff */
[----:B-1----:R-:W-:-:S06]  /*51f00*/  ULEA UR5, UR6, UR5, 0x18 ;  /* 0x0000000506057291 */ /* 0x002fcc000f8ec0ff */
[----:B------:R-:W-:-:S05]  /*51f10*/  LEA R0, R50, UR5, 0x3 ;  /* 0x0000000532007c11 */ /* 0x000fca000f8e18ff */
[----:B------:R-:W-:-:S07]  /*51f20*/  VIADD R0, R0, 0x1800 ;  /* 0x0000180000007836 */ /* 0x000fce0000000000 */
.L_x_1510:
[----:B0-----:R-:W1:Y:S01]  /*51f30*/  @!P0 LDC.64 R6, c[0x0][0x400] ;  /* 0x00010000ff068b82 */ /* 0x001e620000000a00 */
[----:B0-----:R-:W-:Y:S01]  /*51f40*/  CS2R R2, SRZ ;  /* 0x0000000000027805 */ /* 0x001fe2000001ff00 */
[----:B------:R-:W0:Y:S05]  /*51f50*/  LDS.64 R4, [R0+-0x1800] ;  /* 0xffe8000000047984 */ /* 0x000e2a0000000a00 */
[----:B-1----:R1:W2:Y:S01]  /*51f60*/  @!P0 LDG.E.64 R2, desc[UR12][R6.64] ;  /* 0x0000000c06028981 */ /* 0x0022a2000c1e1b00 */
[----:B------:R-:W-:Y:S02]  /*51f70*/  ISETP.NE.AND P0, PT, R18, RZ, PT ;  /* 0x000000ff1200720c */ /* 0x000fe40003f05270 */
[----:B------:R-:W-:Y:S01]  /*51f80*/  SHF.R.S32.HI R23, RZ, 0x1f, R21 ;  /* 0x0000001fff177819 */ /* 0x000fe20000011415 */
[----:B-1----:R-:W1:Y:S10]  /*51f90*/  LDS.64 R6, [R0+-0xc00] ;  /* 0xfff4000000067984 */ /* 0x002e740000000a00 */
[----:B------:R-:W3:Y:S01]  /*51fa0*/  @!P0 LDC.64 R14, c[0x0][0x400] ;  /* 0x00010000ff0e8b82 */ /* 0x000ee20000000a00 */
[----:B--2---:R-:W-:-:S04]  /*51fb0*/  IADD3 R2, P1, PT, R21, R2, RZ ;  /* 0x0000000215027210 */ /* 0x004fc80007f3e0ff */
[----:B------:R-:W-:Y:S02]  /*51fc0*/  IADD3.X R3, PT, PT, R23, R3, RZ, P1, !PT ;  /* 0x0000000317037210 */ /* 0x000fe40000ffe4ff */
[----:B------:R-:W-:-:S04]  /*51fd0*/  LEA R10, P1, R2, UR10, 0x3 ;  /* 0x0000000a020a7c11 */ /* 0x000fc8000f8218ff */
[----:B------:R-:W-:Y:S02]  /*51fe0*/  LEA.HI.X R11, R2, UR11, R3, 0x3, P1 ;  /* 0x0000000b020b7c11 */ /* 0x000fe400088f1c03 */
[----:B------:R-:W-:-:S03]  /*51ff0*/  CS2R R2, SRZ ;  /* 0x0000000000027805 */ /* 0x000fc6000001ff00 */
[----:B0-----:R0:W-:Y:S04]  /*52000*/  STG.E.64 desc[UR12][R10.64], R4 ;  /* 0x000000040a007986 */ /* 0x0011e8000c101b0c */
[----:B---3--:R-:W2:Y:S01]  /*52010*/  @!P0 LDG.E.64 R2, desc[UR12][R14.64] ;  /* 0x0000000c0e028981 */ /* 0x008ea2000c1e1b00 */
[----:B------:R-:W3:Y:S03]  /*52020*/  @!P0 LDC.64 R16, c[0x0][0x400] ;  /* 0x00010000ff108b82 */ /* 0x000ee60000000a00 */
[----:B------:R-:W4:Y:S01]  /*52030*/  LDS.64 R4, [R0] ;  /* 0x0000000000047984 */ /* 0x000f220000000a00 */
[----:B--2---:R-:W-:-:S05]  /*52040*/  IADD3 R2, P1, PT, R21, R2, RZ ;  /* 0x0000000215027210 */ /* 0x004fca0007f3e0ff */
[----:B------:R-:W-:Y:S01]  /*52050*/  IMAD.X R3, R23, 0x1, R3, P1 ;  /* 0x0000000117037824 */ /* 0x000fe200008e0603 */
[----:B------:R-:W-:-:S04]  /*52060*/  LEA R12, P1, R2, UR10, 0x3 ;  /* 0x0000000a020c7c11 */ /* 0x000fc8000f8218ff */
[----:B------:R-:W-:Y:S02]  /*52070*/  LEA.HI.X R13, R2, UR11, R3, 0x3, P1 ;  /* 0x0000000b020d7c11 */ /* 0x000fe400088f1c03 */
[----:B------:R-:W-:-:S03]  /*52080*/  CS2R R2, SRZ ;  /* 0x0000000000027805 */ /* 0x000fc6000001ff00 */
[----:B-1----:R-:W-:Y:S04]  /*52090*/  STG.E.64 desc[UR12][R12.64+0xc00], R6 ;  /* 0x000c00060c007986 */ /* 0x002fe8000c101b0c */
[----:B---3--:R-:W2:Y:S01]  /*520a0*/  @!P0 LDG.E.64 R2, desc[UR12][R16.64] ;  /* 0x0000000c10028981 */ /* 0x008ea2000c1e1b00 */
[----:B------:R-:W1:Y:S03]  /*520b0*/  @!P0 LDC.64 R14, c[0x0][0x400] ;  /* 0x00010000ff0e8b82 */ /* 0x000e660000000a00 */
[----:B------:R3:W5:Y:S01]  /*520c0*/  LDS.64 R6, [R0+0xc00] ;  /* 0x000c000000067984 */ /* 0x0007620000000a00 */
[----:B--2---:R-:W-:-:S04]  /*520d0*/  IADD3 R2, P1, PT, R21, R2, RZ ;  /* 0x0000000215027210 */ /* 0x004fc80007f3e0ff */
[----:B------:R-:W-:Y:S02]  /*520e0*/  IADD3.X R3, PT, PT, R23, R3, RZ, P1, !PT ;  /* 0x0000000317037210 */ /* 0x000fe40000ffe4ff */
[----:B0-----:R-:W-:-:S04]  /*520f0*/  LEA R10, P1, R2, UR10, 0x3 ;  /* 0x0000000a020a7c11 */ /* 0x001fc8000f8218ff */
[----:B------:R-:W-:Y:S02]  /*52100*/  LEA.HI.X R11, R2, UR11, R3, 0x3, P1 ;  /* 0x0000000b020b7c11 */ /* 0x000fe400088f1c03 */
[----:B------:R-:W-:-:S03]  /*52110*/  CS2R R2, SRZ ;  /* 0x0000000000027805 */ /* 0x000fc6000001ff00 */
[----:B----4-:R0:W-:Y:S04]  /*52120*/  STG.E.64 desc[UR12][R10.64+0x1800], R4 ;  /* 0x001800040a007986 */ /* 0x0101e8000c101b0c */
[----:B-1----:R-:W2:Y:S01]  /*52130*/  @!P0 LDG.E.64 R2, desc[UR12][R14.64] ;  /* 0x0000000c0e028981 */ /* 0x002ea2000c1e1b00 */
[----:B------:R-:W-:Y:S01]  /*52140*/  IADD3 R50, PT, PT, R50, 0x600, RZ ;  /* 0x0000060032327810 */ /* 0x000fe20007ffe0ff */
[----:B---3--:R-:W-:Y:S01]  /*52150*/  VIADD R0, R0, 0x3000 ;  /* 0x0000300000007836 */ /* 0x008fe20000000000 */
[C---:B--2---:R-:W-:Y:S02]  /*52160*/  IADD3 R8, P1, PT, R21.reuse, R2, RZ ;  /* 0x0000000215087210 */ /* 0x044fe40007f3e0ff */
[----:B------:R-:W-:-:S03]  /*52170*/  IADD3 R21, PT, PT, R21, 0x600, RZ ;  /* 0x0000060015157810 */ /* 0x000fc60007ffe0ff */
[----:B------:R-:W-:Y:S01]  /*52180*/  IMAD.X R3, R23, 0x1, R3, P1 ;  /* 0x0000000117037824 */ /* 0x000fe200008e0603 */
[----:B------:R-:W-:-:S04]  /*52190*/  LEA R2, P1, R8, UR10, 0x3 ;  /* 0x0000000a08027c11 */ /* 0x000fc8000f8218ff */
[----:B------:R-:W-:Y:S02]  /*521a0*/  LEA.HI.X R3, R8, UR11, R3, 0x3, P1 ;  /* 0x0000000b08037c11 */ /* 0x000fe400088f1c03 */
[----:B------:R-:W-:-:S03]  /*521b0*/  ISETP.GE.AND P1, PT, R50, R19, PT ;  /* 0x000000133200720c */ /* 0x000fc60003f26270 */
[----:B-----5:R0:W-:Y:S10]  /*521c0*/  STG.E.64 desc[UR12][R2.64+0x2400], R6 ;  /* 0x0024000602007986 */ /* 0x0201f4000c101b0c */
[----:B------:R-:W-:Y:S05]  /*521d0*/  @!P1 BRA `(.L_x_1510) ;  /* 0xfffffffc00549947 */ /* 0x000fea000383ffff */
.L_x_1114:
[----:B------:R-:W-:Y:S05]  /*521e0*/  BSYNC.RECONVERGENT B0 ;  /* 0x0000000000007941 */ /* 0x000fea0003800200 */
.L_x_733:
[----:B------:R-:W5:Y:S02]  /*521f0*/  S2R R0, SR_TID.X ;  /* 0x0000000000007919 */ /* 0x000f640000002100 */
[----:B-----5:R-:W-:-:S13]  /*52200*/  ISETP.NE.AND P0, PT, R0, RZ, PT ;  /* 0x000000ff0000720c */ /* 0x020fda0003f05270 */
[----:B------:R-:W-:Y:S05]  /*52210*/  @P0 EXIT ;  /* 0x000000000000094d */ /* 0x000fea0003800000 */
[----:B------:R-:W5:Y:S02]  /*52220*/  LDCU.U8 UR4, c[0x0][0x3e9] ;  /* 0x00007d20ff0477ac */ /* 0x000f640008000000 */
[----:B-----5:R-:W-:-:S09]  /*52230*/  UISETP.NE.AND UP0, UPT, UR4, URZ, UPT ;  /* 0x000000ff0400728c */ /* 0x020fd2000bf05270 */
[----:B------:R-:W-:Y:S05]  /*52240*/  BRA.U !UP0, `(.L_x_1511) ;  /* 0x00000001082c7547 */ /* 0x000fea000b800000 */
[----:B------:R-:W5:Y:S01]  /*52250*/  LDCU.U8 UR4, c[0x0][0x3e8] ;  /* 0x00007d00ff0477ac */ /* 0x000f620008000000 */
[----:B01----:R-:W0:Y:S01]  /*52260*/  LDC.64 R4, c[0x0][0x398] ;  /* 0x0000e600ff047b82 */ /* 0x003e220000000a00 */
[----:B------:R-:W-:Y:S01]  /*52270*/  CS2R R2, SRZ ;  /* 0x0000000000027805 */ /* 0x000fe2000001ff00 */
[----:B-----5:R-:W-:-:S09]  /*52280*/  UISETP.NE.AND UP0, UPT, UR4, URZ, UPT ;  /* 0x000000ff0400728c */ /* 0x020fd2000bf05270 */
[----:B------:R-:W-:Y:S05]  /*52290*/  BRA.U UP0, `(.L_x_1512) ;  /* 0x0000000100087547 */ /* 0x000fea000b800000 */
[----:B------:R-:W1:Y:S02]  /*522a0*/  LDC.64 R2, c[0x0][0x400] ;  /* 0x00010000ff027b82 */ /* 0x000e640000000a00 */
[----:B-1----:R-:W5:Y:S02]  /*522b0*/  LDG.E.64 R2, desc[UR12][R2.64] ;  /* 0x0000000c02027981 */ /* 0x002f64000c1e1b00 */
.L_x_1512:
[----:B-----5:R-:W-:-:S04]  /*522c0*/  IADD3 R2, P0, PT, R9, R2, RZ ;  /* 0x0000000209027210 */ /* 0x020fc80007f1e0ff */
[----:B------:R-:W-:-:S05]  /*522d0*/  LEA.HI.X.SX32 R3, R9, R3, 0x1, P0 ;  /* 0x0000000309037211 */ /* 0x000fca00000f0eff */
[----:B0-----:R-:W-:Y:S01]  /*522e0*/  STG.E.64 desc[UR12][R4.64], R2 ;  /* 0x0000000204007986 */ /* 0x001fe2000c101b0c */
[----:B------:R-:W-:Y:S05]  /*522f0*/  EXIT ;  /* 0x000000000000794d */ /* 0x000fea0003800000 */
.L_x_1511:
[----:B------:R-:W5:Y:S01]  /*52300*/  LDCU.U8 UR4, c[0x0][0x3e8] ;  /* 0x00007d00ff0477ac */ /* 0x000f620008000000 */
[----:B01----:R-:W0:Y:S01]  /*52310*/  LDC.64 R4, c[0x0][0x408] ;  /* 0x00010200ff047b82 */ /* 0x003e220000000a00 */
[----:B------:R-:W-:Y:S01]  /*52320*/  CS2R R2, SRZ ;  /* 0x0000000000027805 */ /* 0x000fe2000001ff00 */
[----:B-----5:R-:W-:-:S09]  /*52330*/  UISETP.NE.AND UP0, UPT, UR4, URZ, UPT ;  /* 0x000000ff0400728c */ /* 0x020fd2000bf05270 */
[----:B------:R-:W-:Y:S05]  /*52340*/  BRA.U UP0, `(.L_x_1513) ;  /* 0x0000000100087547 */ /* 0x000fea000b800000 */
[----:B------:R-:W1:Y:S02]  /*52350*/  LDC.64 R2, c[0x0][0x400] ;  /* 0x00010000ff027b82 */ /* 0x000e640000000a00 */
[----:B-1----:R-:W5:Y:S02]  /*52360*/  LDG.E.64 R2, desc[UR12][R2.64] ;  /* 0x0000000c02027981 */ /* 0x002f64000c1e1b00 */
.L_x_1513:
[----:B-----5:R-:W-:-:S04]  /*52370*/  IADD3 R2, P0, PT, R9, R2, RZ ;  /* 0x0000000209027210 */ /* 0x020fc80007f1e0ff */
[----:B------:R-:W-:-:S05]  /*52380*/  LEA.HI.X.SX32 R3, R9, R3, 0x1, P0 ;  /* 0x0000000309037211 */ /* 0x000fca00000f0eff */
[----:B0-----:R-:W-:Y:S01]  /*52390*/  STG.E.64 desc[UR12][R4.64], R2 ;  /* 0x0000000204007986 */ /* 0x001fe2000c101b0c */
[----:B------:R-:W-:Y:S05]  /*523a0*/  EXIT ;  /* 0x000000000000794d */ /* 0x000fea0003800000 */
.L_x_681:
[----:B------:R-:W-:Y:S01]  /*523b0*/  BSSY B0, `(.L_x_1514) ;  /* 0x0000006000007945 */ /* 0x000fe20003800000 */
[----:B------:R-:W-:Y:S01]  /*523c0*/  PLOP3.LUT P0, PT, P0, PT, PT, 0x8, 0x80 ;  /* 0x000000000080781c */ /* 0x000fe2000070e170 */
[----:B------:R-:W-:-:S12]  /*523d0*/  IMAD.MOV.U32 R16, RZ, RZ, -0x1 ;  /* 0xffffffffff107424 */ /* 0x000fd800078e00ff */
[----:B------:R-:W-:Y:S05]  /*523e0*/  WARPSYNC.COLLECTIVE R16, `(.L_x_1515) ;  /* 0x0000000010087348 */ /* 0x000fea0003c00000 */
[----:B------:R-:W-:Y:S01]  /*523f0*/  VOTE.ANY P0, P0 ;  /* 0x0000000000ff7806 */ /* 0x000fe20000000100 */
[----:B------:R-:W-:-:S12]  /*52400*/  ENDCOLLECTIVE ;  /* 0x000000000000791b */ /* 0x000fd80003800000 */
.L_x_1515:
[----:B------:R-:W-:Y:S05]  /*52410*/  BSYNC B0 ;  /* 0x0000000000007941 */ /* 0x000fea0003800000 */
.L_x_1514:
[----:B------:R-:W-:Y:S05]  /*52420*/  BRA `(.L_x_1516) ;  /* 0xfffffd4800fc7947 */ /* 0x000fea000383ffff */
.L_x_685:
[----:B------:R-:W-:Y:S01]  /*52430*/  BSSY B0, `(.L_x_1517) ;  /* 0x0000006000007945 */ /* 0x000fe20003800000 */
[----:B------:R-:W-:Y:S02]  /*52440*/  PLOP3.LUT P0, PT, P0, PT, PT, 0x8, 0x80 ;  /* 0x000000000080781c */ /* 0x000fe4000070e170 */
[----:B------:R-:W-:-:S11]  /*52450*/  MOV R16, 0xffffffff ;  /* 0xffffffff00107802 */ /* 0x000fd60000000f00 */
[----:B------:R-:W-:Y:S05]  /*52460*/  WARPSYNC.COLLECTIVE R16, `(.L_x_1518) ;  /* 0x0000000010087348 */ /* 0x000fea0003c00000 */
[----:B------:R-:W-:Y:S01]  /*52470*/  VOTE.ANY P0, P0 ;  /* 0x0000000000ff7806 */ /* 0x000fe20000000100 */
[----:B------:R-:W-:-:S12]  /*52480*/  ENDCOLLECTIVE ;  /* 0x000000000000791b */ /* 0x000fd80003800000 */
.L_x_1518:
[----:B------:R-:W-:Y:S05]  /*52490*/  BSYNC B0 ;  /* 0x0000000000007941 */ /* 0x000fea0003800000 */
.L_x_1517:
[----:B------:R-:W-:Y:S05]  /*524a0*/  BRA `(.L_x_1519) ;  /* 0xfffffd4c000c7947 */ /* 0x000fea000383ffff */
.L_x_687:
[----:B------:R-:W0:Y:S01]  /*524b0*/  S2R R71, SR_GEMASK ;  /* 0x0000000000477919 */ /* 0x000e220000003c00 */
[----:B------:R-:W-:Y:S01]  /*524c0*/  BSSY B0, `(.L_x_1520) ;  /* 0x0000006000007945 */ /* 0x000fe20003800000 */
[----:B------:R-:W-:Y:S01]  /*524d0*/  PLOP3.LUT P0, PT, P0, PT, PT, 0x8, 0x80 ;  /* 0x000000000080781c */ /* 0x000fe2000070e170 */
[----:B------:R-:W-:-:S12]  /*524e0*/  IMAD.MOV.U32 R16, RZ, RZ, -0x1 ;  /* 0xffffffffff107424 */ /* 0x000fd800078e00ff */
[----:B0-----:R-:W-:Y:S05]  /*524f0*/  WARPSYNC.COLLECTIVE R16, `(.L_x_1521) ;  /* 0x0000000010087348 */ /* 0x001fea0003c00000 */
[----:B------:R-:W-:Y:S01]  /*52500*/  VOTE.ANY R16, PT, P0 ;  /* 0x0000000000107806 */ /* 0x000fe200000e0100 */
[----:B0-----:R-:W-:Y:S06]  /*52510*/  ENDCOLLECTIVE ;  /* 0x000000000000791b */ /* 0x001fec0003800000 */
.L_x_1521:
[----:B------:R-:W-:Y:S05]  /*52520*/  BSYNC B0 ;  /* 0x0000000000007941 */ /* 0x000fea0003800000 */
.L_x_1520:
[----:B------:R-:W-:Y:S01]  /*52530*/  LOP3.LUT R16, R16, 0x80000000, R71, 0xec, !PT ;  /* 0x8000000010107812 */ /* 0x000fe200078eec47 */
[----:B------:R-:W-:Y:S01]  /*52540*/  IMAD.MOV.U32 R79, RZ, RZ, 0x1 ;  /* 0x00000001ff4f7424 */ /* 0x000fe200078e00ff */
[C---:B------:R-:W-:Y:S01]  /*52550*/  IADD3 R64, PT, PT, R2.reuse, 0x2, RZ ;  /* 0x0000000202407810 */ /* 0x040fe20007ffe0ff */
[----:B------:R-:W-:Y:S01]  /*52560*/  VIADD R70, R2, 0x4 ;  /* 0x0000000402467836 */ /* 0x000fe20000000000 */
[C---:B------:R-:W-:Y:S01]  /*52570*/  IADD3 R17, PT, PT, R16.reuse, -0x1, RZ ;  /* 0xffffffff10117810 */ /* 0x040fe20007ffe0ff */
[----:B------:R-:W0:Y:S03]  /*52580*/  LDC.64 R76, c[0x0][0x3a0] ;  /* 0x0000e800ff4c7b82 */ /* 0x000e260000000a00 */
[----:B------:R-:W-:Y:S02]  /*52590*/  LOP3.LUT R17, R16, R17, RZ, 0xc, !PT ;  /* 0x0000001110117212 */ /* 0x000fe400078e0cff */
[----:B------:R-:W-:-:S04]  /*525a0*/  MOV R16, 0xffffffff ;  /* 0xffffffff00107802 */ /* 0x000fc80000000f00 */
[----:B------:R-:W1:Y:S03]  /*525b0*/  POPC R17, R17 ;  /* 0x0000001100117309 */ /* 0x000e660000000000 */
[----:B01----:R-:W-:Y:S05]  /*525c0*/  WARPSYNC.COLLECTIVE R16, `(.L_x_1522) ;  /* 0x0000000010087348 */ /* 0x003fea0003c00000 */
[----:B-1----:R1:W2:Y:S02]  /*525d0*/  SHFL.DOWN P0, R75, R67, R79, R17 ;  /* 0x0800004f434b7389 */ /* 0x0022a40000000011 */
[----:B012---:R-:W-:Y:S05]  /*525e0*/  ENDCOLLECTIVE ;  /* 0x000000000000791b */ /* 0x007fea0003800000 */
.L_x_1522:
[----:B------:R-:W-:-:S05]  /*525f0*/  IADD3 R73, P3, PT, R76, 0x100, RZ ;  /* 0x000001004c497810 */ /* 0x000fca0007f7e0ff */
[----:B------:R-:W-:Y:S02]  /*52600*/  IMAD.X R78, RZ, RZ, R77, P3 ;  /* 0x000000ffff4e7224 */ /* 0x000fe400018e064d */
[----:B------:R-:W-:Y:S02]  /*52610*/  HFMA2 R79, -RZ, RZ, 0, 1.1920928955078125e-07 ;  /* 0x00000002ff4f7431 */ /* 0x000fe400000001ff */
[----:B------:R-:W-:Y:S01]  /*52620*/  IMAD.MOV.U32 R18, RZ, RZ, R75 ;  /* 0x000000ffff127224 */ /* 0x000fe200078e004b */
[----:B------:R-:W-:-:S04]  /*52630*/  ISETP.GE.AND P0, PT, R2, R17, PT ;  /* 0x000000110200720c */ /* 0x000fc80003f06270 */
[----:B------:R-:W-:-:S04]  /*52640*/  SEL R18, R18, RZ, !P0 ;  /* 0x000000ff12127207 */ /* 0x000fc80004000000 */
[----:B------:R-:W-:-:S05]  /*52650*/  IADD3 R18, PT, PT, R18, R67, RZ ;  /* 0x0000004312127210 */ /* 0x000fca0007ffe0ff */
[----:B------:R-:W-:-:S07]  /*52660*/  IMAD.MOV.U32 R67, RZ, RZ, R18 ;  /* 0x000000ffff437224 */ /* 0x000fce00078e0012 */
[----:B------:R-:W-:Y:S05]  /*52670*/  WARPSYNC.COLLECTIVE R16, `(.L_x_1523) ;  /* 0x0000000010087348 */ /* 0x000fea0003c00000 */
[----:B------:R0:W1:Y:S02]  /*52680*/  SHFL.DOWN P0, R75, R67, R79, R17 ;  /* 0x0800004f434b7389 */ /* 0x0000640000000011 */
[----:B01----:R-:W-:Y:S05]  /*52690*/  ENDCOLLECTIVE ;  /* 0x000000000000791b */ /* 0x003fea0003800000 */
.L_x_1523:
[----:B------:R-:W-:Y:S02]  /*526a0*/  IMAD.MOV.U32 R79, RZ, RZ, 0x4 ;  /* 0x00000004ff4f7424 */ /* 0x000fe400078e00ff */
[----:B------:R-:W-:Y:S01]  /*526b0*/  IMAD.MOV.U32 R20, RZ, RZ, R75 ;  /* 0x000000ffff147224 */ /* 0x000fe200078e004b */
[----:B------:R-:W-:-:S04]  /*526c0*/  ISETP.GT.AND P0, PT, R64, R17, PT ;  /* 0x000000114000720c */ /* 0x000fc80003f04270 */
[----:B------:R-:W-:-:S05]  /*526d0*/  SEL R21, R20, RZ, !P0 ;  /* 0x000000ff14157207 */ /* 0x000fca0004000000 */
[----:B------:R-:W-:Y:S01]  /*526e0*/  IMAD.IADD R20, R18, 0x1, R21 ;  /* 0x0000000112147824 */ /* 0x000fe200078e0215 */
[----:B------:R-:W-:-:S04]  /*526f0*/  IADD3 R18, PT, PT, R2, 0x8, RZ ;  /* 0x0000000802127810 */ /* 0x000fc80007ffe0ff */
[----:B------:R-:W-:-:S07]  /*52700*/  MOV R67, R20 ;  /* 0x0000001400437202 */ /* 0x000fce0000000f00 */
[----:B------:R-:W-:Y:S05]  /*52710*/  WARPSYNC.COLLECTIVE R16, `(.L_x_1524) ;  /* 0x0000000010087348 */ /* 0x000fea0003c00000 */
[----:B------:R0:W1:Y:S02]  /*52720*/  SHFL.DOWN P0, R75, R67, R79, R17 ;  /* 0x0800004f434b7389 */ /* 0x0000640000000011 */
[----:B01----:R-:W-:Y:S05]  /*52730*/  ENDCOLLECTIVE ;  /* 0x000000000000791b */ /* 0x003fea0003800000 */
.L_x_1524:
[----:B------:R-:W-:Y:S01]  /*52740*/  HFMA2 R79, -RZ, RZ, 0, 4.76837158203125e-07 ;  /* 0x00000008ff4f7431 */ /* 0x000fe200000001ff */
[----:B------:R-:W-:Y:S02]  /*52750*/  MOV R21, R75 ;  /* 0x0000004b00157202 */ /* 0x000fe40000000f00 */
[----:B------:R-:W-:-:S04]  /*52760*/  ISETP.GT.AND P0, PT, R70, R17, PT ;  /* 0x000000114600720c */ /* 0x000fc80003f04270 */
[----:B------:R-:W-:-:S04]  /*52770*/  SEL R21, R21, RZ, !P0 ;  /* 0x000000ff15157207 */ /* 0x000fc80004000000 */
[----:B------:R-:W-:-:S05]  /*52780*/  IADD3 R72, PT, PT, R20, R21, RZ ;  /* 0x0000001514487210 */ /* 0x000fca0007ffe0ff */
[----:B------:R-:W-:-:S07]  /*52790*/  IMAD.MOV.U32 R67, RZ, RZ, R72 ;  /* 0x000000ffff437224 */ /* 0x000fce00078e0048 */
[----:B------:R-:W-:Y:S05]  /*527a0*/  WARPSYNC.COLLECTIVE R16, `(.L_x_1525) ;  /* 0x0000000010087348 */ /* 0x000fea0003c00000 */
[----:B------:R0:W1:Y:S02]  /*527b0*/  SHFL.DOWN P0, R75, R67, R79, R17 ;  /* 0x0800004f434b7389 */ /* 0x0000640000000011 */
[----:B01----:R-:W-:Y:S05]  /*527c0*/  ENDCOLLECTIVE ;  /* 0x000000000000791b */ /* 0x003fea0003800000 */
.L_x_1525:
[----:B------:R-:W-:Y:S02]  /*527d0*/  IMAD.MOV.U32 R79, RZ, RZ, 0x10 ;  /* 0x00000010ff4f7424 */ /* 0x000fe400078e00ff */
[----:B------:R-:W-:Y:S01]  /*527e0*/  IMAD.MOV.U32 R21, RZ, RZ, R75 ;  /* 0x000000ffff157224 */ /* 0x000fe200078e004b */
[----:B------:R-:W-:-:S04]  /*527f0*/  ISETP.GT.AND P0, PT, R18, R17, PT ;  /* 0x000000111200720c */ /* 0x000fc80003f04270 */
[----:B------:R-:W-:-:S05]  /*52800*/  SEL R21, R21, RZ, !P0 ;  /* 0x000000ff15157207 */ /* 0x000fca0004000000 */
[----:B------:R-:W-:-:S05]  /*52810*/  IMAD.IADD R74, R72, 0x1, R21 ;  /* 0x00000001484a7824 */ /* 0x000fca00078e0215 */
[----:B------:R-:W-:-:S07]  /*52820*/  MOV R67, R74 ;  /* 0x0000004a00437202 */ /* 0x000fce0000000f00 */
[----:B------:R-:W-:Y:S05]  /*52830*/  WARPSYNC.COLLECTIVE R16, `(.L_x_1526) ;  /* 0x0000000010087348 */ /* 0x000fea0003c00000 */
[----:B------:R0:W1:Y:S02]  /*52840*/  SHFL.DOWN P0, R75, R67, R79, R17 ;  /* 0x0800004f434b7389 */ /* 0x0000640000000011 */
[----:B01----:R-:W-:Y:S05]  /*52850*/  ENDCOLLECTIVE ;  /* 0x000000000000791b */ /* 0x003fea0003800000 */
.L_x_1526:
[----:B------:R-:W-:Y:S01]  /*52860*/  ISETP.NE.AND P0, PT, R66, 0x65, PT ;  /* 0x000000654200780c */ /* 0x000fe20003f05270 */
[----:B------:R-:W-:Y:S01]  /*52870*/  VIADD R66, R2, 0x10 ;  /* 0x0000001002427836 */ /* 0x000fe20000000000 */
[----:B------:R-:W-:-:S04]  /*52880*/  MOV R20, R75 ;  /* 0x0000004b00147202 */ /* 0x000fc80000000f00 */
[----:B------:R-:W-:-:S04]  /*52890*/  ISETP.GT.AND P2, PT, R66, R17, PT ;  /* 0x000000114200720c */ /* 0x000fc80003f44270 */
[----:B------:R-:W-:-:S09]  /*528a0*/  SEL R17, R20, RZ, !P2 ;  /* 0x000000ff14117207 */ /* 0x000fd20005000000 */
[----:B------:R-:W-:Y:S05]  /*528b0*/  WARPSYNC.COLLECTIVE R16, `(.L_x_1527) ;  /* 0x0000000010087348 */ /* 0x000fea0003c00000 */
[----:B------:R-:W-:Y:S01]  /*528c0*/  VOTE.ALL P0, P0 ;  /* 0x0000000000ff7806 */ /* 0x000fe20000000000 */
[----:B------:R-:W-:-:S12]  /*528d0*/  ENDCOLLECTIVE ;  /* 0x000000000000791b */ /* 0x000fd80003800000 */
.L_x_1527:
[----:B------:R-:W-:Y:S01]  /*528e0*/  IADD3 R20, PT, PT, R74, R17, RZ ;  /* 0x000000114a147210 */ /* 0x000fe20007ffe0ff */
[----:B------:R-:W-:Y:S06]  /*528f0*/  BRA `(.L_x_1528) ;  /* 0xfffffd4800947947 */ /* 0x000fec000383ffff */
.L_x_689:
[----:B------:R-:W-:Y:S01]  /*52900*/  BSSY B0, `(.L_x_1529) ;  /* 0x0000006000007945 */ /* 0x000fe20003800000 */
[----:B------:R-:W-:Y:S02]  /*52910*/  PLOP3.LUT P0, PT, P0, PT, PT, 0x8, 0x80 ;  /* 0x000000000080781c */ /* 0x000fe4000070e170 */
[----:B------:R-:W-:-:S11]  /*52920*/  MOV R16, 0xffffffff ;  /* 0xffffffff00107802 */ /* 0x000fd60000000f00 */
[----:B------:R-:W-:Y:S05]  /*52930*/  WARPSYNC.COLLECTIVE R16, `(.L_x_1530) ;  /* 0x0000000010087348 */ /* 0x000fea0003c00000 */
[----:B------:R-:W-:Y:S01]  /*52940*/  VOTE.ANY P0, P0 ;  /* 0x0000000000ff7806 */ /* 0x000fe20000000100 */
[----:B------:R-:W-:-:S12]  /*52950*/  ENDCOLLECTIVE ;  /* 0x000000000000791b */ /* 0x000fd80003800000 */
.L_x_1530:
[----:B------:R-:W-:Y:S05]  /*52960*/  BSYNC B0 ;  /* 0x0000000000007941 */ /* 0x000fea0003800000 */
.L_x_1529:
[----:B------:R-:W-:Y:S05]  /*52970*/  BRA `(.L_x_1531) ;  /* 0xfffffd48009c7947 */ /* 0x000fea000383ffff */
.L_x_693:
[----:B------:R-:W-:Y:S01]  /*52980*/  BSSY B0, `(.L_x_1532) ;  /* 0x0000006000007945 */ /* 0x000fe20003800000 */
[----:B------:R-:W-:Y:S01]  /*52990*/  PLOP3.LUT P0, PT, P0, PT, PT, 0x8, 0x80 ;  /* 0x000000000080781c */ /* 0x000fe2000070e170 */
[----:B------:R-:W-:-:S12]  /*529a0*/  IMAD.MOV.U32 R16, RZ, RZ, -0x1 ;  /* 0xffffffffff107424 */ /* 0x000fd800078e00ff */
[----:B------:R-:W-:Y:S05]  /*529b0*/  WARPSYNC.COLLECTIVE R16, `(.L_x_1533) ;  /* 0x0000000010087348 */ /* 0x000fea0003c00000 */
[----:B------:R-:W-:Y:S01]  /*529c0*/  VOTE.ANY P0, P0 ;  /* 0x0000000000ff7806 */ /* 0x000fe20000000100 */
[----:B------:R-:W-:-:S12]  /*529d0*/  ENDCOLLECTIVE ;  /* 0x000000000000791b */ /* 0x000fd80003800000 */
.L_x_1533:
[----:B------:R-:W-:Y:S05]  /*529e0*/  BSYNC B0 ;  /* 0x0000000000007941 */ /* 0x000fea0003800000 */
.L_x_1532:
[----:B------:R-:W-:Y:S05]  /*529f0*/  BRA `(.L_x_1534) ;  /* 0xfffffd4800b47947 */ /* 0x000fea000383ffff */
.L_x_695:
[----:B------:R-:W-:Y:S01]  /*52a00*/  BSSY B0, `(.L_x_1535) ;  /* 0x0000006000007945 */ /* 0x000fe20003800000 */
[----:B------:R-:W-:Y:S02]  /*52a10*/  PLOP3.LUT P0, PT, P0, PT, PT, 0x8, 0x80 ;  /* 0x000000000080781c */ /* 0x000fe4000070e170 */
[----:B------:R-:W-:-:S11]  /*52a20*/  MOV R16, 0xffffffff ;  /* 0xffffffff00107802 */ /* 0x000fd60000000f00 */
[----:B------:R-:W-:Y:S05]  /*52a30*/  WARPSYNC.COLLECTIVE R16, `(.L_x_1536) ;  /* 0x0000000010087348 */ /* 0x000fea0003c00000 */
[----:B------:R-:W-:Y:S01]  /*52a40*/  VOTE.ANY R16, PT, P0 ;  /* 0x0000000000107806 */ /* 0x000fe200000e0100 */
[----:B------:R-:W-:Y:S06]  /*52a50*/  ENDCOLLECTIVE ;  /* 0x000000000000791b */ /* 0x000fec0003800000 */
.L_x_1536:
[----:B------:R-:W-:Y:S05]  /*52a60*/  BSYNC B0 ;  /* 0x0000000000007941 */ /* 0x000fea0003800000 */
.L_x_1535:
[----:B------:R-:W-:Y:S01]  /*52a70*/  LOP3.LUT R16, R16, 0x80000000, R71, 0xec, !PT ;  /* 0x8000000010107812 */ /* 0x000fe200078eec47 */
[----:B------:R-:W-:Y:S01]  /*52a80*/  IMAD.MOV.U32 R79, RZ, RZ, 0x1 ;  /* 0x00000001ff4f7424 */ /* 0x000fe200078e00ff */
[----:B------:R-:W-:Y:S01]  /*52a90*/  MOV R67, R77 ;  /* 0x0000004d00437202 */ /* 0x000fe20000000f00 */
[----:B------:R-:W-:Y:S02]  /*52aa0*/  VIADD R65, R65, 0xffffffe0 ;  /* 0xffffffe041417836 */ /* 0x000fe40000000000 */
[----:B------:R-:W-:-:S05]  /*52ab0*/  VIADD R17, R16, 0xffffffff ;  /* 0xffffffff10117836 */ /* 0x000fca0000000000 */
[----:B------:R-:W-:Y:S02]  /*52ac0*/  LOP3.LUT R17, R16, R17, RZ, 0xc, !PT ;  /* 0x0000001110117212 */ /* 0x000fe400078e0cff */
[----:B------:R-:W-:-:S04]  /*52ad0*/  MOV R16, 0xffffffff ;  /* 0xffffffff00107802 */ /* 0x000fc80000000f00 */
[----:B------:R-:W0:Y:S03]  /*52ae0*/  POPC R17, R17 ;  /* 0x0000001100117309 */ /* 0x000e260000000000 */
[----:B0-----:R-:W-:Y:S05]  /*52af0*/  WARPSYNC.COLLECTIVE R16, `(.L_x_1537) ;  /* 0x0000000010087348 */ /* 0x001fea0003c00000 */
[----:B0-----:R0:W1:Y:S02]  /*52b00*/  SHFL.DOWN P0, R75, R67, R79, R17 ;  /* 0x0800004f434b7389 */ /* 0x0010640000000011 */
[----:B01----:R-:W-:Y:S05]  /*52b10*/  ENDCOLLECTIVE ;  /* 0x000000000000791b */ /* 0x003fea0003800000 */
.L_x_1537:
        /* <DEDUP_REMOVED lines=9> */
.L_x_1538:
[----:B------:R-:W-:Y:S01]  /*52bb0*/  MOV R79, 0x4 ;  /* 0x00000004004f7802 */ /* 0x000fe20000000f00 */
[----:B------:R-:W-:Y:S01]  /*52bc0*/  IMAD.MOV.U32 R21, RZ, RZ, R75 ;  /* 0x000000ffff157224 */ /* 0x000fe200078e004b */
[----:B------:R-:W-:-:S04]  /*52bd0*/  ISETP.GT.AND P0, PT, R64, R17, PT ;  /* 0x000000114000720c */ /* 0x000fc80003f04270 */
[----:B------:R-:W-:-:S04]  /*52be0*/  SEL R21, R21, RZ, !P0 ;  /* 0x000000ff15157207 */ /* 0x000fc80004000000 */
[----:B------:R-:W-:-:S05]  /*52bf0*/  IADD3 R72, PT, PT, R66, R21, RZ ;  /* 0x0000001542487210 */ /* 0x000fca0007ffe0ff */
[----:B------:R-:W-:-:S07]  /*52c00*/  IMAD.MOV.U32 R67, RZ, RZ, R72 ;  /* 0x000000ffff437224 */ /* 0x000fce00078e0048 */
[----:B------:R-:W-:Y:S05]  /*52c10*/  WARPSYNC.COLLECTIVE R16, `(.L_x_1539) ;  /* 0x0000000010087348 */ /* 0x000fea0003c00000 */
[----:B------:R0:W1:Y:S02]  /*52c20*/  SHFL.DOWN P0, R75, R67, R79, R17 ;  /* 0x0800004f434b7389 */ /* 0x0000640000000011 */
[----:B01----:R-:W-:Y:S05]  /*52c30*/  ENDCOLLECTIVE ;  /* 0x000000000000791b */ /* 0x003fea0003800000 */
.L_x_1539:
[----:B------:R-:W-:Y:S02]  /*52c40*/  HFMA2 R79, -RZ, RZ, 0, 4.76837158203125e-07 ;  /* 0x00000008ff4f7431 */ /* 0x000fe400000001ff */
[----:B------:R-:W-:Y:S01]  /*52c50*/  IMAD.MOV.U32 R21, RZ, RZ, R75 ;  /* 0x000000ffff157224 */ /* 0x000fe200078e004b */
[----:B------:R-:W-:-:S04]  /*52c60*/  ISETP.GT.AND P0, PT, R70, R17, PT ;  /* 0x000000114600720c */ /* 0x000fc80003f04270 */
[----:B------:R-:W-:-:S04]  /*52c70*/  SEL R21, R21, RZ, !P0 ;  /* 0x000000ff15157207 */ /* 0x000fc80004000000 */
[----:B------:R-:W-:Y:S02]  /*52c80*/  IADD3 R74, PT, PT, R72, R21, RZ ;  /* 0x00000015484a7210 */ /* 0x000fe40007ffe0ff */
[----:B------:R-:W-:-:S03]  /*52c90*/  IADD3 R72, PT, PT, R2, 0x10, RZ ;  /* 0x0000001002487810 */ /* 0x000fc60007ffe0ff */
[----:B------:R-:W-:Y:S01]  /*52ca0*/  IMAD.MOV.U32 R67, RZ, RZ, R74 ;  /* 0x000000ffff437224 */ /* 0x000fe200078e004a */
[----:B------:R-:W-:-:S13]  /*52cb0*/  ISETP.GT.AND P2, PT, R72, R17, PT ;  /* 0x000000114800720c */ /* 0x000fda0003f44270 */
[----:B------:R-:W-:Y:S05]  /*52cc0*/  WARPSYNC.COLLECTIVE R16, `(.L_x_1540) ;  /* 0x0000000010087348 */ /* 0x000fea0003c00000 */
[----:B------:R0:W1:Y:S02]  /*52cd0*/  SHFL.DOWN P0, R75, R67, R79, R17 ;  /* 0x0800004f434b7389 */ /* 0x0000640000000011 */
[----:B01----:R-:W-:Y:S05]  /*52ce0*/  ENDCOLLECTIVE ;  /* 0x000000000000791b */ /* 0x003fea0003800000 */
.L_x_1540:
        /* <DEDUP_REMOVED lines=9> */
.L_x_1541:
[----:B------:R-:W-:Y:S01]  /*52d80*/  ISETP.NE.AND P0, PT, R76, 0x65, PT ;  /* 0x000000654c00780c */ /* 0x000fe20003f05270 */
[----:B------:R-:W-:-:S05]  /*52d90*/  IMAD.MOV.U32 R66, RZ, RZ, R75 ;  /* 0x000000ffff427224 */ /* 0x000fca00078e004b */
[----:B------:R-:W-:-:S04]  /*52da0*/  SEL R66, R66, RZ, !P2 ;  /* 0x000000ff42427207 */ /* 0x000fc80005000000 */
[----:B------:R-:W-:-:S07]  /*52db0*/  IADD3 R20, PT, PT, R21, R66, R20 ;  /* 0x0000004215147210 */ /* 0x000fce0007ffe014 */
[----:B------:R-:W-:Y:S05]  /*52dc0*/  WARPSYNC.COLLECTIVE R16, `(.L_x_1542) ;  /* 0x0000000010087348 */ /* 0x000fea0003c00000 */
[----:B------:R-:W-:Y:S01]  /*52dd0*/  VOTE.ALL P0, P0 ;  /* 0x0000000000ff7806 */ /* 0x000fe20000000000 */
[----:B------:R-:W-:-:S12]  /*52de0*/  ENDCOLLECTIVE ;  /* 0x000000000000791b */ /* 0x000fd80003800000 */
.L_x_1542:
[----:B------:R-:W-:Y:S05]  /*52df0*/  BRA `(.L_x_1543) ;  /* 0xfffffd4800407947 */ /* 0x000fea000383ffff */
.L_x_1459:
[----:B------:R-:W-:Y:S01]  /*52e00*/  BSSY B1, `(.L_x_1544) ;  /* 0x0000006000017945 */ /* 0x000fe20003800000 */
[----:B------:R-:W-:Y:S02]  /*52e10*/  PLOP3.LUT P0, PT, P0, PT, PT, 0x8, 0x80 ;  /* 0x000000000080781c */ /* 0x000fe4000070e170 */
[----:B------:R-:W-:-:S11]  /*52e20*/  MOV R16, 0xffffffff ;  /* 0xffffffff00107802 */ /* 0x000fd60000000f00 */
[----:B0---4-:R-:W-:Y:S05]  /*52e30*/  WARPSYNC.COLLECTIVE R16, `(.L_x_1545) ;  /* 0x0000000010087348 */ /* 0x011fea0003c00000 */
[----:B------:R-:W-:Y:S01]  /*52e40*/  VOTE.ANY P0, P0 ;  /* 0x0000000000ff7806 */ /* 0x000fe20000000100 */
[----:B0---4-:R-:W-:-:S12]  /*52e50*/  ENDCOLLECTIVE ;  /* 0x000000000000791b */ /* 0x011fd80003800000 */
.L_x_1545:
[----:B------:R-:W-:Y:S05]  /*52e60*/  BSYNC B1 ;  /* 0x0000000000017941 */ /* 0x000fea0003800000 */
.L_x_1544:
[----:B------:R-:W-:Y:S05]  /*52e70*/  BRA `(.L_x_1546) ;  /* 0xffffffd400947947 */ /* 0x000fea000383ffff */
.L_x_1463:
[----:B------:R-:W-:Y:S01]  /*52e80*/  BSSY B1, `(.L_x_1547) ;  /* 0x0000006000017945 */ /* 0x000fe20003800000 */
[----:B------:R-:W-:Y:S01]  /*52e90*/  PLOP3.LUT P0, PT, P0, PT, PT, 0x8, 0x80 ;  /* 0x000000000080781c */ /* 0x000fe2000070e170 */
[----:B------:R-:W-:-:S12]  /*52ea0*/  IMAD.MOV.U32 R16, RZ, RZ, -0x1 ;  /* 0xffffffffff107424 */ /* 0x000fd800078e00ff */
[----:B0---4-:R-:W-:Y:S05]  /*52eb0*/  WARPSYNC.COLLECTIVE R16, `(.L_x_1548) ;  /* 0x0000000010087348 */ /* 0x011fea0003c00000 */
[----:B------:R-:W-:Y:S01]  /*52ec0*/  VOTE.ANY P0, P0 ;  /* 0x0000000000ff7806 */ /* 0x000fe20000000100 */
[----:B0---4-:R-:W-:-:S12]  /*52ed0*/  ENDCOLLECTIVE ;  /* 0x000000000000791b */ /* 0x011fd80003800000 */
.L_x_1548:
[----:B------:R-:W-:Y:S05]  /*52ee0*/  BSYNC B1 ;  /* 0x0000000000017941 */ /* 0x000fea0003800000 */
.L_x_1547:
[----:B------:R-:W-:Y:S05]  /*52ef0*/  BRA `(.L_x_1549) ;  /* 0xffffffd400a47947 */ /* 0x000fea000383ffff */
.L_x_1465:
[----:B------:R-:W1:Y:S01]  /*52f00*/  S2R R61, SR_GEMASK ;  /* 0x00000000003d7919 */ /* 0x000e620000003c00 */
[----:B------:R-:W-:Y:S01]  /*52f10*/  BSSY B1, `(.L_x_1550) ;  /* 0x0000006000017945 */ /* 0x000fe20003800000 */
[----:B------:R-:W-:Y:S02]  /*52f20*/  PLOP3.LUT P0, PT, P0, PT, PT, 0x8, 0x80 ;  /* 0x000000000080781c */ /* 0x000fe4000070e170 */
[----:B------:R-:W-:-:S11]  /*52f30*/  MOV R16, 0xffffffff ;  /* 0xffffffff00107802 */ /* 0x000fd60000000f00 */
[----:B01--4-:R-:W-:Y:S05]  /*52f40*/  WARPSYNC.COLLECTIVE R16, `(.L_x_1551) ;  /* 0x0000000010087348 */ /* 0x013fea0003c00000 */
[----:B------:R-:W-:Y:S01]  /*52f50*/  VOTE.ANY R16, PT, P0 ;  /* 0x0000000000107806 */ /* 0x000fe200000e0100 */
[----:B01--4-:R-:W-:Y:S06]  /*52f60*/  ENDCOLLECTIVE ;  /* 0x000000000000791b */ /* 0x013fec0003800000 */
.L_x_1551:
[----:B------:R-:W-:Y:S05]  /*52f70*/  BSYNC B1 ;  /* 0x0000000000017941 */ /* 0x000fea0003800000 */
.L_x_1550:
[----:B------:R-:W-:Y:S02]  /*52f80*/  IMAD.MOV.U32 R14, RZ, RZ, R16 ;  /* 0x000000ffff0e7224 */ /* 0x000fe400078e0010 */
[----:B------:R-:W-:Y:S02]  /*52f90*/  HFMA2 R79, -RZ, RZ, 0, 5.9604644775390625e-08 ;  /* 0x00000001ff4f7431 */ /* 0x000fe400000001ff */
[----:B------:R-:W-:Y:S01]  /*52fa0*/  IMAD.MOV.U32 R67, RZ, RZ, R55 ;  /* 0x000000ffff437224 */ /* 0x000fe200078e0037 */
[----:B------:R-:W-:Y:S01]  /*52fb0*/  IADD3 R64, PT, PT, R10, 0x4, RZ ;  /* 0x000000040a407810 */ /* 0x000fe20007ffe0ff */
[----:B------:R-:W-:Y:S01]  /*52fc0*/  IMAD.MOV.U32 R16, RZ, RZ, -0x1 ;  /* 0xffffffffff107424 */ /* 0x000fe200078e00ff */
[----:B------:R-:W-:Y:S01]  /*52fd0*/  LOP3.LUT R14, R14, 0x80000000, R61, 0xec, !PT ;  /* 0x800000000e0e7812 */ /* 0x000fe200078eec3d */
[C---:B------:R-:W-:Y:S01]  /*52fe0*/  VIADD R62, R10.reuse, 0x2 ;  /* 0x000000020a3e7836 */ /* 0x040fe20000000000 */
[----:B------:R-:W0:Y:S01]  /*52ff0*/  LDC.64 R58, c[0x0][0x3a0] ;  /* 0x0000e800ff3a7b82 */ /* 0x000e220000000a00 */
[----:B------:R-:W-:Y:S01]  /*53000*/  VIADD R66, R10, 0x8 ;  /* 0x000000080a427836 */ /* 0x000fe20000000000 */
[----:B------:R-:W-:-:S02]  /*53010*/  IADD3 R17, PT, PT, R14, -0x1, RZ ;  /* 0xffffffff0e117810 */ /* 0x000fc40007ffe0ff */
[----:B------:R-:W-:Y:S02]  /*53020*/  IADD3 R68, PT, PT, R10, 0x10, RZ ;  /* 0x000000100a447810 */ /* 0x000fe40007ffe0ff */
[----:B------:R-:W-:-:S06]  /*53030*/  LOP3.LUT R17, R14, R17, RZ, 0xc, !PT ;  /* 0x000000110e117212 */ /* 0x000fcc00078e0cff */
[----:B------:R-:W1:Y:S02]  /*53040*/  POPC R17, R17 ;  /* 0x0000001100117309 */ /* 0x000e640000000000 */
[----:B01----:R-:W-:-:S13]  /*53050*/  IADD3 R63, P2, PT, R58, 0x100, RZ ;  /* 0x000001003a3f7810 */ /* 0x003fda0007f5e0ff */
[----:B------:R-:W-:Y:S05]  /*53060*/  WARPSYNC.COLLECTIVE R16, `(.L_x_1552) ;  /* 0x0000000010087348 */ /* 0x000fea0003c00000 */
[----:B------:R0:W1:Y:S02]  /*53070*/  SHFL.DOWN P0, R75, R67, R79, R17 ;  /* 0x0800004f434b7389 */ /* 0x0000640000000011 */
[----:B01----:R-:W-:Y:S05]  /*53080*/  ENDCOLLECTIVE ;  /* 0x000000000000791b */ /* 0x003fea0003800000 */
.L_x_1552:
[----:B------:R-:W-:Y:S01]  /*53090*/  ISETP.GT.AND P1, PT, R68, R17, PT ;  /* 0x000000114400720c */ /* 0x000fe20003f24270 */
[----:B------:R-:W-:Y:S02]  /*530a0*/  IMAD.X R70, RZ, RZ, R59, P2 ;  /* 0x000000ffff467224 */ /* 0x000fe400010e063b */
[----:B------:R-:W-:Y:S01]  /*530b0*/  IMAD.MOV.U32 R79, RZ, RZ, 0x2 ;  /* 0x00000002ff4f7424 */ /* 0x000fe200078e00ff */
[----:B------:R-:W-:Y:S02]  /*530c0*/  MOV R14, R75 ;  /* 0x0000004b000e7202 */ /* 0x000fe40000000f00 */
[----:B------:R-:W-:-:S04]  /*530d0*/  ISETP.GE.AND P0, PT, R10, R17, PT ;  /* 0x000000110a00720c */ /* 0x000fc80003f06270 */
[----:B------:R-:W-:-:S05]  /*530e0*/  SEL R14, R14, RZ, !P0 ;  /* 0x000000ff0e0e7207 */ /* 0x000fca0004000000 */
[----:B------:R-:W-:-:S05]  /*530f0*/  IMAD.IADD R14, R14, 0x1, R55 ;  /* 0x000000010e0e7824 */ /* 0x000fca00078e0237 */
[----:B------:R-:W-:-:S07]  /*53100*/  MOV R67, R14 ;  /* 0x0000000e00437202 */ /* 0x000fce0000000f00 */
[----:B------:R-:W-:Y:S05]  /*53110*/  WARPSYNC.COLLECTIVE R16, `(.L_x_1553) ;  /* 0x0000000010087348 */ /* 0x000fea0003c00000 */
[----:B------:R0:W1:Y:S02]  /*53120*/  SHFL.DOWN P0, R75, R67, R79, R17 ;  /* 0x0800004f434b7389 */ /* 0x0000640000000011 */
[----:B01----:R-:W-:Y:S05]  /*53130*/  ENDCOLLECTIVE ;  /* 0x000000000000791b */ /* 0x003fea0003800000 */
.L_x_1553:
[----:B------:R-:W-:Y:S01]  /*53140*/  HFMA2 R79, -RZ, RZ, 0, 2.384185791015625e-07 ;  /* 0x00000004ff4f7431 */ /* 0x000fe200000001ff */
        /* <DEDUP_REMOVED lines=8> */
.L_x_1554:
        /* <DEDUP_REMOVED lines=9> */
.L_x_1555:
[----:B------:R-:W-:Y:S01]  /*53260*/  HFMA2 R79, -RZ, RZ, 0, 9.5367431640625e-07 ;  /* 0x00000010ff4f7431 */ /* 0x000fe200000001ff */
        /* <DEDUP_REMOVED lines=8> */
.L_x_1556:
[----:B------:R-:W-:Y:S01]  /*532f0*/  ISETP.NE.AND P0, PT, R54, 0x65, PT ;  /* 0x000000653600780c */ /* 0x000fe20003f05270 */
[----:B------:R-:W-:-:S05]  /*53300*/  IMAD.MOV.U32 R18, RZ, RZ, R75 ;  /* 0x000000ffff127224 */ /* 0x000fca00078e004b */
[----:B------:R-:W-:-:S04]  /*53310*/  SEL R17, R18, RZ, !P1 ;  /* 0x000000ff12117207 */ /* 0x000fc80004800000 */
[----:B------:R-:W-:-:S07]  /*53320*/  IADD3 R18, PT, PT, R14, R17, RZ ;  /* 0x000000110e127210 */ /* 0x000fce0007ffe0ff */
[----:B------:R-:W-:Y:S05]  /*53330*/  WARPSYNC.COLLECTIVE R16, `(.L_x_1557) ;  /* 0x0000000010087348 */ /* 0x000fea0003c00000 */
[----:B------:R-:W-:Y:S01]  /*53340*/  VOTE.ALL P0, P0 ;  /* 0x0000000000ff7806 */ /* 0x000fe20000000000 */
[----:B------:R-:W-:-:S12]  /*53350*/  ENDCOLLECTIVE ;  /* 0x000000000000791b */ /* 0x000fd80003800000 */
.L_x_1557:
[----:B------:R-:W-:Y:S05]  /*53360*/  BRA `(.L_x_1558) ;  /* 0xffffffd400247947 */ /* 0x000fea000383ffff */
.L_x_1467:
[----:B------:R-:W-:Y:S01]  /*53370*/  BSSY B1, `(.L_x_1559) ;  /* 0x0000006000017945 */ /* 0x000fe20003800000 */
[----:B------:R-:W-:Y:S01]  /*53380*/  PLOP3.LUT P0, PT, P0, PT, PT, 0x8, 0x80 ;  /* 0x000000000080781c */ /* 0x000fe2000070e170 */
[----:B------:R-:W-:-:S12]  /*53390*/  IMAD.MOV.U32 R16, RZ, RZ, -0x1 ;  /* 0xffffffffff107424 */ /* 0x000fd800078e00ff */
[----:B0---4-:R-:W-:Y:S05]  /*533a0*/  WARPSYNC.COLLECTIVE R16, `(.L_x_1560) ;  /* 0x0000000010087348 */ /* 0x011fea0003c00000 */
[----:B------:R-:W-:Y:S01]  /*533b0*/  VOTE.ANY P0, P0 ;  /* 0x0000000000ff7806 */ /* 0x000fe20000000100 */
[----:B0---4-:R-:W-:-:S12]  /*533c0*/  ENDCOLLECTIVE ;  /* 0x000000000000791b */ /* 0x011fd80003800000 */
.L_x_1560:
[----:B------:R-:W-:Y:S05]  /*533d0*/  BSYNC B1 ;  /* 0x0000000000017941 */ /* 0x000fea0003800000 */
.L_x_1559:
[----:B------:R-:W-:Y:S05]  /*533e0*/  BRA `(.L_x_1561) ;  /* 0xffffffd4002c7947 */ /* 0x000fea000383ffff */
.L_x_1471:
[----:B------:R-:W-:Y:S01]  /*533f0*/  BSSY B1, `(.L_x_1562) ;  /* 0x0000006000017945 */ /* 0x000fe20003800000 */
[----:B------:R-:W-:Y:S02]  /*53400*/  PLOP3.LUT P0, PT, P0, PT, PT, 0x8, 0x80 ;  /* 0x000000000080781c */ /* 0x000fe4000070e170 */
[----:B------:R-:W-:-:S11]  /*53410*/  MOV R16, 0xffffffff ;  /* 0xffffffff00107802 */ /* 0x000fd60000000f00 */
[----:B0---4-:R-:W-:Y:S05]  /*53420*/  WARPSYNC.COLLECTIVE R16, `(.L_x_1563) ;  /* 0x0000000010087348 */ /* 0x011fea0003c00000 */
[----:B------:R-:W-:Y:S01]  /*53430*/  VOTE.ANY P0, P0 ;  /* 0x0000000000ff7806 */ /* 0x000fe20000000100 */
[----:B0---4-:R-:W-:-:S12]  /*53440*/  ENDCOLLECTIVE ;  /* 0x000000000000791b */ /* 0x011fd80003800000 */
.L_x_1563:
[----:B------:R-:W-:Y:S05]  /*53450*/  BSYNC B1 ;  /* 0x0000000000017941 */ /* 0x000fea0003800000 */
.L_x_1562:
[----:B------:R-:W-:Y:S05]  /*53460*/  BRA `(.L_x_1564) ;  /* 0xffffffd400407947 */ /* 0x000fea000383ffff */
.L_x_1473:
[----:B------:R-:W-:Y:S01]  /*53470*/  BSSY B1, `(.L_x_1565) ;  /* 0x0000006000017945 */ /* 0x000fe20003800000 */
[----:B------:R-:W-:Y:S01]  /*53480*/  PLOP3.LUT P0, PT, P0, PT, PT, 0x8, 0x80 ;  /* 0x000000000080781c */ /* 0x000fe2000070e170 */
[----:B------:R-:W-:-:S12]  /*53490*/  IMAD.MOV.U32 R16, RZ, RZ, -0x1 ;  /* 0xffffffffff107424 */ /* 0x000fd800078e00ff */
[----:B0---4-:R-:W-:Y:S05]  /*534a0*/  WARPSYNC.COLLECTIVE R16, `(.L_x_1566) ;  /* 0x0000000010087348 */ /* 0x011fea0003c00000 */
[----:B------:R-:W-:Y:S01]  /*534b0*/  VOTE.ANY R16, PT, P0 ;  /* 0x0000000000107806 */ /* 0x000fe200000e0100 */
[----:B0---4-:R-:W-:Y:S06]  /*534c0*/  ENDCOLLECTIVE ;  /* 0x000000000000791b */ /* 0x011fec0003800000 */
.L_x_1566:
[----:B------:R-:W-:Y:S05]  /*534d0*/  BSYNC B1 ;  /* 0x0000000000017941 */ /* 0x000fea0003800000 */
.L_x_1565:
[----:B------:R-:W-:Y:S01]  /*534e0*/  MOV R14, R16 ;  /* 0x00000010000e7202 */ /* 0x000fe20000000f00 */
[----:B------:R-:W-:Y:S01]  /*534f0*/  IMAD.MOV.U32 R79, RZ, RZ, 0x1 ;  /* 0x00000001ff4f7424 */ /* 0x000fe200078e00ff */
[----:B------:R-:W-:Y:S02]  /*53500*/  MOV R67, R59 ;  /* 0x0000003b00437202 */ /* 0x000fe40000000f00 */
[----:B------:R-:W-:Y:S02]  /*53510*/  LOP3.LUT R14, R14, 0x80000000, R61, 0xec, !PT ;  /* 0x800000000e0e7812 */ /* 0x000fe400078eec3d */
[----:B------:R-:W-:Y:S02]  /*53520*/  MOV R16, 0xffffffff ;  /* 0xffffffff00107802 */ /* 0x000fe40000000f00 */
[----:B------:R-:W-:Y:S01]  /*53530*/  IADD3 R53, PT, PT, R53, -0x20, RZ ;  /* 0xffffffe035357810 */ /* 0x000fe20007ffe0ff */
[----:B------:R-:W-:-:S05]  /*53540*/  VIADD R17, R14, 0xffffffff ;  /* 0xffffffff0e117836 */ /* 0x000fca0000000000 */
[----:B------:R-:W-:-:S06]  /*53550*/  LOP3.LUT R17, R14, R17, RZ, 0xc, !PT ;  /* 0x000000110e117212 */ /* 0x000fcc00078e0cff */
[----:B------:R-:W0:Y:S02]  /*53560*/  POPC R17, R17 ;  /* 0x0000001100117309 */ /* 0x000e240000000000 */
[----:B0-----:R-:W-:Y:S05]  /*53570*/  WARPSYNC.COLLECTIVE R16, `(.L_x_1567) ;  /* 0x0000000010087348 */ /* 0x001fea0003c00000 */
[----:B0-----:R0:W1:Y:S02]  /*53580*/  SHFL.DOWN P0, R75, R67, R79, R17 ;  /* 0x0800004f434b7389 */ /* 0x0010640000000011 */
[----:B01----:R-:W-:Y:S05]  /*53590*/  ENDCOLLECTIVE ;  /* 0x000000000000791b */ /* 0x003fea0003800000 */
.L_x_1567:
[-C--:B------:R-:W-:Y:S01]  /*535a0*/  ISETP.GT.AND P1, PT, R68, R17.reuse, PT ;  /* 0x000000114400720c */ /* 0x080fe20003f24270 */
        /* <DEDUP_REMOVED lines=9> */
.L_x_1568:
        /* <DEDUP_REMOVED lines=9> */
.L_x_1569:
[----:B------:R-:W-:Y:S02]  /*536d0*/  HFMA2 R79, -RZ, RZ, 0, 4.76837158203125e-07 ;  /* 0x00000008ff4f7431 */ /* 0x000fe400000001ff */
        /* <DEDUP_REMOVED lines=8> */
.L_x_1570:
        /* <DEDUP_REMOVED lines=9> */
.L_x_1571:
[----:B------:R-:W-:Y:S01]  /*537f0*/  ISETP.NE.AND P0, PT, R58, 0x65, PT ;  /* 0x000000653a00780c */ /* 0x000fe20003f05270 */
[----:B------:R-:W-:-:S05]  /*53800*/  IMAD.MOV.U32 R14, RZ, RZ, R75 ;  /* 0x000000ffff0e7224 */ /* 0x000fca00078e004b */
[----:B------:R-:W-:-:S04]  /*53810*/  SEL R14, R14, RZ, !P1 ;  /* 0x000000ff0e0e7207 */ /* 0x000fc80004800000 */
[----:B------:R-:W-:-:S07]  /*53820*/  IADD3 R18, PT, PT, R19, R14, R18 ;  /* 0x0000000e13127210 */ /* 0x000fce0007ffe012 */
[----:B------:R-:W-:Y:S05]  /*53830*/  WARPSYNC.COLLECTIVE R16, `(.L_x_1572) ;  /* 0x0000000010087348 */ /* 0x000fea0003c00000 */
[----:B------:R-:W-:Y:S01]  /*53840*/  VOTE.ALL P0, P0 ;  /* 0x0000000000ff7806 */ /* 0x000fe20000000000 */
[----:B------:R-:W-:-:S12]  /*53850*/  ENDCOLLECTIVE ;  /* 0x000000000000791b */ /* 0x000fd80003800000 */
.L_x_1572:
[----:B------:R-:W-:Y:S05]  /*53860*/  BRA `(.L_x_1573) ;  /* 0xffffffd000c87947 */ /* 0x000fea000383ffff */
        .weak           $__internal_0_$__cuda_sm20_div_u64
        .type           $__internal_0_$__cuda_sm20_div_u64,@function
        .size           $__internal_0_$__cuda_sm20_div_u64,(.L_x_1579 - $__internal_0_$__cuda_sm20_div_u64)
$__internal_0_$__cuda_sm20_div_u64:
[----:B------:R-:W-:Y:S01]  /*53870*/  IMAD.U32 R67, RZ, RZ, UR4 ;  /* 0x00000004ff437e24 */ /* 0x000fe2000f8e00ff */
[----:B------:R-:W-:-:S04]  /*53880*/  MOV R66, R12 ;  /* 0x0000000c00427202 */ /* 0x000fc80000000f00 */
[----:B------:R-:W0:Y:S08]  /*53890*/  I2F.U64.RP R15, R66 ;  /* 0x00000042000f7312 */ /* 0x000e300000309000 */
[----:B0-----:R-:W0:Y:S02]  /*538a0*/  MUFU.RCP R15, R15 ;  /* 0x0000000f000f7308 */ /* 0x001e240000001000 */
[----:B0-----:R-:W-:-:S06]  /*538b0*/  VIADD R18, R15, 0x1ffffffe ;  /* 0x1ffffffe0f127836 */ /* 0x001fcc0000000000 */
[----:B------:R-:W0:Y:S02]  /*538c0*/  F2I.U64.TRUNC R18, R18 ;  /* 0x0000001200127311 */ /* 0x000e24000020d800 */
[----:B0-----:R-:W-:-:S04]  /*538d0*/  IMAD.WIDE.U32 R20, R18, R12, RZ ;  /* 0x0000000c12147225 */ /* 0x001fc800078e00ff */
[C---:B------:R-:W-:Y:S01]  /*538e0*/  IMAD R13, R18.reuse, UR4, R21 ;  /* 0x00000004120d7c24 */ /* 0x040fe2000f8e0215 */
[----:B------:R-:W-:Y:S01]  /*538f0*/  IADD3 R11, P0, PT, RZ, -R20, RZ ;  /* 0x80000014ff0b7210 */ /* 0x000fe20007f1e0ff */
[----:B------:R-:W-:Y:S02]  /*53900*/  IMAD.MOV.U32 R21, RZ, RZ, R18 ;  /* 0x000000ffff157224 */ /* 0x000fe400078e0012 */
[----:B------:R-:W-:Y:S02]  /*53910*/  IMAD R13, R19, R12, R13 ;  /* 0x0000000c130d7224 */ /* 0x000fe400078e020d */
[----:B------:R-:W-:-:S03]  /*53920*/  IMAD.HI.U32 R20, R18, R11, RZ ;  /* 0x0000000b12147227 */ /* 0x000fc600078e00ff */
[----:B------:R-:W-:-:S05]  /*53930*/  IADD3.X R13, PT, PT, RZ, ~R13, RZ, P0, !PT ;  /* 0x8000000dff0d7210 */ /* 0x000fca00007fe4ff */
[----:B------:R-:W-:-:S04]  /*53940*/  IMAD.WIDE.U32 R20, P0, R18, R13, R20 ;  /* 0x0000000d12147225 */ /* 0x000fc80007800014 */
[C---:B------:R-:W-:Y:S02]  /*53950*/  IMAD R15, R19.reuse, R13, RZ ;  /* 0x0000000d130f7224 */ /* 0x040fe400078e02ff */
[----:B------:R-:W-:-:S04]  /*53960*/  IMAD.HI.U32 R16, P1, R19, R11, R20 ;  /* 0x0000000b13107227 */ /* 0x000fc80007820014 */
[----:B------:R-:W-:Y:S01]  /*53970*/  IMAD.HI.U32 R13, R19, R13, RZ ;  /* 0x0000000d130d7227 */ /* 0x000fe200078e00ff */
[----:B------:R-:W-:-:S04]  /*53980*/  IADD3 R21, P2, PT, R15, R16, RZ ;  /* 0x000000100f157210 */ /* 0x000fc80007f5e0ff */
[----:B------:R-:W-:Y:S01]  /*53990*/  IADD3.X R11, PT, PT, R13, R19, RZ, P0, !PT ;  /* 0x000000130d0b7210 */ /* 0x000fe200007fe4ff */
[----:B------:R-:W-:-:S03]  /*539a0*/  IMAD.WIDE.U32 R18, R21, R12, RZ ;  /* 0x0000000c15127225 */ /* 0x000fc600078e00ff */
[----:B------:R-:W-:Y:S01]  /*539b0*/  IADD3.X R11, PT, PT, RZ, RZ, R11, P2, P1 ;  /* 0x000000ffff0b7210 */ /* 0x000fe200017e240b */
[----:B------:R-:W-:Y:S01]  /*539c0*/  IMAD R13, R21, UR4, R19 ;  /* 0x00000004150d7c24 */ /* 0x000fe2000f8e0213 */
[----:B------:R-:W-:Y:S01]  /*539d0*/  IADD3 R16, P0, PT, RZ, -R18, RZ ;  /* 0x80000012ff107210 */ /* 0x000fe20007f1e0ff */
[----:B------:R-:W-:Y:S02]  /*539e0*/  IMAD.MOV.U32 R19, RZ, RZ, RZ ;  /* 0x000000ffff137224 */ /* 0x000fe400078e00ff */
[----:B------:R-:W-:Y:S02]  /*539f0*/  IMAD R13, R11, R12, R13 ;  /* 0x0000000c0b0d7224 */ /* 0x000fe400078e020d */
[----:B------:R-:W-:-:S04]  /*53a00*/  IMAD.HI.U32 R20, R21, R16, RZ ;  /* 0x0000001015147227 */ /* 0x000fc800078e00ff */
[----:B------:R-:W-:-:S04]  /*53a10*/  IMAD.X R18, RZ, RZ, ~R13, P0 ;  /* 0x000000ffff127224 */ /* 0x000fc800000e0e0d */
[----:B------:R-:W-:-:S04]  /*53a20*/  IMAD.WIDE.U32 R20, P0, R21, R18, R20 ;  /* 0x0000001215147225 */ /* 0x000fc80007800014 */
[C---:B------:R-:W-:Y:S02]  /*53a30*/  IMAD R13, R11.reuse, R18, RZ ;  /* 0x000000120b0d7224 */ /* 0x040fe400078e02ff */
[----:B------:R-:W-:-:S04]  /*53a40*/  IMAD.HI.U32 R16, P1, R11, R16, R20 ;  /* 0x000000100b107227 */ /* 0x000fc80007820014 */
[----:B------:R-:W-:Y:S01]  /*53a50*/  IMAD.HI.U32 R18, R11, R18, RZ ;  /* 0x000000120b127227 */ /* 0x000fe200078e00ff */
[----:B------:R-:W-:-:S04]  /*53a60*/  IADD3 R13, P2, PT, R13, R16, RZ ;  /* 0x000000100d0d7210 */ /* 0x000fc80007f5e0ff */
[----:B------:R-:W-:Y:S01]  /*53a70*/  IADD3.X R16, PT, PT, R18, R11, RZ, P0, !PT ;  /* 0x0000000b12107210 */ /* 0x000fe200007fe4ff */
[----:B------:R-:W-:-:S03]  /*53a80*/  IMAD.HI.U32 R18, R13, R14, RZ ;  /* 0x0000000e0d127227 */ /* 0x000fc600078e00ff */
[----:B------:R-:W-:Y:S01]  /*53a90*/  IADD3.X R16, PT, PT, RZ, RZ, R16, P2, P1 ;  /* 0x000000ffff107210 */ /* 0x000fe200017e2410 */
[----:B------:R-:W-:-:S04]  /*53aa0*/  IMAD.WIDE.U32 R18, R13, R17, R18 ;  /* 0x000000110d127225 */ /* 0x000fc800078e0012 */
[C---:B------:R-:W-:Y:S02]  /*53ab0*/  IMAD R11, R16.reuse, R17, RZ ;  /* 0x00000011100b7224 */ /* 0x040fe400078e02ff */
[----:B------:R-:W-:-:S04]  /*53ac0*/  IMAD.HI.U32 R18, P0, R16, R14, R18 ;  /* 0x0000000e10127227 */ /* 0x000fc80007800012 */
[----:B------:R-:W-:Y:S01]  /*53ad0*/  IMAD.HI.U32 R16, R16, R17, RZ ;  /* 0x0000001110107227 */ /* 0x000fe200078e00ff */
[----:B------:R-:W-:-:S04]  /*53ae0*/  IADD3 R11, P1, PT, R11, R18, RZ ;  /* 0x000000120b0b7210 */ /* 0x000fc80007f3e0ff */
[----:B------:R-:W-:Y:S01]  /*53af0*/  IADD3.X R13, PT, PT, R16, RZ, RZ, P0, !PT ;  /* 0x000000ff100d7210 */ /* 0x000fe200007fe4ff */
[----:B------:R-:W-:-:S04]  /*53b00*/  IMAD.WIDE.U32 R18, R11, R12, RZ ;  /* 0x0000000c0b127225 */ /* 0x000fc800078e00ff */
[----:B------:R-:W-:Y:S01]  /*53b10*/  IMAD.X R13, RZ, RZ, R13, P1 ;  /* 0x000000ffff0d7224 */ /* 0x000fe200008e060d */
[----:B------:R-:W-:Y:S01]  /*53b20*/  IADD3 R15, P1, PT, -R18, R14, RZ ;  /* 0x0000000e120f7210 */ /* 0x000fe20007f3e1ff */
[C---:B------:R-:W-:Y:S01]  /*53b30*/  IMAD R16, R11.reuse, UR4, R19 ;  /* 0x000000040b107c24 */ /* 0x040fe2000f8e0213 */
[----:B------:R-:W-:Y:S02]  /*53b40*/  IADD3 R18, P2, PT, R11, 0x1, RZ ;  /* 0x000000010b127810 */ /* 0x000fe40007f5e0ff */
[-C--:B------:R-:W-:Y:S01]  /*53b50*/  ISETP.GE.U32.AND P0, PT, R15, R12.reuse, PT ;  /* 0x0000000c0f00720c */ /* 0x080fe20003f06070 */
[----:B------:R-:W-:Y:S02]  /*53b60*/  IMAD R16, R13, R12, R16 ;  /* 0x0000000c0d107224 */ /* 0x000fe400078e0210 */
[----:B------:R-:W-:-:S03]  /*53b70*/  IMAD.X R14, RZ, RZ, R13, P2 ;  /* 0x000000ffff0e7224 */ /* 0x000fc600010e060d */
[----:B------:R-:W-:Y:S02]  /*53b80*/  IADD3.X R16, PT, PT, ~R16, R17, RZ, P1, !PT ;  /* 0x0000001110107210 */ /* 0x000fe40000ffe5ff */
[-C--:B------:R-:W-:Y:S02]  /*53b90*/  IADD3 R20, P1, PT, -R12, R15.reuse, RZ ;  /* 0x0000000f0c147210 */ /* 0x080fe40007f3e1ff */
[C---:B------:R-:W-:Y:S02]  /*53ba0*/  ISETP.GE.U32.AND.EX P0, PT, R16.reuse, UR4, PT, P0 ;  /* 0x0000000410007c0c */ /* 0x040fe4000bf06100 */
[----:B------:R-:W-:Y:S02]  /*53bb0*/  IADD3.X R17, PT, PT, R16, ~UR4, RZ, P1, !PT ;  /* 0x8000000410117c10 */ /* 0x000fe40008ffe4ff */
[----:B------:R-:W-:Y:S02]  /*53bc0*/  SEL R15, R20, R15, P0 ;  /* 0x0000000f140f7207 */ /* 0x000fe40000000000 */
[----:B------:R-:W-:-:S02]  /*53bd0*/  SEL R18, R18, R11, P0 ;  /* 0x0000000b12127207 */ /* 0x000fc40000000000 */
[----:B------:R-:W-:Y:S02]  /*53be0*/  SEL R17, R17, R16, P0 ;  /* 0x0000001011117207 */ /* 0x000fe40000000000 */
[----:B------:R-:W-:Y:S02]  /*53bf0*/  SEL R14, R14, R13, P0 ;  /* 0x0000000d0e0e7207 */ /* 0x000fe40000000000 */
[----:B------:R-:W-:Y:S01]  /*53c00*/  ISETP.GE.U32.AND P0, PT, R15, R12, PT ;  /* 0x0000000c0f00720c */ /* 0x000fe20003f06070 */
[----:B------:R-:W-:Y:S01]  /*53c10*/  HFMA2 R15, -RZ, RZ, 0, 0 ;  /* 0x00000000ff0f7431 */ /* 0x000fe200000001ff */
[----:B------:R-:W-:Y:S02]  /*53c20*/  IADD3 R11, P2, PT, R18, 0x1, RZ ;  /* 0x00000001120b7810 */ /* 0x000fe40007f5e0ff */
[----:B------:R-:W-:Y:S02]  /*53c30*/  ISETP.GE.U32.AND.EX P0, PT, R17, UR4, PT, P0 ;  /* 0x0000000411007c0c */ /* 0x000fe4000bf06100 */
[----:B------:R-:W-:-:S02]  /*53c40*/  IADD3.X R13, PT, PT, RZ, R14, RZ, P2, !PT ;  /* 0x0000000eff0d7210 */ /* 0x000fc400017fe4ff */
[----:B------:R-:W-:Y:S02]  /*53c50*/  ISETP.NE.U32.AND P1, PT, R12, RZ, PT ;  /* 0x000000ff0c00720c */ /* 0x000fe40003f25070 */
[----:B------:R-:W-:Y:S01]  /*53c60*/  SEL R13, R13, R14, P0 ;  /* 0x0000000e0d0d7207 */ /* 0x000fe20000000000 */
[----:B------:R-:W-:Y:S01]  /*53c70*/  IMAD.MOV.U32 R14, RZ, RZ, R0 ;  /* 0x000000ffff0e7224 */ /* 0x000fe200078e0000 */
[----:B------:R-:W-:Y:S02]  /*53c80*/  ISETP.NE.AND.EX P1, PT, RZ, UR4, PT, P1 ;  /* 0x00000004ff007c0c */ /* 0x000fe4000bf25310 */
[----:B------:R-:W-:-:S04]  /*53c90*/  SEL R11, R11, R18, P0 ;  /* 0x000000120b0b7207 */ /* 0x000fc80000000000 */
[----:B------:R-:W-:Y:S02]  /*53ca0*/  SEL R12, R11, 0xffffffff, P1 ;  /* 0xffffffff0b0c7807 */ /* 0x000fe40000800000 */
[----:B------:R-:W-:Y:S01]  /*53cb0*/  SEL R11, R13, 0xffffffff, P1 ;  /* 0xffffffff0d0b7807 */ /* 0x000fe20000800000 */
[----:B------:R-:W-:Y:S06]  /*53cc0*/  RET.REL.NODEC R14 `(_ZN3cub18CUB_300001_SM_10006detail6select23DeviceSelectSweepKernelINS2_10policy_hubImNS0_8NullTypeEiLb0ELNS0_10SelectImplE0EE10Policy1000EN6thrust24THRUST_300001_SM_1000_NS17counting_iteratorImNSA_11use_defaultESC_SC_EEPS5_NSA_6detail15normal_iteratorINSA_10device_ptrImEEEEPlNS0_13ScanTileStateIiLb1EEE17CheckPointFunctorS5_iNS2_19streaming_context_tIlLb1EEELS6_0EEEvT0_T1_T2_T3_T4_T5_T6_T7_iT8_NS1_7vsmem_tE) ;  /* 0xfffffac00ecc7950 */ /* 0x000fec0003c3ffff */
.L_x_1574:
[----:B------:R-:W-:-:S00]  /*53cd0*/  BRA `(.L_x_1574) ;  /* 0xfffffffc00fc7947 */ /* 0x000fc0000383ffff */
[----:B------:R-:W-:-:S00]  /*53ce0*/  NOP ;  /* 0x0000000000007918 */ /* 0x000fc00000000000 */
        /* <DEDUP_REMOVED lines=9> */
.L_x_1579:


//--------------------- .text._ZN3cub18CUB_300001_SM_10006detail4scan23DeviceCompactInitKernelINS0_13ScanTileStateIiLb1EEEPlEEvT_iT0_ --------------------------
	.section	.text._ZN3cub18CUB_300001_SM_10006detail4scan23DeviceCompactInitKernelINS0_13ScanTileStateIiLb1EEEPlEEvT_iT0_,"ax",@progbits
	.align	128
        .global         _ZN3cub18CUB_300001_SM_10006detail4scan23DeviceCompactInitKernelINS0_13ScanTileStateIiLb1EEEPlEEvT_iT0_
        .type           _ZN3cub18CUB_300001_SM_10006detail4scan23DeviceCompactInitKernelINS0_13ScanTileStateIiLb1EEEPlEEvT_iT0_,@function
        .size           _ZN3cub18CUB_300001_SM_10006detail4scan23DeviceCompactInitKernelINS0_13ScanTileStateIiLb1EEEPlEEvT_iT0_,(.L_x_1581 - _ZN3cub18CUB_300001_SM_10006detail4scan23DeviceCompactInitKernelINS0_13ScanTileStateIiLb1EEEPlEEvT_iT0_)
        .other          _ZN3cub18CUB_300001_SM_10006detail4scan23DeviceCompactInitKernelINS0_13ScanTileStateIiLb1EEEPlEEvT_iT0_,@"STO_CUDA_ENTRY STV_DEFAULT"
_ZN3cub18CUB_300001_SM_10006detail4scan23DeviceCompactInitKernelINS0_13ScanTileStateIiLb1EEEPlEEvT_iT0_:
.text._ZN3cub18CUB_300001_SM_10006detail4scan23DeviceCompactInitKernelINS0_13ScanTileStateIiLb1EEEPlEEvT_iT0_:
[----:B------:R-:W-:Y:S01]  /*0000*/  LDC R1, c[0x0][0x37c] ;  /* 0x0000df00ff017b82 */ /* 0x000fe20000000800 */
[----:B------:R-:W0:Y:S07]  /*0010*/  S2R R0, SR_TID.X ;  /* 0x0000000000007919 */ /* 0x000e2e0000002100 */
[----:B------:R-:W1:Y:S01]  /*0020*/  S2UR UR6, SR_CTAID.X ;  /* 0x00000000000679c3 */ /* 0x000e620000002500 */
[----:B------:R-:W2:Y:S07]  /*0030*/  LDCU UR4, c[0x0][0x388] ;  /* 0x00007100ff0477ac */ /* 0x000eae0008000800 */
[----:B------:R-:W1:Y:S01]  /*0040*/  LDC R7, c[0x0][0x360] ;  /* 0x0000d800ff077b82 */ /* 0x000e620000000800 */
[C---:B0-----:R-:W-:Y:S01]  /*0050*/  ISETP.GT.U32.AND P0, PT, R0.reuse, 0x1f, PT ;  /* 0x0000001f0000780c */ /* 0x041fe20003f04070 */
[----:B-1----:R-:W-:Y:S01]  /*0060*/  IMAD R7, R7, UR6, R0 ;  /* 0x0000000607077c24 */ /* 0x002fe2000f8e0200 */
[----:B------:R-:W-:-:S02]  /*0070*/  LOP3.LUT P2, RZ, R0, UR6, RZ, 0xfc, !PT ;  /* 0x0000000600ff7c12 */ /* 0x000fc4000f84fcff */
[----:B------:R-:W-:Y:S02]  /*0080*/  ISETP.NE.OR P0, PT, RZ, UR6, P0 ;  /* 0x00000006ff007c0c */ /* 0x000fe40008705670 */
[----:B--2---:R-:W-:Y:S01]  /*0090*/  ISETP.GE.AND P1, PT, R7, UR4, PT ;  /* 0x0000000407007c0c */ /* 0x004fe2000bf26270 */
[----:B------:R-:W0:Y:S10]  /*00a0*/  LDCU.64 UR4, c[0x0][0x358] ;  /* 0x00006b00ff0477ac */ /* 0x000e340008000a00 */
[----:B------:R-:W1:Y:S02]  /*00b0*/  @!P0 LDC.64 R4, c[0x0][0x380] ;  /* 0x0000e000ff048b82 */ /* 0x000e640000000a00 */
[----:B------:R-:W-:-:S06]  /*00c0*/  @!P1 MOV R6, 0x63 ;  /* 0x0000006300069802 */ /* 0x000fcc0000000f00 */
[----:B------:R-:W2:Y:S01]  /*00d0*/  @!P1 LDC.64 R2, c[0x0][0x380] ;  /* 0x0000e000ff029b82 */ /* 0x000ea20000000a00 */
[----:B-1----:R-:W-:-:S04]  /*00e0*/  @!P0 IMAD.WIDE.U32 R4, R0, 0x8, R4 ;  /* 0x0000000800048825 */ /* 0x002fc800078e0004 */
[----:B--2---:R-:W-:-:S04]  /*00f0*/  @!P1 IMAD.WIDE R2, R7, 0x8, R2 ;  /* 0x0000000807029825 */ /* 0x004fc800078e0202 */
[----:B------:R-:W-:-:S05]  /*0100*/  IMAD.MOV.U32 R7, RZ, RZ, RZ ;  /* 0x000000ffff077224 */ /* 0x000fca00078e00ff */
[----:B0-----:R0:W-:Y:S04]  /*0110*/  @!P1 STG.E.64 desc[UR4][R2.64+0x100], R6 ;  /* 0x0001000602009986 */ /* 0x0011e8000c101b04 */
[----:B------:R0:W-:Y:S01]  /*0120*/  @!P0 STG.E.64 desc[UR4][R4.64], RZ ;  /* 0x000000ff04008986 */ /* 0x0001e2000c101b04 */
[----:B------:R-:W-:Y:S05]  /*0130*/  @P2 EXIT ;  /* 0x000000000000294d */ /* 0x000fea0003800000 */
[----:B0-----:R-:W0:Y:S02]  /*0140*/  LDC.64 R2, c[0x0][0x390] ;  /* 0x0000e400ff027b82 */ /* 0x001e240000000a00 */
[----:B0-----:R-:W-:Y:S01]  /*0150*/  STG.E.64 desc[UR4][R2.64], RZ ;  /* 0x000000ff02007986 */ /* 0x001fe2000c101b04 */
[----:B------:R-:W-:Y:S05]  /*0160*/  EXIT ;  /* 0x000000000000794d */ /* 0x000fea0003800000 */
.L_x_1575:
        /* <DEDUP_REMOVED lines=9> */
.L_x_1581:


//--------------------- .text._ZN3cub18CUB_300001_SM_10006detail8for_each13static_kernelINS2_12policy_hub_t12policy_500_tEmN6thrust24THRUST_300001_SM_1000_NS8cuda_cub20__uninitialized_fill7functorINS7_10device_ptrImEEmEEEEvT0_T1_ --------------------------
	.section	.text._ZN3cub18CUB_300001_SM_10006detail8for_each13static_kernelINS2_12policy_hub_t12policy_500_tEmN6thrust24THRUST_300001_SM_1000_NS8cuda_cub20__uninitialized_fill7functorINS7_10device_ptrImEEmEEEEvT0_T1_,"ax",@progbits
	.align	128
        .global         _ZN3cub18CUB_300001_SM_10006detail8for_each13static_kernelINS2_12policy_hub_t12policy_500_tEmN6thrust24THRUST_300001_SM_1000_NS8cuda_cub20__uninitialized_fill7functorINS7_10device_ptrImEEmEEEEvT0_T1_
        .type           _ZN3cub18CUB_300001_SM_10006detail8for_each13static_kernelINS2_12policy_hub_t12policy_500_tEmN6thrust24THRUST_300001_SM_1000_NS8cuda_cub20__uninitialized_fill7functorINS7_10device_ptrImEEmEEEEvT0_T1_,@function
        .size           _ZN3cub18CUB_300001_SM_10006detail8for_each13static_kernelINS2_12policy_hub_t12policy_500_tEmN6thrust24THRUST_300001_SM_1000_NS8cuda_cub20__uninitialized_fill7functorINS7_10device_ptrImEEmEEEEvT0_T1_,(.L_x_1582 - _ZN3cub18CUB_300001_SM_10006detail8for_each13static_kernelINS2_12policy_hub_t12policy_500_tEmN6thrust24THRUST_300001_SM_1000_NS8cuda_cub20__uninitialized_fill7functorINS7_10device_ptrImEEmEEEEvT0_T1_)
        .other          _ZN3cub18CUB_300001_SM_10006detail8for_each13static_kernelINS2_12policy_hub_t12policy_500_tEmN6thrust24THRUST_300001_SM_1000_NS8cuda_cub20__uninitialized_fill7functorINS7_10device_ptrImEEmEEEEvT0_T1_,@"STO_CUDA_ENTRY STV_DEFAULT"
_ZN3cub18CUB_300001_SM_10006detail8for_each13static_kernelINS2_12policy_hub_t12policy_500_tEmN6thrust24THRUST_300001_SM_1000_NS8cuda_cub20__uninitialized_fill7functorINS7_10device_ptrImEEmEEEEvT0_T1_:
.text._ZN3cub18CUB_300001_SM_10006detail8for_each13static_kernelINS2_12policy_hub_t12policy_500_tEmN6thrust24THRUST_300001_SM_1000_NS8cuda_cub20__uninitialized_fill7functorINS7_10device_ptrImEEmEEEEvT0_T1_:
[----:B------:R-:W-:Y:S08]  /*0000*/  LDC R1, c[0x0][0x37c] ;  /* 0x0000df00ff017b82 */ /* 0x000ff00000000800 */
[----:B------:R-:W0:Y:S01]  /*0010*/  S2UR UR4, SR_CTAID.X ;  /* 0x00000000000479c3 */ /* 0x000e220000002500 */
[----:B------:R-:W1:Y:S01]  /*0020*/  LDCU.64 UR6, c[0x0][0x380] ;  /* 0x00007000ff0677ac */ /* 0x000e620008000a00 */
[----:B------:R-:W2:Y:S01]  /*0030*/  LDCU.64 UR8, c[0x0][0x358] ;  /* 0x00006b00ff0877ac */ /* 0x000ea20008000a00 */
[----:B0-----:R-:W-:-:S04]  /*0040*/  UIMAD.WIDE.U32 UR4, UR4, 0x200, URZ ;  /* 0x00000200040478a5 */ /* 0x001fc8000f8e00ff */
[----:B-1----:R-:W-:-:S04]  /*0050*/  UIADD3 UR6, UP0, UPT, -UR4, UR6, URZ ;  /* 0x0000000604067290 */ /* 0x002fc8000ff1e1ff */
[----:B------:R-:W-:Y:S02]  /*0060*/  UIADD3.X UR7, UPT, UPT, ~UR5, UR7, URZ, UP0, !UPT ;  /* 0x0000000705077290 */ /* 0x000fe400087fe5ff */
[----:B------:R-:W-:-:S04]  /*0070*/  UISETP.GE.U32.AND UP0, UPT, UR6, 0x200, UPT ;  /* 0x000002000600788c */ /* 0x000fc8000bf06070 */
[----:B------:R-:W-:-:S09]  /*0080*/  UISETP.GE.U32.AND.EX UP0, UPT, UR7, URZ, UPT, UP0 ;  /* 0x000000ff0700728c */ /* 0x000fd2000bf06100 */
[----:B--2---:R-:W-:Y:S05]  /*0090*/  BRA.U !UP0, `(.L_x_1576) ;  /* 0x0000000108287547 */ /* 0x004fea000b800000 */
[----:B------:R-:W0:Y:S01]  /*00a0*/  S2R R0, SR_TID.X ;  /* 0x0000000000007919 */ /* 0x000e220000002100 */
[----:B------:R-:W1:Y:S01]  /*00b0*/  LDCU.64 UR6, c[0x0][0x388] ;  /* 0x00007100ff0677ac */ /* 0x000e620008000a00 */
[----:B------:R-:W2:Y:S01]  /*00c0*/  LDC.64 R4, c[0x0][0x390] ;  /* 0x0000e400ff047b82 */ /* 0x000ea20000000a00 */
[----:B0-----:R-:W-:-:S05]  /*00d0*/  IADD3 R0, P0, PT, R0, UR4, RZ ;  /* 0x0000000400007c10 */ /* 0x001fca000ff1e0ff */
[----:B------:R-:W-:Y:S01]  /*00e0*/  IMAD.X R3, RZ, RZ, UR5, P0 ;  /* 0x00000005ff037e24 */ /* 0x000fe200080e06ff */
[----:B-1----:R-:W-:-:S04]  /*00f0*/  LEA R2, P0, R0, UR6, 0x3 ;  /* 0x0000000600027c11 */ /* 0x002fc8000f8018ff */
[----:B------:R-:W-:-:S05]  /*0100*/  LEA.HI.X R3, R0, UR7, R3, 0x3, P0 ;  /* 0x0000000700037c11 */ /* 0x000fca00080f1c03 */
[----:B--2---:R-:W-:Y:S04]  /*0110*/  STG.E.64 desc[UR8][R2.64], R4 ;  /* 0x0000000402007986 */ /* 0x004fe8000c101b08 */
[----:B------:R-:W-:Y:S01]  /*0120*/  STG.E.64 desc[UR8][R2.64+0x800], R4 ;  /* 0x0008000402007986 */ /* 0x000fe2000c101b08 */
[----:B------:R-:W-:Y:S05]  /*0130*/  EXIT ;  /* 0x000000000000794d */ /* 0x000fea0003800000 */
.L_x_1576:
[----:B------:R-:W0:Y:S01]  /*0140*/  S2R R0, SR_TID.X ;  /* 0x0000000000007919 */ /* 0x000e220000002100 */
[----:B------:R-:W-:Y:S01]  /*0150*/  IMAD.U32 R2, RZ, RZ, UR7 ;  /* 0x00000007ff027e24 */ /* 0x000fe2000f8e00ff */
[----:B------:R-:W1:Y:S01]  /*0160*/  LDCU.64 UR10, c[0x0][0x388] ;  /* 0x00007100ff0a77ac */ /* 0x000e620008000a00 */
[----:B------:R-:W-:Y:S01]  /*0170*/  IMAD.U32 R6, RZ, RZ, UR7 ;  /* 0x00000007ff067e24 */ /* 0x000fe2000f8e00ff */
[----:B0-----:R-:W-:-:S04]  /*0180*/  ISETP.LT.U32.AND P0, PT, R0, UR6, PT ;  /* 0x0000000600007c0c */ /* 0x001fc8000bf01070 */
[----:B------:R-:W-:Y:S01]  /*0190*/  ISETP.GT.U32.AND.EX P0, PT, R2, RZ, PT, P0 ;  /* 0x000000ff0200720c */ /* 0x000fe20003f04100 */
[C---:B------:R-:W-:Y:S01]  /*01a0*/  VIADD R2, R0.reuse, 0x100 ;  /* 0x0000010000027836 */ /* 0x040fe20000000000 */
[----:B------:R-:W-:-:S04]  /*01b0*/  IADD3 R0, P2, PT, R0, UR4, RZ ;  /* 0x0000000400007c10 */ /* 0x000fc8000ff5e0ff */
[----:B------:R-:W-:Y:S01]  /*01c0*/  ISETP.LT.U32.AND P1, PT, R2, UR6, PT ;  /* 0x0000000602007c0c */ /* 0x000fe2000bf21070 */
[----:B------:R-:W-:Y:S01]  /*01d0*/  IMAD.X R3, RZ, RZ, UR5, P2 ;  /* 0x00000005ff037e24 */ /* 0x000fe200090e06ff */
[----:B-1----:R-:W-:Y:S02]  /*01e0*/  LEA R2, P2, R0, UR10, 0x3 ;  /* 0x0000000a00027c11 */ /* 0x002fe4000f8418ff */
[----:B------:R-:W-:Y:S02]  /*01f0*/  ISETP.GT.U32.AND.EX P1, PT, R6, RZ, PT, P1 ;  /* 0x000000ff0600720c */ /* 0x000fe40003f24110 */
[----:B------:R-:W-:Y:S01]  /*0200*/  LEA.HI.X R3, R0, UR11, R3, 0x3, P2 ;  /* 0x0000000b00037c11 */ /* 0x000fe200090f1c03 */
[----:B------:R-:W0:Y:S04]  /*0210*/  @P0 LDC.64 R4, c[0x0][0x390] ;  /* 0x0000e400ff040b82 */ /* 0x000e280000000a00 */
[----:B0-----:R0:W-:Y:S06]  /*0220*/  @P0 STG.E.64 desc[UR8][R2.64], R4 ;  /* 0x0000000402000986 */ /* 0x0011ec000c101b08 */
[----:B------:R-:W-:Y:S05]  /*0230*/  @!P1 EXIT ;  /* 0x000000000000994d */ /* 0x000fea0003800000 */
[----:B0-----:R-:W0:Y:S02]  /*0240*/  LDC.64 R4, c[0x0][0x390] ;  /* 0x0000e400ff047b82 */ /* 0x001e240000000a00 */
[----:B0-----:R-:W-:Y:S01]  /*0250*/  STG.E.64 desc[UR8][R2.64+0x800], R4 ;  /* 0x0008000402007986 */ /* 0x001fe2000c101b08 */
[----:B------:R-:W-:Y:S05]  /*0260*/  EXIT ;  /* 0x000000000000794d */ /* 0x000fea0003800000 */
.L_x_1577:
        /* <DEDUP_REMOVED lines=9> */
.L_x_1582:


//--------------------- .text._ZN3cub18CUB_300001_SM_10006detail11EmptyKernelIvEEvv --------------------------
	.section	.text._ZN3cub18CUB_300001_SM_10006detail11EmptyKernelIvEEvv,"ax",@progbits
	.align	128
        .global         _ZN3cub18CUB_300001_SM_10006detail11EmptyKernelIvEEvv
        .type           _ZN3cub18CUB_300001_SM_10006detail11EmptyKernelIvEEvv,@function
        .size           _ZN3cub18CUB_300001_SM_10006detail11EmptyKernelIvEEvv,(.L_x_1583 - _ZN3cub18CUB_300001_SM_10006detail11EmptyKernelIvEEvv)
        .other          _ZN3cub18CUB_300001_SM_10006detail11EmptyKernelIvEEvv,@"STO_CUDA_ENTRY STV_DEFAULT"
_ZN3cub18CUB_300001_SM_10006detail11EmptyKernelIvEEvv:
.text._ZN3cub18CUB_300001_SM_10006detail11EmptyKernelIvEEvv:
[----:B------:R-:W-:Y:S01]  /*0000*/  LDC R1, c[0x0][0x37c] ;  /* 0x0000df00ff017b82 */ /* 0x000fe20000000800 */
[----:B------:R-:W-:Y:S05]  /*0010*/  EXIT ;  /* 0x000000000000794d */ /* 0x000fea0003800000 */
.L_x_1578:
        /* <DEDUP_REMOVED lines=14> */
.L_x_1583:


//--------------------- .nv.shared._ZN3cub18CUB_300001_SM_10006detail6select23DeviceSelectSweepKernelINS2_10policy_hubImNS0_8NullTypeEiLb0ELNS0_10SelectImplE0EE10Policy1000EN6thrust24THRUST_300001_SM_1000_NS17counting_iteratorImNSA_11use_defaultESC_SC_EEPS5_NSA_6detail15normal_iteratorINSA_10device_ptrImEEEEPlNS0_13ScanTileStateIiLb1EEE17CheckPointFunctorS5_iNS2_19streaming_context_tIlLb1EEELS6_0EEEvT0_T1_T2_T3_T4_T5_T6_T7_iT8_NS1_7vsmem_tE --------------------------
	.section	.nv.shared._ZN3cub18CUB_300001_SM_10006detail6select23DeviceSelectSweepKernelINS2_10policy_hubImNS0_8NullTypeEiLb0ELNS0_10SelectImplE0EE10Policy1000EN6thrust24THRUST_300001_SM_1000_NS17counting_iteratorImNSA_11use_defaultESC_SC_EEPS5_NSA_6detail15normal_iteratorINSA_10device_ptrImEEEEPlNS0_13ScanTileStateIiLb1EEE17CheckPointFunctorS5_iNS2_19streaming_context_tIlLb1EEELS6_0EEEvT0_T1_T2_T3_T4_T5_T6_T7_iT8_NS1_7vsmem_tE,"aw",@nobits
	.sectionflags	@""
	.align	16
.nv.shared._ZN3cub18CUB_300001_SM_10006detail6select23DeviceSelectSweepKernelINS2_10policy_hubImNS0_8NullTypeEiLb0ELNS0_10SelectImplE0EE10Policy1000EN6thrust24THRUST_300001_SM_1000_NS17counting_iteratorImNSA_11use_defaultESC_SC_EEPS5_NSA_6detail15normal_iteratorINSA_10device_ptrImEEEEPlNS0_13ScanTileStateIiLb1EEE17CheckPointFunctorS5_iNS2_19streaming_context_tIlLb1EEELS6_0EEEvT0_T1_T2_T3_T4_T5_T6_T7_iT8_NS1_7vsmem_tE:
	.zero		34816


//--------------------- .nv.shared.reserved.0     --------------------------
	.section	.nv.shared.reserved.0,"aw",@nobits
	.weak		__nv_reservedSMEM_offset_0_alias
	.size		__nv_reservedSMEM_offset_0_alias, 0, 64
	.other		__nv_reservedSMEM_offset_0_alias,@"STO_CUDA_RESERVED_SHARED STV_DEFAULT"
__nv_reservedSMEM_offset_0_alias:
	.zero		0
	.zero		64


//--------------------- .nv.global                --------------------------
	.section	.nv.global,"aw",@nobits
.nv.global:
	.type		_ZN30_INTERNAL_a83a1fab_4_k_cu_main6thrust24THRUST_300001_SM_1000_NS12placeholders2_8E,@object
	.size		_ZN30_INTERNAL_a83a1fab_4_k_cu_main6thrust24THRUST_300001_SM_1000_NS12placeholders2_8E,(_ZN30_INTERNAL_a83a1fab_4_k_cu_main4cuda3std3__432_GLOBAL__N__a83a1fab_4_k_cu_main6ignoreE - _ZN30_INTERNAL_a83a1fab_4_k_cu_main6thrust24THRUST_300001_SM_1000_NS12placeholders2_8E)
_ZN30_INTERNAL_a83a1fab_4_k_cu_main6thrust24THRUST_300001_SM_1000_NS12placeholders2_8E:
	.zero		1
	.type		_ZN30_INTERNAL_a83a1fab_4_k_cu_main4cuda3std3__432_GLOBAL__N__a83a1fab_4_k_cu_main6ignoreE,@object
	.size		_ZN30_INTERNAL_a83a1fab_4_k_cu_main4cuda3std3__432_GLOBAL__N__a83a1fab_4_k_cu_main6ignoreE,(_ZN30_INTERNAL_a83a1fab_4_k_cu_main4cuda3std6ranges3__45__cpo4dataE - _ZN30_INTERNAL_a83a1fab_4_k_cu_main4cuda3std3__432_GLOBAL__N__a83a1fab_4_k_cu_main6ignoreE)
_ZN30_INTERNAL_a83a1fab_4_k_cu_main4cuda3std3__432_GLOBAL__N__a83a1fab_4_k_cu_main6ignoreE:
	.zero		1
	.type		_ZN30_INTERNAL_a83a1fab_4_k_cu_main4cuda3std6ranges3__45__cpo4dataE,@object
	.size		_ZN30_INTERNAL_a83a1fab_4_k_cu_main4cuda3std6ranges3__45__cpo4dataE,(_ZN30_INTERNAL_a83a1fab_4_k_cu_main6thrust24THRUST_300001_SM_1000_NS6system3cpp3parE - _ZN30_INTERNAL_a83a1fab_4_k_cu_main4cuda3std6ranges3__45__cpo4dataE)
_ZN30_INTERNAL_a83a1fab_4_k_cu_main4cuda3std6ranges3__45__cpo4dataE:
	.zero		1
	.type		_ZN30_INTERNAL_a83a1fab_4_k_cu_main6thrust24THRUST_300001_SM_1000_NS6system3cpp3parE,@object
	.size		_ZN30_INTERNAL_a83a1fab_4_k_cu_main6thrust24THRUST_300001_SM_1000_NS6system3cpp3parE,(_ZN30_INTERNAL_a83a1fab_4_k_cu_main4cuda3std3__45__cpo5beginE - _ZN30_INTERNAL_a83a1fab_4_k_cu_main6thrust24THRUST_300001_SM_1000_NS6system3cpp3parE)
_ZN30_INTERNAL_a83a1fab_4_k_cu_main6thrust24THRUST_300001_SM_1000_NS6system3cpp3parE:
	.zero		1
	.type		_ZN30_INTERNAL_a83a1fab_4_k_cu_main4cuda3std3__45__cpo5beginE,@object
	.size		_ZN30_INTERNAL_a83a1fab_4_k_cu_main4cuda3std3__45__cpo5beginE,(_ZN30_INTERNAL_a83a1fab_4_k_cu_main4cuda3std6ranges3__45__cpo5beginE - _ZN30_INTERNAL_a83a1fab_4_k_cu_main4cuda3std3__45__cpo5beginE)
_ZN30_INTERNAL_a83a1fab_4_k_cu_main4cuda3std3__45__cpo5beginE:
	.zero		1
	.type		_ZN30_INTERNAL_a83a1fab_4_k_cu_main4cuda3std6ranges3__45__cpo5beginE,@object
	.size		_ZN30_INTERNAL_a83a1fab_4_k_cu_main4cuda3std6ranges3__45__cpo5beginE,(_ZN30_INTERNAL_a83a1fab_4_k_cu_main6thrust24THRUST_300001_SM_1000_NS6deviceE - _ZN30_INTERNAL_a83a1fab_4_k_cu_main4cuda3std6ranges3__45__cpo5beginE)
_ZN30_INTERNAL_a83a1fab_4_k_cu_main4cuda3std6ranges3__45__cpo5beginE:
	.zero		1
	.type		_ZN30_INTERNAL_a83a1fab_4_k_cu_main6thrust24THRUST_300001_SM_1000_NS6deviceE,@object
	.size		_ZN30_INTERNAL_a83a1fab_4_k_cu_main6thrust24THRUST_300001_SM_1000_NS6deviceE,(_ZN30_INTERNAL_a83a1fab_4_k_cu_main4cuda3std3__47nulloptE - _ZN30_INTERNAL_a83a1fab_4_k_cu_main6thrust24THRUST_300001_SM_1000_NS6deviceE)
_ZN30_INTERNAL_a83a1fab_4_k_cu_main6thrust24THRUST_300001_SM_1000_NS6deviceE:
	.zero		1
	.type		_ZN30_INTERNAL_a83a1fab_4_k_cu_main4cuda3std3__47nulloptE,@object
	.size		_ZN30_INTERNAL_a83a1fab_4_k_cu_main4cuda3std3__47nulloptE,(_ZN30_INTERNAL_a83a1fab_4_k_cu_main4cuda3std6ranges3__45__cpo8distanceE - _ZN30_INTERNAL_a83a1fab_4_k_cu_main4cuda3std3__47nulloptE)
_ZN30_INTERNAL_a83a1fab_4_k_cu_main4cuda3std3__47nulloptE:
	.zero		1
	.type		_ZN30_INTERNAL_a83a1fab_4_k_cu_main4cuda3std6ranges3__45__cpo8distanceE,@object
	.size		_ZN30_INTERNAL_a83a1fab_4_k_cu_main4cuda3std6ranges3__45__cpo8distanceE,(_ZN30_INTERNAL_a83a1fab_4_k_cu_main6thrust24THRUST_300001_SM_1000_NS12placeholders2_4E - _ZN30_INTERNAL_a83a1fab_4_k_cu_main4cuda3std6ranges3__45__cpo8distanceE)
_ZN30_INTERNAL_a83a1fab_4_k_cu_main4cuda3std6ranges3__45__cpo8distanceE:
	.zero		1
	.type		_ZN30_INTERNAL_a83a1fab_4_k_cu_main6thrust24THRUST_300001_SM_1000_NS12placeholders2_4E,@object
	.size		_ZN30_INTERNAL_a83a1fab_4_k_cu_main6thrust24THRUST_300001_SM_1000_NS12placeholders2_4E,(_ZN30_INTERNAL_a83a1fab_4_k_cu_main4cuda3std3__45__cpo6rbeginE - _ZN30_INTERNAL_a83a1fab_4_k_cu_main6thrust24THRUST_300001_SM_1000_NS12placeholders2_4E)
_ZN30_INTERNAL_a83a1fab_4_k_cu_main6thrust24THRUST_300001_SM_1000_NS12placeholders2_4E:
	.zero		1
	.type		_ZN30_INTERNAL_a83a1fab_4_k_cu_main4cuda3std3__45__cpo6rbeginE,@object
	.size		_ZN30_INTERNAL_a83a1fab_4_k_cu_main4cuda3std3__45__cpo6rbeginE,(_ZN30_INTERNAL_a83a1fab_4_k_cu_main4cuda3std6ranges3__45__cpo7advanceE - _ZN30_INTERNAL_a83a1fab_4_k_cu_main4cuda3std3__45__cpo6rbeginE)
_ZN30_INTERNAL_a83a1fab_4_k_cu_main4cuda3std3__45__cpo6rbeginE:
	.zero		1
	.type		_ZN30_INTERNAL_a83a1fab_4_k_cu_main4cuda3std6ranges3__45__cpo7advanceE,@object
	.size		_ZN30_INTERNAL_a83a1fab_4_k_cu_main4cuda3std6ranges3__45__cpo7advanceE,(_ZN30_INTERNAL_a83a1fab_4_k_cu_main6thrust24THRUST_300001_SM_1000_NS12placeholders3_10E - _ZN30_INTERNAL_a83a1fab_4_k_cu_main4cuda3std6ranges3__45__cpo7advanceE)
_ZN30_INTERNAL_a83a1fab_4_k_cu_main4cuda3std6ranges3__45__cpo7advanceE:
	.zero		1
	.type		_ZN30_INTERNAL_a83a1fab_4_k_cu_main6thrust24THRUST_300001_SM_1000_NS12placeholders3_10E,@object
	.size		_ZN30_INTERNAL_a83a1fab_4_k_cu_main6thrust24THRUST_300001_SM_1000_NS12placeholders3_10E,(_ZN30_INTERNAL_a83a1fab_4_k_cu_main4cuda3std3__48in_placeE - _ZN30_INTERNAL_a83a1fab_4_k_cu_main6thrust24THRUST_300001_SM_1000_NS12placeholders3_10E)
_ZN30_INTERNAL_a83a1fab_4_k_cu_main6thrust24THRUST_300001_SM_1000_NS12placeholders3_10E:
	.zero		1
	.type		_ZN30_INTERNAL_a83a1fab_4_k_cu_main4cuda3std3__48in_placeE,@object
	.size		_ZN30_INTERNAL_a83a1fab_4_k_cu_main4cuda3std3__48in_placeE,(_ZN30_INTERNAL_a83a1fab_4_k_cu_main4cuda3std6ranges3__45__cpo4sizeE - _ZN30_INTERNAL_a83a1fab_4_k_cu_main4cuda3std3__48in_placeE)
_ZN30_INTERNAL_a83a1fab_4_k_cu_main4cuda3std3__48in_placeE:
	.zero		1
	.type		_ZN30_INTERNAL_a83a1fab_4_k_cu_main4cuda3std6ranges3__45__cpo4sizeE,@object
	.size		_ZN30_INTERNAL_a83a1fab_4_k_cu_main4cuda3std6ranges3__45__cpo4sizeE,(_ZN30_INTERNAL_a83a1fab_4_k_cu_main6thrust24THRUST_300001_SM_1000_NS12placeholders2_2E - _ZN30_INTERNAL_a83a1fab_4_k_cu_main4cuda3std6ranges3__45__cpo4sizeE)
_ZN30_INTERNAL_a83a1fab_4_k_cu_main4cuda3std6ranges3__45__cpo4sizeE:
	.zero		1
	.type		_ZN30_INTERNAL_a83a1fab_4_k_cu_main6thrust24THRUST_300001_SM_1000_NS12placeholders2_2E,@object
	.size		_ZN30_INTERNAL_a83a1fab_4_k_cu_main6thrust24THRUST_300001_SM_1000_NS12placeholders2_2E,(_ZN30_INTERNAL_a83a1fab_4_k_cu_main4cuda3std3__45__cpo6cbeginE - _ZN30_INTERNAL_a83a1fab_4_k_cu_main6thrust24THRUST_300001_SM_1000_NS12placeholders2_2E)
_ZN30_INTERNAL_a83a1fab_4_k_cu_main6thrust24THRUST_300001_SM_1000_NS12placeholders2_2E:
	.zero		1
	.type		_ZN30_INTERNAL_a83a1fab_4_k_cu_main4cuda3std3__45__cpo6cbeginE,@object
	.size		_ZN30_INTERNAL_a83a1fab_4_k_cu_main4cuda3std3__45__cpo6cbeginE,(_ZN30_INTERNAL_a83a1fab_4_k_cu_main4cuda3std6ranges3__45__cpo6cbeginE - _ZN30_INTERNAL_a83a1fab_4_k_cu_main4cuda3std3__45__cpo6cbeginE)
_ZN30_INTERNAL_a83a1fab_4_k_cu_main4cuda3std3__45__cpo6cbeginE:
	.zero		1
	.type		_ZN30_INTERNAL_a83a1fab_4_k_cu_main4cuda3std6ranges3__45__cpo6cbeginE,@object
	.size		_ZN30_INTERNAL_a83a1fab_4_k_cu_main4cuda3std6ranges3__45__cpo6cbeginE,(_ZN30_INTERNAL_a83a1fab_4_k_cu_main6thrust24THRUST_300001_SM_1000_NS12placeholders2_6E - _ZN30_INTERNAL_a83a1fab_4_k_cu_main4cuda3std6ranges3__45__cpo6cbeginE)
_ZN30_INTERNAL_a83a1fab_4_k_cu_main4cuda3std6ranges3__45__cpo6cbeginE:
	.zero		1
	.type		_ZN30_INTERNAL_a83a1fab_4_k_cu_main6thrust24THRUST_300001_SM_1000_NS12placeholders2_6E,@object
	.size		_ZN30_INTERNAL_a83a1fab_4_k_cu_main6thrust24THRUST_300001_SM_1000_NS12placeholders2_6E,(_ZN30_INTERNAL_a83a1fab_4_k_cu_main4cuda3std3__45__cpo7crbeginE - _ZN30_INTERNAL_a83a1fab_4_k_cu_main6thrust24THRUST_300001_SM_1000_NS12placeholders2_6E)
_ZN30_INTERNAL_a83a1fab_4_k_cu_main6thrust24THRUST_300001_SM_1000_NS12placeholders2_6E:
	.zero		1
	.type		_ZN30_INTERNAL_a83a1fab_4_k_cu_main4cuda3std3__45__cpo7crbeginE,@object
	.size		_ZN30_INTERNAL_a83a1fab_4_k_cu_main4cuda3std3__45__cpo7crbeginE,(_ZN30_INTERNAL_a83a1fab_4_k_cu_main4cuda3std6ranges3__45__cpo4nextE - _ZN30_INTERNAL_a83a1fab_4_k_cu_main4cuda3std3__45__cpo7crbeginE)
_ZN30_INTERNAL_a83a1fab_4_k_cu_main4cuda3std3__45__cpo7crbeginE:
	.zero		1
	.type		_ZN30_INTERNAL_a83a1fab_4_k_cu_main4cuda3std6ranges3__45__cpo4nextE,@object
	.size		_ZN30_INTERNAL_a83a1fab_4_k_cu_main4cuda3std6ranges3__45__cpo4nextE,(_ZN30_INTERNAL_a83a1fab_4_k_cu_main4cuda3std6ranges3__45__cpo4swapE - _ZN30_INTERNAL_a83a1fab_4_k_cu_main4cuda3std6ranges3__45__cpo4nextE)
_ZN30_INTERNAL_a83a1fab_4_k_cu_main4cuda3std6ranges3__45__cpo4nextE:
	.zero		1
	.type		_ZN30_INTERNAL_a83a1fab_4_k_cu_main4cuda3std6ranges3__45__cpo4swapE,@object
	.size		_ZN30_INTERNAL_a83a1fab_4_k_cu_main4cuda3std6ranges3__45__cpo4swapE,(_ZN30_INTERNAL_a83a1fab_4_k_cu_main6thrust24THRUST_300001_SM_1000_NS8cuda_cub10par_nosyncE - _ZN30_INTERNAL_a83a1fab_4_k_cu_main4cuda3std6ranges3__45__cpo4swapE)
_ZN30_INTERNAL_a83a1fab_4_k_cu_main4cuda3std6ranges3__45__cpo4swapE:
	.zero		1
	.type		_ZN30_INTERNAL_a83a1fab_4_k_cu_main6thrust24THRUST_300001_SM_1000_NS8cuda_cub10par_nosyncE,@object
	.size		_ZN30_INTERNAL_a83a1fab_4_k_cu_main6thrust24THRUST_300001_SM_1000_NS8cuda_cub10par_nosyncE,(_ZN30_INTERNAL_a83a1fab_4_k_cu_main6thrust24THRUST_300001_SM_1000_NS3seqE - _ZN30_INTERNAL_a83a1fab_4_k_cu_main6thrust24THRUST_300001_SM_1000_NS8cuda_cub10par_nosyncE)
_ZN30_INTERNAL_a83a1fab_4_k_cu_main6thrust24THRUST_300001_SM_1000_NS8cuda_cub10par_nosyncE:
	.zero		1
	.type		_ZN30_INTERNAL_a83a1fab_4_k_cu_main6thrust24THRUST_300001_SM_1000_NS3seqE,@object
	.size		_ZN30_INTERNAL_a83a1fab_4_k_cu_main6thrust24THRUST_300001_SM_1000_NS3seqE,(_ZN30_INTERNAL_a83a1fab_4_k_cu_main4cuda3std3__420unreachable_sentinelE - _ZN30_INTERNAL_a83a1fab_4_k_cu_main6thrust24THRUST_300001_SM_1000_NS3seqE)
_ZN30_INTERNAL_a83a1fab_4_k_cu_main6thrust24THRUST_300001_SM_1000_NS3seqE:
	.zero		1
	.type		_ZN30_INTERNAL_a83a1fab_4_k_cu_main4cuda3std3__420unreachable_sentinelE,@object
	.size		_ZN30_INTERNAL_a83a1fab_4_k_cu_main4cuda3std3__420unreachable_sentinelE,(_ZN30_INTERNAL_a83a1fab_4_k_cu_main4cuda3std6ranges3__45__cpo5ssizeE - _ZN30_INTERNAL_a83a1fab_4_k_cu_main4cuda3std3__420unreachable_sentinelE)
_ZN30_INTERNAL_a83a1fab_4_k_cu_main4cuda3std3__420unreachable_sentinelE:
	.zero		1
	.type		_ZN30_INTERNAL_a83a1fab_4_k_cu_main4cuda3std6ranges3__45__cpo5ssizeE,@object
	.size		_ZN30_INTERNAL_a83a1fab_4_k_cu_main4cuda3std6ranges3__45__cpo5ssizeE,(_ZN30_INTERNAL_a83a1fab_4_k_cu_main6thrust24THRUST_300001_SM_1000_NS12placeholders2_3E - _ZN30_INTERNAL_a83a1fab_4_k_cu_main4cuda3std6ranges3__45__cpo5ssizeE)
_ZN30_INTERNAL_a83a1fab_4_k_cu_main4cuda3std6ranges3__45__cpo5ssizeE:
	.zero		1
	.type		_ZN30_INTERNAL_a83a1fab_4_k_cu_main6thrust24THRUST_300001_SM_1000_NS12placeholders2_3E,@object
	.size		_ZN30_INTERNAL_a83a1fab_4_k_cu_main6thrust24THRUST_300001_SM_1000_NS12placeholders2_3E,(_ZN30_INTERNAL_a83a1fab_4_k_cu_main4cuda3std3__45__cpo4cendE - _ZN30_INTERNAL_a83a1fab_4_k_cu_main6thrust24THRUST_300001_SM_1000_NS12placeholders2_3E)
_ZN30_INTERNAL_a83a1fab_4_k_cu_main6thrust24THRUST_300001_SM_1000_NS12placeholders2_3E:
	.zero		1
	.type		_ZN30_INTERNAL_a83a1fab_4_k_cu_main4cuda3std3__45__cpo4cendE,@object
	.size		_ZN30_INTERNAL_a83a1fab_4_k_cu_main4cuda3std3__45__cpo4cendE,(_ZN30_INTERNAL_a83a1fab_4_k_cu_main4cuda3std6ranges3__45__cpo4cendE - _ZN30_INTERNAL_a83a1fab_4_k_cu_main4cuda3std3__45__cpo4cendE)
_ZN30_INTERNAL_a83a1fab_4_k_cu_main4cuda3std3__45__cpo4cendE:
	.zero		1
	.type		_ZN30_INTERNAL_a83a1fab_4_k_cu_main4cuda3std6ranges3__45__cpo4cendE,@object
	.size		_ZN30_INTERNAL_a83a1fab_4_k_cu_main4cuda3std6ranges3__45__cpo4cendE,(_ZN30_INTERNAL_a83a1fab_4_k_cu_main6thrust24THRUST_300001_SM_1000_NS12placeholders2_7E - _ZN30_INTERNAL_a83a1fab_4_k_cu_main4cuda3std6ranges3__45__cpo4cendE)
_ZN30_INTERNAL_a83a1fab_4_k_cu_main4cuda3std6ranges3__45__cpo4cendE:
	.zero		1
	.type		_ZN30_INTERNAL_a83a1fab_4_k_cu_main6thrust24THRUST_300001_SM_1000_NS12placeholders2_7E,@object
	.size		_ZN30_INTERNAL_a83a1fab_4_k_cu_main6thrust24THRUST_300001_SM_1000_NS12placeholders2_7E,(_ZN30_INTERNAL_a83a1fab_4_k_cu_main4cuda3std3__45__cpo5crendE - _ZN30_INTERNAL_a83a1fab_4_k_cu_main6thrust24THRUST_300001_SM_1000_NS12placeholders2_7E)
_ZN30_INTERNAL_a83a1fab_4_k_cu_main6thrust24THRUST_300001_SM_1000_NS12placeholders2_7E:
	.zero		1
	.type		_ZN30_INTERNAL_a83a1fab_4_k_cu_main4cuda3std3__45__cpo5crendE,@object
	.size		_ZN30_INTERNAL_a83a1fab_4_k_cu_main4cuda3std3__45__cpo5crendE,(_ZN30_INTERNAL_a83a1fab_4_k_cu_main4cuda3std6ranges3__45__cpo4prevE - _ZN30_INTERNAL_a83a1fab_4_k_cu_main4cuda3std3__45__cpo5crendE)
_ZN30_INTERNAL_a83a1fab_4_k_cu_main4cuda3std3__45__cpo5crendE:
	.zero		1
	.type		_ZN30_INTERNAL_a83a1fab_4_k_cu_main4cuda3std6ranges3__45__cpo4prevE,@object
	.size		_ZN30_INTERNAL_a83a1fab_4_k_cu_main4cuda3std6ranges3__45__cpo4prevE,(_ZN30_INTERNAL_a83a1fab_4_k_cu_main4cuda3std6ranges3__45__cpo9iter_moveE - _ZN30_INTERNAL_a83a1fab_4_k_cu_main4cuda3std6ranges3__45__cpo4prevE)
_ZN30_INTERNAL_a83a1fab_4_k_cu_main4cuda3std6ranges3__45__cpo4prevE:
	.zero		1
	.type		_ZN30_INTERNAL_a83a1fab_4_k_cu_main4cuda3std6ranges3__45__cpo9iter_moveE,@object
	.size		_ZN30_INTERNAL_a83a1fab_4_k_cu_main4cuda3std6ranges3__45__cpo9iter_moveE,(_ZN30_INTERNAL_a83a1fab_4_k_cu_main6thrust24THRUST_300001_SM_1000_NS6system6detail10sequential3seqE - _ZN30_INTERNAL_a83a1fab_4_k_cu_main4cuda3std6ranges3__45__cpo9iter_moveE)
_ZN30_INTERNAL_a83a1fab_4_k_cu_main4cuda3std6ranges3__45__cpo9iter_moveE:
	.zero		1
	.type		_ZN30_INTERNAL_a83a1fab_4_k_cu_main6thrust24THRUST_300001_SM_1000_NS6system6detail10sequential3seqE,@object
	.size		_ZN30_INTERNAL_a83a1fab_4_k_cu_main6thrust24THRUST_300001_SM_1000_NS6system6detail10sequential3seqE,(_ZN30_INTERNAL_a83a1fab_4_k_cu_main6thrust24THRUST_300001_SM_1000_NS12placeholders2_9E - _ZN30_INTERNAL_a83a1fab_4_k_cu_main6thrust24THRUST_300001_SM_1000_NS6system6detail10sequential3seqE)
_ZN30_INTERNAL_a83a1fab_4_k_cu_main6thrust24THRUST_300001_SM_1000_NS6system6detail10sequential3seqE:
	.zero		1
	.type		_ZN30_INTERNAL_a83a1fab_4_k_cu_main6thrust24THRUST_300001_SM_1000_NS12placeholders2_9E,@object
	.size		_ZN30_INTERNAL_a83a1fab_4_k_cu_main6thrust24THRUST_300001_SM_1000_NS12placeholders2_9E,(_ZN30_INTERNAL_a83a1fab_4_k_cu_main4cuda3std3__419piecewise_constructE - _ZN30_INTERNAL_a83a1fab_4_k_cu_main6thrust24THRUST_300001_SM_1000_NS12placeholders2_9E)
_ZN30_INTERNAL_a83a1fab_4_k_cu_main6thrust24THRUST_300001_SM_1000_NS12placeholders2_9E:
	.zero		1
	.type		_ZN30_INTERNAL_a83a1fab_4_k_cu_main4cuda3std3__419piecewise_constructE,@object
	.size		_ZN30_INTERNAL_a83a1fab_4_k_cu_main4cuda3std3__419piecewise_constructE,(_ZN30_INTERNAL_a83a1fab_4_k_cu_main4cuda3std6ranges3__45__cpo5cdataE - _ZN30_INTERNAL_a83a1fab_4_k_cu_main4cuda3std3__419piecewise_constructE)
_ZN30_INTERNAL_a83a1fab_4_k_cu_main4cuda3std3__419piecewise_constructE:
	.zero		1
	.type		_ZN30_INTERNAL_a83a1fab_4_k_cu_main4cuda3std6ranges3__45__cpo5cdataE,@object
	.size		_ZN30_INTERNAL_a83a1fab_4_k_cu_main4cuda3std6ranges3__45__cpo5cdataE,(_ZN30_INTERNAL_a83a1fab_4_k_cu_main6thrust24THRUST_300001_SM_1000_NS12placeholders2_1E - _ZN30_INTERNAL_a83a1fab_4_k_cu_main4cuda3std6ranges3__45__cpo5cdataE)
_ZN30_INTERNAL_a83a1fab_4_k_cu_main4cuda3std6ranges3__45__cpo5cdataE:
	.zero		1
	.type		_ZN30_INTERNAL_a83a1fab_4_k_cu_main6thrust24THRUST_300001_SM_1000_NS12placeholders2_1E,@object
	.size		_ZN30_INTERNAL_a83a1fab_4_k_cu_main6thrust24THRUST_300001_SM_1000_NS12placeholders2_1E,(_ZN30_INTERNAL_a83a1fab_4_k_cu_main4cuda3std3__45__cpo3endE - _ZN30_INTERNAL_a83a1fab_4_k_cu_main6thrust24THRUST_300001_SM_1000_NS12placeholders2_1E)
_ZN30_INTERNAL_a83a1fab_4_k_cu_main6thrust24THRUST_300001_SM_1000_NS12placeholders2_1E:
	.zero		1
	.type		_ZN30_INTERNAL_a83a1fab_4_k_cu_main4cuda3std3__45__cpo3endE,@object
	.size		_ZN30_INTERNAL_a83a1fab_4_k_cu_main4cuda3std3__45__cpo3endE,(_ZN30_INTERNAL_a83a1fab_4_k_cu_main4cuda3std6ranges3__45__cpo3endE - _ZN30_INTERNAL_a83a1fab_4_k_cu_main4cuda3std3__45__cpo3endE)
_ZN30_INTERNAL_a83a1fab_4_k_cu_main4cuda3std3__45__cpo3endE:
	.zero		1
	.type		_ZN30_INTERNAL_a83a1fab_4_k_cu_main4cuda3std6ranges3__45__cpo3endE,@object
	.size		_ZN30_INTERNAL_a83a1fab_4_k_cu_main4cuda3std6ranges3__45__cpo3endE,(_ZN30_INTERNAL_a83a1fab_4_k_cu_main6thrust24THRUST_300001_SM_1000_NS12placeholders2_5E - _ZN30_INTERNAL_a83a1fab_4_k_cu_main4cuda3std6ranges3__45__cpo3endE)
_ZN30_INTERNAL_a83a1fab_4_k_cu_main4cuda3std6ranges3__45__cpo3endE:
	.zero		1
	.type		_ZN30_INTERNAL_a83a1fab_4_k_cu_main6thrust24THRUST_300001_SM_1000_NS12placeholders2_5E,@object
	.size		_ZN30_INTERNAL_a83a1fab_4_k_cu_main6thrust24THRUST_300001_SM_1000_NS12placeholders2_5E,(_ZN30_INTERNAL_a83a1fab_4_k_cu_main4cuda3std3__45__cpo4rendE - _ZN30_INTERNAL_a83a1fab_4_k_cu_main6thrust24THRUST_300001_SM_1000_NS12placeholders2_5E)
_ZN30_INTERNAL_a83a1fab_4_k_cu_main6thrust24THRUST_300001_SM_1000_NS12placeholders2_5E:
	.zero		1
	.type		_ZN30_INTERNAL_a83a1fab_4_k_cu_main4cuda3std3__45__cpo4rendE,@object
	.size		_ZN30_INTERNAL_a83a1fab_4_k_cu_main4cuda3std3__45__cpo4rendE,(_ZN30_INTERNAL_a83a1fab_4_k_cu_main4cuda3std6ranges3__45__cpo9iter_swapE - _ZN30_INTERNAL_a83a1fab_4_k_cu_main4cuda3std3__45__cpo4rendE)
_ZN30_INTERNAL_a83a1fab_4_k_cu_main4cuda3std3__45__cpo4rendE:
	.zero		1
	.type		_ZN30_INTERNAL_a83a1fab_4_k_cu_main4cuda3std6ranges3__45__cpo9iter_swapE,@object
	.size		_ZN30_INTERNAL_a83a1fab_4_k_cu_main4cuda3std6ranges3__45__cpo9iter_swapE,(_ZN30_INTERNAL_a83a1fab_4_k_cu_main4cuda3std3__48unexpectE - _ZN30_INTERNAL_a83a1fab_4_k_cu_main4cuda3std6ranges3__45__cpo9iter_swapE)
_ZN30_INTERNAL_a83a1fab_4_k_cu_main4cuda3std6ranges3__45__cpo9iter_swapE:
	.zero		1
	.type		_ZN30_INTERNAL_a83a1fab_4_k_cu_main4cuda3std3__48unexpectE,@object
	.size		_ZN30_INTERNAL_a83a1fab_4_k_cu_main4cuda3std3__48unexpectE,(_ZN30_INTERNAL_a83a1fab_4_k_cu_main6thrust24THRUST_300001_SM_1000_NS8cuda_cub3parE - _ZN30_INTERNAL_a83a1fab_4_k_cu_main4cuda3std3__48unexpectE)
_ZN30_INTERNAL_a83a1fab_4_k_cu_main4cuda3std3__48unexpectE:
	.zero		1
	.type		_ZN30_INTERNAL_a83a1fab_4_k_cu_main6thrust24THRUST_300001_SM_1000_NS8cuda_cub3parE,@object
	.size		_ZN30_INTERNAL_a83a1fab_4_k_cu_main6thrust24THRUST_300001_SM_1000_NS8cuda_cub3parE,(.L_31 - _ZN30_INTERNAL_a83a1fab_4_k_cu_main6thrust24THRUST_300001_SM_1000_NS8cuda_cub3parE)
_ZN30_INTERNAL_a83a1fab_4_k_cu_main6thrust24THRUST_300001_SM_1000_NS8cuda_cub3parE:
	.zero		1
.L_31:


//--------------------- .nv.constant0._ZN3cub18CUB_300001_SM_10006detail6select23DeviceSelectSweepKernelINS2_10policy_hubImNS0_8NullTypeEiLb0ELNS0_10SelectImplE0EE10Policy1000EN6thrust24THRUST_300001_SM_1000_NS17counting_iteratorImNSA_11use_defaultESC_SC_EEPS5_NSA_6detail15normal_iteratorINSA_10device_ptrImEEEEPlNS0_13ScanTileStateIiLb1EEE17CheckPointFunctorS5_iNS2_19streaming_context_tIlLb1EEELS6_0EEEvT0_T1_T2_T3_T4_T5_T6_T7_iT8_NS1_7vsmem_tE --------------------------
	.section	.nv.constant0._ZN3cub18CUB_300001_SM_10006detail6select23DeviceSelectSweepKernelINS2_10policy_hubImNS0_8NullTypeEiLb0ELNS0_10SelectImplE0EE10Policy1000EN6thrust24THRUST_300001_SM_1000_NS17counting_iteratorImNSA_11use_defaultESC_SC_EEPS5_NSA_6detail15normal_iteratorINSA_10device_ptrImEEEEPlNS0_13ScanTileStateIiLb1EEE17CheckPointFunctorS5_iNS2_19streaming_context_tIlLb1EEELS6_0EEEvT0_T1_T2_T3_T4_T5_T6_T7_iT8_NS1_7vsmem_tE,"a",@progbits
	.sectionflags	@""
	.align	4
.nv.constant0._ZN3cub18CUB_300001_SM_10006detail6select23DeviceSelectSweepKernelINS2_10policy_hubImNS0_8NullTypeEiLb0ELNS0_10SelectImplE0EE10Policy1000EN6thrust24THRUST_300001_SM_1000_NS17counting_iteratorImNSA_11use_defaultESC_SC_EEPS5_NSA_6detail15normal_iteratorINSA_10device_ptrImEEEEPlNS0_13ScanTileStateIiLb1EEE17CheckPointFunctorS5_iNS2_19streaming_context_tIlLb1EEELS6_0EEEvT0_T1_T2_T3_T4_T5_T6_T7_iT8_NS1_7vsmem_tE:
	.zero		1048


//--------------------- .nv.constant0._ZN3cub18CUB_300001_SM_10006detail4scan23DeviceCompactInitKernelINS0_13ScanTileStateIiLb1EEEPlEEvT_iT0_ --------------------------
	.section	.nv.constant0._ZN3cub18CUB_300001_SM_10006detail4scan23DeviceCompactInitKernelINS0_13ScanTileStateIiLb1EEEPlEEvT_iT0_,"a",@progbits
	.sectionflags	@""
	.align	4
.nv.constant0._ZN3cub18CUB_300001_SM_10006detail4scan23DeviceCompactInitKernelINS0_13ScanTileStateIiLb1EEEPlEEvT_iT0_:
	.zero		920


//--------------------- .nv.constant0._ZN3cub18CUB_300001_SM_10006detail8for_each13static_kernelINS2_12policy_hub_t12policy_500_tEmN6thrust24THRUST_300001_SM_1000_NS8cuda_cub20__uninitialized_fill7functorINS7_10device_ptrImEEmEEEEvT0_T1_ --------------------------
	.section	.nv.constant0._ZN3cub18CUB_300001_SM_10006detail8for_each13static_kernelINS2_12policy_hub_t12policy_500_tEmN6thrust24THRUST_300001_SM_1000_NS8cuda_cub20__uninitialized_fill7functorINS7_10device_ptrImEEmEEEEvT0_T1_,"a",@progbits
	.sectionflags	@""
	.align	4
.nv.constant0._ZN3cub18CUB_300001_SM_10006detail8for_each13static_kernelINS2_12policy_hub_t12policy_500_tEmN6thrust24THRUST_300001_SM_1000_NS8cuda_cub20__uninitialized_fill7functorINS7_10device_ptrImEEmEEEEvT0_T1_:
	.zero		920


//--------------------- .nv.constant0._ZN3cub18CUB_300001_SM_10006detail11EmptyKernelIvEEvv --------------------------
	.section	.nv.constant0._ZN3cub18CUB_300001_SM_10006detail11EmptyKernelIvEEvv,"a",@progbits
	.sectionflags	@""
	.align	4
.nv.constant0._ZN3cub18CUB_300001_SM_10006detail11EmptyKernelIvEEvv:
	.zero		896


//--------------------- SYMBOLS --------------------------

	.type		.nv.reservedSmem.offset0,@object
	.size		.nv.reservedSmem.offset0,0x4
	.type		.nv.reservedSmem.cap,@object
	.size		.nv.reservedSmem.cap,0x4
